//
// Generated by NVIDIA NVVM Compiler
//
// Compiler Build ID: CL-36424714
// Cuda compilation tools, release 13.0, V13.0.88
// Based on NVVM 20.0.0
//

.version 9.0
.target sm_100
.address_size 64

	// .globl	_Z5doGPUPhS_i
.global .align 4 .f32 FCC_KR = 0f3E99999A;
.global .align 4 .f32 FCC_KB = 0f3DE147AE;
.global .align 4 .f32 SMPTE_240M_KR = 0f3E591687;
.global .align 4 .f32 SMPTE_240M_KB = 0f3DB22D0E;
.global .align 4 .f32 REC_601_KR = 0f3E991687;
.global .align 4 .f32 REC_601_KB = 0f3DE978D5;
.global .align 4 .f32 REC_709_KR = 0f3E59B3D0;
.global .align 4 .f32 REC_709_KB = 0f3D93DD98;
.global .align 4 .f32 REC_2020_KR = 0f3E86809D;
.global .align 4 .f32 REC_2020_KB = 0f3D72E48F;
.global .align 4 .f32 REC709_ALPHA = 0f3F8CB5C2;
.global .align 4 .f32 REC709_BETA = 0f3C93E5EB;
.global .align 4 .f32 ST2084_M1 = 0f3E232000;
.global .align 4 .f32 ST2084_M2 = 0f429DB000;
.global .align 4 .f32 ST2084_C1 = 0f3F560000;
.global .align 4 .f32 ST2084_C2 = 0f4196D000;
.global .align 4 .f32 ST2084_C3 = 0f41958000;
.global .align 4 .b8 yuv2rgb_REC_2020_NCL[36] = {0, 0, 128, 63, 229, 240, 130, 35, 177, 191, 188, 63, 0, 0, 128, 63, 157, 128, 40, 190, 51, 68, 18, 191, 0, 0, 128, 63, 183, 209, 240, 63, 229, 240, 130, 36};
.global .align 4 .b8 rgb2yuv_REC_709[36] = {208, 179, 89, 62, 89, 23, 55, 63, 152, 221, 147, 61, 200, 164, 234, 189, 206, 86, 197, 190, 0, 0, 0, 63, 0, 0, 0, 63, 187, 134, 232, 190, 41, 202, 59, 189};
.global .align 4 .b8 gamutMa[36] = {248, 138, 212, 63, 166, 111, 22, 191, 79, 50, 149, 189, 82, 20, 255, 189, 221, 2, 145, 63, 4, 204, 8, 188, 233, 176, 148, 188, 79, 252, 205, 189, 137, 50, 143, 63};

.visible .entry _Z5doGPUPhS_i(
	.param .u64 .ptr .align 1 _Z5doGPUPhS_i_param_0,
	.param .u64 .ptr .align 1 _Z5doGPUPhS_i_param_1,
	.param .u32 _Z5doGPUPhS_i_param_2
)
{
	.reg .pred 	%p<2>;
	.reg .b16 	%rs<2>;
	.reg .b32 	%r<6>;
	.reg .b64 	%rd<8>;

	ld.param.u64 	%rd1, [_Z5doGPUPhS_i_param_0];
	ld.param.u64 	%rd2, [_Z5doGPUPhS_i_param_1];
	ld.param.u32 	%r2, [_Z5doGPUPhS_i_param_2];
	mov.u32 	%r3, %ntid.x;
	mov.u32 	%r4, %ctaid.x;
	mov.u32 	%r5, %tid.x;
	mad.lo.s32 	%r1, %r3, %r4, %r5;
	setp.ge.s32 	%p1, %r1, %r2;
	@%p1 bra 	$L__BB0_2;
	cvta.to.global.u64 	%rd3, %rd1;
	cvta.to.global.u64 	%rd4, %rd2;
	cvt.s64.s32 	%rd5, %r1;
	add.s64 	%rd6, %rd3, %rd5;
	ld.global.u8 	%rs1, [%rd6];
	add.s64 	%rd7, %rd4, %rd5;
	st.global.u8 	[%rd7], %rs1;
$L__BB0_2:
	ret;

}
	// .globl	_Z15calc_colorspacePhS_S_iiiiS_S_S_i
.visible .entry _Z15calc_colorspacePhS_S_iiiiS_S_S_i(
	.param .u64 .ptr .align 1 _Z15calc_colorspacePhS_S_iiiiS_S_S_i_param_0,
	.param .u64 .ptr .align 1 _Z15calc_colorspacePhS_S_iiiiS_S_S_i_param_1,
	.param .u64 .ptr .align 1 _Z15calc_colorspacePhS_S_iiiiS_S_S_i_param_2,
	.param .u32 _Z15calc_colorspacePhS_S_iiiiS_S_S_i_param_3,
	.param .u32 _Z15calc_colorspacePhS_S_iiiiS_S_S_i_param_4,
	.param .u32 _Z15calc_colorspacePhS_S_iiiiS_S_S_i_param_5,
	.param .u32 _Z15calc_colorspacePhS_S_iiiiS_S_S_i_param_6,
	.param .u64 .ptr .align 1 _Z15calc_colorspacePhS_S_iiiiS_S_S_i_param_7,
	.param .u64 .ptr .align 1 _Z15calc_colorspacePhS_S_iiiiS_S_S_i_param_8,
	.param .u64 .ptr .align 1 _Z15calc_colorspacePhS_S_iiiiS_S_S_i_param_9,
	.param .u32 _Z15calc_colorspacePhS_S_iiiiS_S_S_i_param_10
)
{
	.reg .pred 	%p<568>;
	.reg .b16 	%rs<61>;
	.reg .b32 	%r<501>;
	.reg .b32 	%f<2953>;
	.reg .b64 	%rd<25>;
	.reg .b64 	%fd<25>;

	ld.param.u64 	%rd10, [_Z15calc_colorspacePhS_S_iiiiS_S_S_i_param_1];
	ld.param.u64 	%rd11, [_Z15calc_colorspacePhS_S_iiiiS_S_S_i_param_2];
	ld.param.u32 	%r7, [_Z15calc_colorspacePhS_S_iiiiS_S_S_i_param_3];
	ld.param.u32 	%r8, [_Z15calc_colorspacePhS_S_iiiiS_S_S_i_param_4];
	ld.param.u32 	%r5, [_Z15calc_colorspacePhS_S_iiiiS_S_S_i_param_5];
	ld.param.u32 	%r6, [_Z15calc_colorspacePhS_S_iiiiS_S_S_i_param_6];
	ld.param.u64 	%rd12, [_Z15calc_colorspacePhS_S_iiiiS_S_S_i_param_7];
	ld.param.u64 	%rd13, [_Z15calc_colorspacePhS_S_iiiiS_S_S_i_param_8];
	ld.param.u64 	%rd14, [_Z15calc_colorspacePhS_S_iiiiS_S_S_i_param_9];
	mov.u32 	%r10, %ntid.x;
	mov.u32 	%r11, %ctaid.x;
	mov.u32 	%r12, %tid.x;
	mad.lo.s32 	%r13, %r10, %r11, %r12;
	shr.u32 	%r14, %r7, 31;
	add.s32 	%r15, %r7, %r14;
	shr.s32 	%r16, %r15, 1;
	div.s32 	%r17, %r13, %r16;
	shl.b32 	%r2, %r17, 1;
	mul.lo.s32 	%r18, %r17, %r16;
	sub.s32 	%r3, %r13, %r18;
	shl.b32 	%r4, %r3, 1;
	setp.ge.s32 	%p1, %r4, %r7;
	setp.ge.s32 	%p2, %r2, %r8;
	or.pred  	%p3, %p1, %p2;
	@%p3 bra 	$L__BB1_254;
	ld.param.u64 	%rd24, [_Z15calc_colorspacePhS_S_iiiiS_S_S_i_param_0];
	cvta.to.global.u64 	%rd15, %rd24;
	cvta.to.global.u64 	%rd16, %rd12;
	cvta.to.global.u64 	%rd17, %rd10;
	cvta.to.global.u64 	%rd18, %rd11;
	cvta.to.global.u64 	%rd19, %rd13;
	cvta.to.global.u64 	%rd20, %rd14;
	mad.lo.s32 	%r19, %r2, %r5, %r4;
	mad.lo.s32 	%r20, %r17, %r6, %r3;
	mul.wide.s32 	%rd21, %r19, 2;
	add.s64 	%rd1, %rd15, %rd21;
	mul.wide.s32 	%rd22, %r20, 2;
	add.s64 	%rd2, %rd17, %rd22;
	add.s64 	%rd3, %rd18, %rd22;
	add.s64 	%rd4, %rd16, %rd21;
	add.s64 	%rd5, %rd19, %rd22;
	add.s64 	%rd6, %rd20, %rd22;
	ld.global.u16 	%rs1, [%rd1];
	cvt.rn.f64.u16 	%fd1, %rs1;
	fma.rn.f64 	%fd2, %fd1, 0d3F52B4049EDF1F7E, 0dBFB2B4049FFCFEFC;
	cvt.rn.f32.f64 	%f302, %fd2;
	ld.global.u16 	%rs2, [%rd2];
	cvt.rn.f64.u16 	%fd3, %rs2;
	fma.rn.f64 	%fd4, %fd3, 0d3F524924A06C1B5A, 0dBFE24924A003A73B;
	cvt.rn.f32.f64 	%f303, %fd4;
	ld.global.u16 	%rs3, [%rd3];
	cvt.rn.f64.u16 	%fd5, %rs3;
	fma.rn.f64 	%fd6, %fd5, 0d3F524924A06C1B5A, 0dBFE24924A003A73B;
	cvt.rn.f32.f64 	%f304, %fd6;
	ld.global.f32 	%f305, [yuv2rgb_REC_2020_NCL];
	ld.global.f32 	%f306, [yuv2rgb_REC_2020_NCL+4];
	mul.f32 	%f307, %f306, %f303;
	fma.rn.f32 	%f308, %f305, %f302, %f307;
	ld.global.f32 	%f309, [yuv2rgb_REC_2020_NCL+8];
	fma.rn.f32 	%f1, %f309, %f304, %f308;
	ld.global.f32 	%f310, [yuv2rgb_REC_2020_NCL+12];
	ld.global.f32 	%f311, [yuv2rgb_REC_2020_NCL+16];
	mul.f32 	%f312, %f311, %f303;
	fma.rn.f32 	%f313, %f310, %f302, %f312;
	ld.global.f32 	%f314, [yuv2rgb_REC_2020_NCL+20];
	fma.rn.f32 	%f2, %f314, %f304, %f313;
	ld.global.f32 	%f315, [yuv2rgb_REC_2020_NCL+24];
	ld.global.f32 	%f316, [yuv2rgb_REC_2020_NCL+28];
	mul.f32 	%f317, %f316, %f303;
	fma.rn.f32 	%f318, %f315, %f302, %f317;
	ld.global.f32 	%f319, [yuv2rgb_REC_2020_NCL+32];
	fma.rn.f32 	%f3, %f319, %f304, %f318;
	setp.leu.f32 	%p4, %f1, 0f00000000;
	mov.f32 	%f2907, 0f00000000;
	@%p4 bra 	$L__BB1_16;
	ld.global.f32 	%f321, [ST2084_M2];
	rcp.rn.f32 	%f322, %f321;
	abs.f32 	%f5, %f1;
	setp.eq.f32 	%p5, %f1, 0f3F800000;
	setp.eq.f32 	%p6, %f322, 0f00000000;
	or.pred  	%p7, %p5, %p6;
	mov.f32 	%f2905, 0f3F800000;
	@%p7 bra 	$L__BB1_7;
	setp.num.f32 	%p8, %f5, %f5;
	abs.f32 	%f323, %f322;
	setp.num.f32 	%p9, %f323, %f323;
	and.pred  	%p10, %p8, %p9;
	@%p10 bra 	$L__BB1_5;
	add.rn.f32 	%f2905, %f1, %f322;
	bra.uni 	$L__BB1_7;
$L__BB1_5:
	setp.lt.f32 	%p11, %f5, 0f00800000;
	mul.f32 	%f325, %f5, 0f4B800000;
	selp.f32 	%f326, %f325, %f5, %p11;
	mov.b32 	%r21, %f326;
	add.s32 	%r22, %r21, -1060439283;
	and.b32  	%r23, %r22, -8388608;
	sub.s32 	%r24, %r21, %r23;
	mov.b32 	%f327, %r24;
	cvt.rn.f32.s32 	%f328, %r23;
	selp.f32 	%f329, 0fC1C00000, 0f00000000, %p11;
	fma.rn.f32 	%f330, %f328, 0f34000000, %f329;
	add.f32 	%f331, %f327, 0fBF800000;
	add.f32 	%f332, %f327, 0f3F800000;
	rcp.approx.ftz.f32 	%f333, %f332;
	add.f32 	%f334, %f331, %f331;
	mul.f32 	%f335, %f334, %f333;
	mul.f32 	%f336, %f335, %f335;
	neg.f32 	%f337, %f335;
	sub.f32 	%f338, %f331, %f335;
	add.f32 	%f339, %f338, %f338;
	fma.rn.f32 	%f340, %f337, %f331, %f339;
	mul.rn.f32 	%f341, %f333, %f340;
	fma.rn.f32 	%f342, %f336, 0f3A2C32E4, 0f3B52E7DB;
	fma.rn.f32 	%f343, %f342, %f336, 0f3C93BB73;
	fma.rn.f32 	%f344, %f343, %f336, 0f3DF6384F;
	mul.rn.f32 	%f345, %f344, %f336;
	fma.rn.f32 	%f346, %f335, 0f3FB8AA3B, %f330;
	mul.f32 	%f347, %f345, 0f40400000;
	sub.f32 	%f348, %f330, %f346;
	fma.rn.f32 	%f349, %f335, 0f3FB8AA3B, %f348;
	fma.rn.f32 	%f350, %f341, 0f3FB8AA3B, %f349;
	fma.rn.f32 	%f351, %f335, 0f32A55E34, %f350;
	fma.rn.f32 	%f352, %f347, %f341, %f351;
	fma.rn.f32 	%f353, %f345, %f335, %f352;
	add.rn.f32 	%f354, %f346, %f353;
	mul.rn.f32 	%f355, %f354, %f322;
	cvt.rni.f32.f32 	%f356, %f355;
	sub.f32 	%f357, %f355, %f356;
	neg.f32 	%f358, %f355;
	fma.rn.f32 	%f359, %f354, %f322, %f358;
	neg.f32 	%f360, %f346;
	add.rn.f32 	%f361, %f354, %f360;
	neg.f32 	%f362, %f361;
	add.rn.f32 	%f363, %f353, %f362;
	fma.rn.f32 	%f364, %f363, %f322, %f359;
	add.f32 	%f365, %f357, %f364;
	setp.gt.f32 	%p12, %f356, 0f00000000;
	selp.b32 	%r25, 0, -2097152000, %p12;
	setp.neu.f32 	%p13, %f5, 0f7F800000;
	setp.lt.f32 	%p14, %f355, 0f00000000;
	selp.f32 	%f366, 0f00000000, 0f7F800000, %p14;
	abs.f32 	%f367, %f355;
	setp.gt.f32 	%p15, %f367, 0f43180000;
	cvt.rzi.s32.f32 	%r26, %f356;
	shl.b32 	%r27, %r26, 23;
	sub.s32 	%r28, %r27, %r25;
	mov.b32 	%f368, %r28;
	add.s32 	%r29, %r25, 2130706432;
	mov.b32 	%f369, %r29;
	fma.rn.f32 	%f370, %f365, 0f391FCB8E, 0f3AAF85ED;
	fma.rn.f32 	%f371, %f370, %f365, 0f3C1D9856;
	fma.rn.f32 	%f372, %f371, %f365, 0f3D6357BB;
	fma.rn.f32 	%f373, %f372, %f365, 0f3E75FDEC;
	fma.rn.f32 	%f374, %f373, %f365, 0f3F317218;
	fma.rn.f32 	%f375, %f374, %f365, 0f3F800000;
	mul.f32 	%f376, %f375, %f369;
	mul.f32 	%f377, %f376, %f368;
	selp.f32 	%f2905, %f366, %f377, %p15;
	@%p13 bra 	$L__BB1_7;
	mul.f32 	%f378, %f322, 0f3F000000;
	cvt.rzi.f32.f32 	%f379, %f378;
	add.f32 	%f380, %f379, %f379;
	sub.f32 	%f381, %f322, %f380;
	abs.f32 	%f382, %f381;
	setp.neu.f32 	%p16, %f382, 0f3F800000;
	add.f32 	%f383, %f1, %f1;
	mov.b32 	%r30, %f383;
	setp.lt.f32 	%p17, %f322, 0f00000000;
	xor.b32  	%r31, %r30, 2139095040;
	selp.b32 	%r32, %r31, %r30, %p17;
	and.b32  	%r33, %r32, 2147483647;
	selp.b32 	%r34, %r33, %r32, %p16;
	mov.b32 	%f2905, %r34;
$L__BB1_7:
	ld.global.f32 	%f385, [ST2084_C1];
	sub.f32 	%f386, %f2905, %f385;
	max.f32 	%f387, %f386, 0f00000000;
	ld.global.f32 	%f388, [ST2084_C2];
	ld.global.f32 	%f389, [ST2084_C3];
	mul.f32 	%f390, %f2905, %f389;
	sub.f32 	%f391, %f388, %f390;
	max.f32 	%f392, %f391, 0f00800000;
	div.rn.f32 	%f10, %f387, %f392;
	ld.global.f32 	%f393, [ST2084_M1];
	rcp.rn.f32 	%f394, %f393;
	mul.f32 	%f395, %f394, 0f3F000000;
	cvt.rzi.f32.f32 	%f396, %f395;
	add.f32 	%f397, %f396, %f396;
	sub.f32 	%f398, %f394, %f397;
	abs.f32 	%f12, %f398;
	abs.f32 	%f13, %f10;
	setp.lt.f32 	%p18, %f13, 0f00800000;
	mul.f32 	%f399, %f13, 0f4B800000;
	selp.f32 	%f400, %f399, %f13, %p18;
	selp.f32 	%f401, 0fC1C00000, 0f00000000, %p18;
	mov.b32 	%r35, %f400;
	add.s32 	%r36, %r35, -1060439283;
	and.b32  	%r37, %r36, -8388608;
	sub.s32 	%r38, %r35, %r37;
	mov.b32 	%f402, %r38;
	cvt.rn.f32.s32 	%f403, %r37;
	fma.rn.f32 	%f404, %f403, 0f34000000, %f401;
	add.f32 	%f405, %f402, 0fBF800000;
	add.f32 	%f406, %f402, 0f3F800000;
	rcp.approx.ftz.f32 	%f407, %f406;
	add.f32 	%f408, %f405, %f405;
	mul.f32 	%f409, %f408, %f407;
	mul.f32 	%f410, %f409, %f409;
	sub.f32 	%f411, %f405, %f409;
	add.f32 	%f412, %f411, %f411;
	neg.f32 	%f413, %f409;
	fma.rn.f32 	%f414, %f413, %f405, %f412;
	mul.rn.f32 	%f415, %f407, %f414;
	fma.rn.f32 	%f416, %f410, 0f3A2C32E4, 0f3B52E7DB;
	fma.rn.f32 	%f417, %f416, %f410, 0f3C93BB73;
	fma.rn.f32 	%f418, %f417, %f410, 0f3DF6384F;
	mul.rn.f32 	%f419, %f418, %f410;
	fma.rn.f32 	%f420, %f409, 0f3FB8AA3B, %f404;
	sub.f32 	%f421, %f404, %f420;
	fma.rn.f32 	%f422, %f409, 0f3FB8AA3B, %f421;
	fma.rn.f32 	%f423, %f415, 0f3FB8AA3B, %f422;
	fma.rn.f32 	%f424, %f409, 0f32A55E34, %f423;
	mul.f32 	%f425, %f419, 0f40400000;
	fma.rn.f32 	%f426, %f425, %f415, %f424;
	fma.rn.f32 	%f427, %f419, %f409, %f426;
	add.rn.f32 	%f428, %f420, %f427;
	neg.f32 	%f429, %f420;
	add.rn.f32 	%f430, %f428, %f429;
	neg.f32 	%f431, %f430;
	add.rn.f32 	%f432, %f427, %f431;
	mul.rn.f32 	%f433, %f428, %f394;
	neg.f32 	%f434, %f433;
	fma.rn.f32 	%f435, %f428, %f394, %f434;
	fma.rn.f32 	%f436, %f432, %f394, %f435;
	cvt.rni.f32.f32 	%f437, %f433;
	sub.f32 	%f438, %f433, %f437;
	add.f32 	%f439, %f438, %f436;
	fma.rn.f32 	%f440, %f439, 0f391FCB8E, 0f3AAF85ED;
	fma.rn.f32 	%f441, %f440, %f439, 0f3C1D9856;
	fma.rn.f32 	%f442, %f441, %f439, 0f3D6357BB;
	fma.rn.f32 	%f443, %f442, %f439, 0f3E75FDEC;
	fma.rn.f32 	%f444, %f443, %f439, 0f3F317218;
	fma.rn.f32 	%f445, %f444, %f439, 0f3F800000;
	cvt.rzi.s32.f32 	%r39, %f437;
	setp.gt.f32 	%p19, %f437, 0f00000000;
	selp.b32 	%r40, 0, -2097152000, %p19;
	add.s32 	%r41, %r40, 2130706432;
	mov.b32 	%f446, %r41;
	mul.f32 	%f447, %f445, %f446;
	shl.b32 	%r42, %r39, 23;
	sub.s32 	%r43, %r42, %r40;
	mov.b32 	%f448, %r43;
	mul.f32 	%f449, %f447, %f448;
	abs.f32 	%f450, %f433;
	setp.gt.f32 	%p20, %f450, 0f43180000;
	setp.lt.f32 	%p21, %f433, 0f00000000;
	selp.f32 	%f451, 0f00000000, 0f7F800000, %p21;
	selp.f32 	%f14, %f451, %f449, %p20;
	setp.eq.f32 	%p22, %f10, 0f3F800000;
	setp.eq.f32 	%p23, %f394, 0f00000000;
	or.pred  	%p24, %p22, %p23;
	mov.f32 	%f2906, 0f3F800000;
	@%p24 bra 	$L__BB1_15;
	setp.num.f32 	%p25, %f13, %f13;
	abs.f32 	%f452, %f394;
	setp.num.f32 	%p26, %f452, %f452;
	and.pred  	%p27, %p25, %p26;
	@%p27 bra 	$L__BB1_10;
	add.rn.f32 	%f2906, %f10, %f394;
	bra.uni 	$L__BB1_15;
$L__BB1_10:
	setp.neu.f32 	%p28, %f10, 0f00000000;
	setp.neu.f32 	%p29, %f13, 0f7F800000;
	and.pred  	%p30, %p28, %p29;
	@%p30 bra 	$L__BB1_12;
	setp.neu.f32 	%p37, %f12, 0f3F800000;
	add.f32 	%f457, %f10, %f10;
	mov.b32 	%r44, %f457;
	setp.lt.f32 	%p38, %f394, 0f00000000;
	xor.b32  	%r45, %r44, 2139095040;
	selp.b32 	%r46, %r45, %r44, %p38;
	and.b32  	%r47, %r46, 2147483647;
	selp.b32 	%r48, %r47, %r46, %p37;
	mov.b32 	%f2906, %r48;
	bra.uni 	$L__BB1_15;
$L__BB1_12:
	setp.eq.f32 	%p31, %f10, 0fBF800000;
	setp.eq.f32 	%p32, %f452, 0f7F800000;
	and.pred  	%p33, %p31, %p32;
	@%p33 bra 	$L__BB1_15;
	setp.geu.f32 	%p34, %f10, 0f00000000;
	mov.f32 	%f2906, %f14;
	@%p34 bra 	$L__BB1_15;
	setp.neu.f32 	%p35, %f12, 0f3F800000;
	neg.f32 	%f454, %f14;
	selp.f32 	%f455, %f14, %f454, %p35;
	cvt.rmi.f32.f32 	%f456, %f394;
	setp.neu.f32 	%p36, %f394, %f456;
	selp.f32 	%f2906, 0f7FFFFFFF, %f455, %p36;
$L__BB1_15:
	mul.f32 	%f2907, %f2906, 0f42C80000;
$L__BB1_16:
	setp.leu.f32 	%p39, %f2, 0f00000000;
	mov.f32 	%f2910, 0f00000000;
	@%p39 bra 	$L__BB1_31;
	ld.global.f32 	%f460, [ST2084_M2];
	rcp.rn.f32 	%f461, %f460;
	abs.f32 	%f23, %f2;
	setp.eq.f32 	%p40, %f2, 0f3F800000;
	setp.eq.f32 	%p41, %f461, 0f00000000;
	or.pred  	%p42, %p40, %p41;
	mov.f32 	%f2908, 0f3F800000;
	@%p42 bra 	$L__BB1_22;
	setp.num.f32 	%p43, %f23, %f23;
	abs.f32 	%f462, %f461;
	setp.num.f32 	%p44, %f462, %f462;
	and.pred  	%p45, %p43, %p44;
	@%p45 bra 	$L__BB1_20;
	add.rn.f32 	%f2908, %f2, %f461;
	bra.uni 	$L__BB1_22;
$L__BB1_20:
	setp.lt.f32 	%p46, %f23, 0f00800000;
	mul.f32 	%f464, %f23, 0f4B800000;
	selp.f32 	%f465, %f464, %f23, %p46;
	mov.b32 	%r49, %f465;
	add.s32 	%r50, %r49, -1060439283;
	and.b32  	%r51, %r50, -8388608;
	sub.s32 	%r52, %r49, %r51;
	mov.b32 	%f466, %r52;
	cvt.rn.f32.s32 	%f467, %r51;
	selp.f32 	%f468, 0fC1C00000, 0f00000000, %p46;
	fma.rn.f32 	%f469, %f467, 0f34000000, %f468;
	add.f32 	%f470, %f466, 0fBF800000;
	add.f32 	%f471, %f466, 0f3F800000;
	rcp.approx.ftz.f32 	%f472, %f471;
	add.f32 	%f473, %f470, %f470;
	mul.f32 	%f474, %f473, %f472;
	mul.f32 	%f475, %f474, %f474;
	neg.f32 	%f476, %f474;
	sub.f32 	%f477, %f470, %f474;
	add.f32 	%f478, %f477, %f477;
	fma.rn.f32 	%f479, %f476, %f470, %f478;
	mul.rn.f32 	%f480, %f472, %f479;
	fma.rn.f32 	%f481, %f475, 0f3A2C32E4, 0f3B52E7DB;
	fma.rn.f32 	%f482, %f481, %f475, 0f3C93BB73;
	fma.rn.f32 	%f483, %f482, %f475, 0f3DF6384F;
	mul.rn.f32 	%f484, %f483, %f475;
	fma.rn.f32 	%f485, %f474, 0f3FB8AA3B, %f469;
	mul.f32 	%f486, %f484, 0f40400000;
	sub.f32 	%f487, %f469, %f485;
	fma.rn.f32 	%f488, %f474, 0f3FB8AA3B, %f487;
	fma.rn.f32 	%f489, %f480, 0f3FB8AA3B, %f488;
	fma.rn.f32 	%f490, %f474, 0f32A55E34, %f489;
	fma.rn.f32 	%f491, %f486, %f480, %f490;
	fma.rn.f32 	%f492, %f484, %f474, %f491;
	add.rn.f32 	%f493, %f485, %f492;
	mul.rn.f32 	%f494, %f493, %f461;
	cvt.rni.f32.f32 	%f495, %f494;
	sub.f32 	%f496, %f494, %f495;
	neg.f32 	%f497, %f494;
	fma.rn.f32 	%f498, %f493, %f461, %f497;
	neg.f32 	%f499, %f485;
	add.rn.f32 	%f500, %f493, %f499;
	neg.f32 	%f501, %f500;
	add.rn.f32 	%f502, %f492, %f501;
	fma.rn.f32 	%f503, %f502, %f461, %f498;
	add.f32 	%f504, %f496, %f503;
	setp.gt.f32 	%p47, %f495, 0f00000000;
	selp.b32 	%r53, 0, -2097152000, %p47;
	setp.neu.f32 	%p48, %f23, 0f7F800000;
	setp.lt.f32 	%p49, %f494, 0f00000000;
	selp.f32 	%f505, 0f00000000, 0f7F800000, %p49;
	abs.f32 	%f506, %f494;
	setp.gt.f32 	%p50, %f506, 0f43180000;
	cvt.rzi.s32.f32 	%r54, %f495;
	shl.b32 	%r55, %r54, 23;
	sub.s32 	%r56, %r55, %r53;
	mov.b32 	%f507, %r56;
	add.s32 	%r57, %r53, 2130706432;
	mov.b32 	%f508, %r57;
	fma.rn.f32 	%f509, %f504, 0f391FCB8E, 0f3AAF85ED;
	fma.rn.f32 	%f510, %f509, %f504, 0f3C1D9856;
	fma.rn.f32 	%f511, %f510, %f504, 0f3D6357BB;
	fma.rn.f32 	%f512, %f511, %f504, 0f3E75FDEC;
	fma.rn.f32 	%f513, %f512, %f504, 0f3F317218;
	fma.rn.f32 	%f514, %f513, %f504, 0f3F800000;
	mul.f32 	%f515, %f514, %f508;
	mul.f32 	%f516, %f515, %f507;
	selp.f32 	%f2908, %f505, %f516, %p50;
	@%p48 bra 	$L__BB1_22;
	mul.f32 	%f517, %f461, 0f3F000000;
	cvt.rzi.f32.f32 	%f518, %f517;
	add.f32 	%f519, %f518, %f518;
	sub.f32 	%f520, %f461, %f519;
	abs.f32 	%f521, %f520;
	setp.neu.f32 	%p51, %f521, 0f3F800000;
	add.f32 	%f522, %f2, %f2;
	mov.b32 	%r58, %f522;
	setp.lt.f32 	%p52, %f461, 0f00000000;
	xor.b32  	%r59, %r58, 2139095040;
	selp.b32 	%r60, %r59, %r58, %p52;
	and.b32  	%r61, %r60, 2147483647;
	selp.b32 	%r62, %r61, %r60, %p51;
	mov.b32 	%f2908, %r62;
$L__BB1_22:
	ld.global.f32 	%f524, [ST2084_C1];
	sub.f32 	%f525, %f2908, %f524;
	max.f32 	%f526, %f525, 0f00000000;
	ld.global.f32 	%f527, [ST2084_C2];
	ld.global.f32 	%f528, [ST2084_C3];
	mul.f32 	%f529, %f2908, %f528;
	sub.f32 	%f530, %f527, %f529;
	max.f32 	%f531, %f530, 0f00800000;
	div.rn.f32 	%f28, %f526, %f531;
	ld.global.f32 	%f532, [ST2084_M1];
	rcp.rn.f32 	%f533, %f532;
	mul.f32 	%f534, %f533, 0f3F000000;
	cvt.rzi.f32.f32 	%f535, %f534;
	add.f32 	%f536, %f535, %f535;
	sub.f32 	%f537, %f533, %f536;
	abs.f32 	%f30, %f537;
	abs.f32 	%f31, %f28;
	setp.lt.f32 	%p53, %f31, 0f00800000;
	mul.f32 	%f538, %f31, 0f4B800000;
	selp.f32 	%f539, %f538, %f31, %p53;
	selp.f32 	%f540, 0fC1C00000, 0f00000000, %p53;
	mov.b32 	%r63, %f539;
	add.s32 	%r64, %r63, -1060439283;
	and.b32  	%r65, %r64, -8388608;
	sub.s32 	%r66, %r63, %r65;
	mov.b32 	%f541, %r66;
	cvt.rn.f32.s32 	%f542, %r65;
	fma.rn.f32 	%f543, %f542, 0f34000000, %f540;
	add.f32 	%f544, %f541, 0fBF800000;
	add.f32 	%f545, %f541, 0f3F800000;
	rcp.approx.ftz.f32 	%f546, %f545;
	add.f32 	%f547, %f544, %f544;
	mul.f32 	%f548, %f547, %f546;
	mul.f32 	%f549, %f548, %f548;
	sub.f32 	%f550, %f544, %f548;
	add.f32 	%f551, %f550, %f550;
	neg.f32 	%f552, %f548;
	fma.rn.f32 	%f553, %f552, %f544, %f551;
	mul.rn.f32 	%f554, %f546, %f553;
	fma.rn.f32 	%f555, %f549, 0f3A2C32E4, 0f3B52E7DB;
	fma.rn.f32 	%f556, %f555, %f549, 0f3C93BB73;
	fma.rn.f32 	%f557, %f556, %f549, 0f3DF6384F;
	mul.rn.f32 	%f558, %f557, %f549;
	fma.rn.f32 	%f559, %f548, 0f3FB8AA3B, %f543;
	sub.f32 	%f560, %f543, %f559;
	fma.rn.f32 	%f561, %f548, 0f3FB8AA3B, %f560;
	fma.rn.f32 	%f562, %f554, 0f3FB8AA3B, %f561;
	fma.rn.f32 	%f563, %f548, 0f32A55E34, %f562;
	mul.f32 	%f564, %f558, 0f40400000;
	fma.rn.f32 	%f565, %f564, %f554, %f563;
	fma.rn.f32 	%f566, %f558, %f548, %f565;
	add.rn.f32 	%f567, %f559, %f566;
	neg.f32 	%f568, %f559;
	add.rn.f32 	%f569, %f567, %f568;
	neg.f32 	%f570, %f569;
	add.rn.f32 	%f571, %f566, %f570;
	mul.rn.f32 	%f572, %f567, %f533;
	neg.f32 	%f573, %f572;
	fma.rn.f32 	%f574, %f567, %f533, %f573;
	fma.rn.f32 	%f575, %f571, %f533, %f574;
	cvt.rni.f32.f32 	%f576, %f572;
	sub.f32 	%f577, %f572, %f576;
	add.f32 	%f578, %f577, %f575;
	fma.rn.f32 	%f579, %f578, 0f391FCB8E, 0f3AAF85ED;
	fma.rn.f32 	%f580, %f579, %f578, 0f3C1D9856;
	fma.rn.f32 	%f581, %f580, %f578, 0f3D6357BB;
	fma.rn.f32 	%f582, %f581, %f578, 0f3E75FDEC;
	fma.rn.f32 	%f583, %f582, %f578, 0f3F317218;
	fma.rn.f32 	%f584, %f583, %f578, 0f3F800000;
	cvt.rzi.s32.f32 	%r67, %f576;
	setp.gt.f32 	%p54, %f576, 0f00000000;
	selp.b32 	%r68, 0, -2097152000, %p54;
	add.s32 	%r69, %r68, 2130706432;
	mov.b32 	%f585, %r69;
	mul.f32 	%f586, %f584, %f585;
	shl.b32 	%r70, %r67, 23;
	sub.s32 	%r71, %r70, %r68;
	mov.b32 	%f587, %r71;
	mul.f32 	%f588, %f586, %f587;
	abs.f32 	%f589, %f572;
	setp.gt.f32 	%p55, %f589, 0f43180000;
	setp.lt.f32 	%p56, %f572, 0f00000000;
	selp.f32 	%f590, 0f00000000, 0f7F800000, %p56;
	selp.f32 	%f32, %f590, %f588, %p55;
	setp.eq.f32 	%p57, %f28, 0f3F800000;
	setp.eq.f32 	%p58, %f533, 0f00000000;
	or.pred  	%p59, %p57, %p58;
	mov.f32 	%f2909, 0f3F800000;
	@%p59 bra 	$L__BB1_30;
	setp.num.f32 	%p60, %f31, %f31;
	abs.f32 	%f591, %f533;
	setp.num.f32 	%p61, %f591, %f591;
	and.pred  	%p62, %p60, %p61;
	@%p62 bra 	$L__BB1_25;
	add.rn.f32 	%f2909, %f28, %f533;
	bra.uni 	$L__BB1_30;
$L__BB1_25:
	setp.neu.f32 	%p63, %f28, 0f00000000;
	setp.neu.f32 	%p64, %f31, 0f7F800000;
	and.pred  	%p65, %p63, %p64;
	@%p65 bra 	$L__BB1_27;
	setp.neu.f32 	%p72, %f30, 0f3F800000;
	add.f32 	%f596, %f28, %f28;
	mov.b32 	%r72, %f596;
	setp.lt.f32 	%p73, %f533, 0f00000000;
	xor.b32  	%r73, %r72, 2139095040;
	selp.b32 	%r74, %r73, %r72, %p73;
	and.b32  	%r75, %r74, 2147483647;
	selp.b32 	%r76, %r75, %r74, %p72;
	mov.b32 	%f2909, %r76;
	bra.uni 	$L__BB1_30;
$L__BB1_27:
	setp.eq.f32 	%p66, %f28, 0fBF800000;
	setp.eq.f32 	%p67, %f591, 0f7F800000;
	and.pred  	%p68, %p66, %p67;
	@%p68 bra 	$L__BB1_30;
	setp.geu.f32 	%p69, %f28, 0f00000000;
	mov.f32 	%f2909, %f32;
	@%p69 bra 	$L__BB1_30;
	setp.neu.f32 	%p70, %f30, 0f3F800000;
	neg.f32 	%f593, %f32;
	selp.f32 	%f594, %f32, %f593, %p70;
	cvt.rmi.f32.f32 	%f595, %f533;
	setp.neu.f32 	%p71, %f533, %f595;
	selp.f32 	%f2909, 0f7FFFFFFF, %f594, %p71;
$L__BB1_30:
	mul.f32 	%f2910, %f2909, 0f42C80000;
$L__BB1_31:
	setp.leu.f32 	%p74, %f3, 0f00000000;
	mov.f32 	%f2913, 0f00000000;
	@%p74 bra 	$L__BB1_46;
	ld.global.f32 	%f599, [ST2084_M2];
	rcp.rn.f32 	%f600, %f599;
	abs.f32 	%f41, %f3;
	setp.eq.f32 	%p75, %f3, 0f3F800000;
	setp.eq.f32 	%p76, %f600, 0f00000000;
	or.pred  	%p77, %p75, %p76;
	mov.f32 	%f2911, 0f3F800000;
	@%p77 bra 	$L__BB1_37;
	setp.num.f32 	%p78, %f41, %f41;
	abs.f32 	%f601, %f600;
	setp.num.f32 	%p79, %f601, %f601;
	and.pred  	%p80, %p78, %p79;
	@%p80 bra 	$L__BB1_35;
	add.rn.f32 	%f2911, %f3, %f600;
	bra.uni 	$L__BB1_37;
$L__BB1_35:
	setp.lt.f32 	%p81, %f41, 0f00800000;
	mul.f32 	%f603, %f41, 0f4B800000;
	selp.f32 	%f604, %f603, %f41, %p81;
	mov.b32 	%r77, %f604;
	add.s32 	%r78, %r77, -1060439283;
	and.b32  	%r79, %r78, -8388608;
	sub.s32 	%r80, %r77, %r79;
	mov.b32 	%f605, %r80;
	cvt.rn.f32.s32 	%f606, %r79;
	selp.f32 	%f607, 0fC1C00000, 0f00000000, %p81;
	fma.rn.f32 	%f608, %f606, 0f34000000, %f607;
	add.f32 	%f609, %f605, 0fBF800000;
	add.f32 	%f610, %f605, 0f3F800000;
	rcp.approx.ftz.f32 	%f611, %f610;
	add.f32 	%f612, %f609, %f609;
	mul.f32 	%f613, %f612, %f611;
	mul.f32 	%f614, %f613, %f613;
	neg.f32 	%f615, %f613;
	sub.f32 	%f616, %f609, %f613;
	add.f32 	%f617, %f616, %f616;
	fma.rn.f32 	%f618, %f615, %f609, %f617;
	mul.rn.f32 	%f619, %f611, %f618;
	fma.rn.f32 	%f620, %f614, 0f3A2C32E4, 0f3B52E7DB;
	fma.rn.f32 	%f621, %f620, %f614, 0f3C93BB73;
	fma.rn.f32 	%f622, %f621, %f614, 0f3DF6384F;
	mul.rn.f32 	%f623, %f622, %f614;
	fma.rn.f32 	%f624, %f613, 0f3FB8AA3B, %f608;
	mul.f32 	%f625, %f623, 0f40400000;
	sub.f32 	%f626, %f608, %f624;
	fma.rn.f32 	%f627, %f613, 0f3FB8AA3B, %f626;
	fma.rn.f32 	%f628, %f619, 0f3FB8AA3B, %f627;
	fma.rn.f32 	%f629, %f613, 0f32A55E34, %f628;
	fma.rn.f32 	%f630, %f625, %f619, %f629;
	fma.rn.f32 	%f631, %f623, %f613, %f630;
	add.rn.f32 	%f632, %f624, %f631;
	mul.rn.f32 	%f633, %f632, %f600;
	cvt.rni.f32.f32 	%f634, %f633;
	sub.f32 	%f635, %f633, %f634;
	neg.f32 	%f636, %f633;
	fma.rn.f32 	%f637, %f632, %f600, %f636;
	neg.f32 	%f638, %f624;
	add.rn.f32 	%f639, %f632, %f638;
	neg.f32 	%f640, %f639;
	add.rn.f32 	%f641, %f631, %f640;
	fma.rn.f32 	%f642, %f641, %f600, %f637;
	add.f32 	%f643, %f635, %f642;
	setp.gt.f32 	%p82, %f634, 0f00000000;
	selp.b32 	%r81, 0, -2097152000, %p82;
	setp.neu.f32 	%p83, %f41, 0f7F800000;
	setp.lt.f32 	%p84, %f633, 0f00000000;
	selp.f32 	%f644, 0f00000000, 0f7F800000, %p84;
	abs.f32 	%f645, %f633;
	setp.gt.f32 	%p85, %f645, 0f43180000;
	cvt.rzi.s32.f32 	%r82, %f634;
	shl.b32 	%r83, %r82, 23;
	sub.s32 	%r84, %r83, %r81;
	mov.b32 	%f646, %r84;
	add.s32 	%r85, %r81, 2130706432;
	mov.b32 	%f647, %r85;
	fma.rn.f32 	%f648, %f643, 0f391FCB8E, 0f3AAF85ED;
	fma.rn.f32 	%f649, %f648, %f643, 0f3C1D9856;
	fma.rn.f32 	%f650, %f649, %f643, 0f3D6357BB;
	fma.rn.f32 	%f651, %f650, %f643, 0f3E75FDEC;
	fma.rn.f32 	%f652, %f651, %f643, 0f3F317218;
	fma.rn.f32 	%f653, %f652, %f643, 0f3F800000;
	mul.f32 	%f654, %f653, %f647;
	mul.f32 	%f655, %f654, %f646;
	selp.f32 	%f2911, %f644, %f655, %p85;
	@%p83 bra 	$L__BB1_37;
	mul.f32 	%f656, %f600, 0f3F000000;
	cvt.rzi.f32.f32 	%f657, %f656;
	add.f32 	%f658, %f657, %f657;
	sub.f32 	%f659, %f600, %f658;
	abs.f32 	%f660, %f659;
	setp.neu.f32 	%p86, %f660, 0f3F800000;
	add.f32 	%f661, %f3, %f3;
	mov.b32 	%r86, %f661;
	setp.lt.f32 	%p87, %f600, 0f00000000;
	xor.b32  	%r87, %r86, 2139095040;
	selp.b32 	%r88, %r87, %r86, %p87;
	and.b32  	%r89, %r88, 2147483647;
	selp.b32 	%r90, %r89, %r88, %p86;
	mov.b32 	%f2911, %r90;
$L__BB1_37:
	ld.global.f32 	%f663, [ST2084_C1];
	sub.f32 	%f664, %f2911, %f663;
	max.f32 	%f665, %f664, 0f00000000;
	ld.global.f32 	%f666, [ST2084_C2];
	ld.global.f32 	%f667, [ST2084_C3];
	mul.f32 	%f668, %f2911, %f667;
	sub.f32 	%f669, %f666, %f668;
	max.f32 	%f670, %f669, 0f00800000;
	div.rn.f32 	%f46, %f665, %f670;
	ld.global.f32 	%f671, [ST2084_M1];
	rcp.rn.f32 	%f672, %f671;
	mul.f32 	%f673, %f672, 0f3F000000;
	cvt.rzi.f32.f32 	%f674, %f673;
	add.f32 	%f675, %f674, %f674;
	sub.f32 	%f676, %f672, %f675;
	abs.f32 	%f48, %f676;
	abs.f32 	%f49, %f46;
	setp.lt.f32 	%p88, %f49, 0f00800000;
	mul.f32 	%f677, %f49, 0f4B800000;
	selp.f32 	%f678, %f677, %f49, %p88;
	selp.f32 	%f679, 0fC1C00000, 0f00000000, %p88;
	mov.b32 	%r91, %f678;
	add.s32 	%r92, %r91, -1060439283;
	and.b32  	%r93, %r92, -8388608;
	sub.s32 	%r94, %r91, %r93;
	mov.b32 	%f680, %r94;
	cvt.rn.f32.s32 	%f681, %r93;
	fma.rn.f32 	%f682, %f681, 0f34000000, %f679;
	add.f32 	%f683, %f680, 0fBF800000;
	add.f32 	%f684, %f680, 0f3F800000;
	rcp.approx.ftz.f32 	%f685, %f684;
	add.f32 	%f686, %f683, %f683;
	mul.f32 	%f687, %f686, %f685;
	mul.f32 	%f688, %f687, %f687;
	sub.f32 	%f689, %f683, %f687;
	add.f32 	%f690, %f689, %f689;
	neg.f32 	%f691, %f687;
	fma.rn.f32 	%f692, %f691, %f683, %f690;
	mul.rn.f32 	%f693, %f685, %f692;
	fma.rn.f32 	%f694, %f688, 0f3A2C32E4, 0f3B52E7DB;
	fma.rn.f32 	%f695, %f694, %f688, 0f3C93BB73;
	fma.rn.f32 	%f696, %f695, %f688, 0f3DF6384F;
	mul.rn.f32 	%f697, %f696, %f688;
	fma.rn.f32 	%f698, %f687, 0f3FB8AA3B, %f682;
	sub.f32 	%f699, %f682, %f698;
	fma.rn.f32 	%f700, %f687, 0f3FB8AA3B, %f699;
	fma.rn.f32 	%f701, %f693, 0f3FB8AA3B, %f700;
	fma.rn.f32 	%f702, %f687, 0f32A55E34, %f701;
	mul.f32 	%f703, %f697, 0f40400000;
	fma.rn.f32 	%f704, %f703, %f693, %f702;
	fma.rn.f32 	%f705, %f697, %f687, %f704;
	add.rn.f32 	%f706, %f698, %f705;
	neg.f32 	%f707, %f698;
	add.rn.f32 	%f708, %f706, %f707;
	neg.f32 	%f709, %f708;
	add.rn.f32 	%f710, %f705, %f709;
	mul.rn.f32 	%f711, %f706, %f672;
	neg.f32 	%f712, %f711;
	fma.rn.f32 	%f713, %f706, %f672, %f712;
	fma.rn.f32 	%f714, %f710, %f672, %f713;
	cvt.rni.f32.f32 	%f715, %f711;
	sub.f32 	%f716, %f711, %f715;
	add.f32 	%f717, %f716, %f714;
	fma.rn.f32 	%f718, %f717, 0f391FCB8E, 0f3AAF85ED;
	fma.rn.f32 	%f719, %f718, %f717, 0f3C1D9856;
	fma.rn.f32 	%f720, %f719, %f717, 0f3D6357BB;
	fma.rn.f32 	%f721, %f720, %f717, 0f3E75FDEC;
	fma.rn.f32 	%f722, %f721, %f717, 0f3F317218;
	fma.rn.f32 	%f723, %f722, %f717, 0f3F800000;
	cvt.rzi.s32.f32 	%r95, %f715;
	setp.gt.f32 	%p89, %f715, 0f00000000;
	selp.b32 	%r96, 0, -2097152000, %p89;
	add.s32 	%r97, %r96, 2130706432;
	mov.b32 	%f724, %r97;
	mul.f32 	%f725, %f723, %f724;
	shl.b32 	%r98, %r95, 23;
	sub.s32 	%r99, %r98, %r96;
	mov.b32 	%f726, %r99;
	mul.f32 	%f727, %f725, %f726;
	abs.f32 	%f728, %f711;
	setp.gt.f32 	%p90, %f728, 0f43180000;
	setp.lt.f32 	%p91, %f711, 0f00000000;
	selp.f32 	%f729, 0f00000000, 0f7F800000, %p91;
	selp.f32 	%f50, %f729, %f727, %p90;
	setp.eq.f32 	%p92, %f46, 0f3F800000;
	setp.eq.f32 	%p93, %f672, 0f00000000;
	or.pred  	%p94, %p92, %p93;
	mov.f32 	%f2912, 0f3F800000;
	@%p94 bra 	$L__BB1_45;
	setp.num.f32 	%p95, %f49, %f49;
	abs.f32 	%f730, %f672;
	setp.num.f32 	%p96, %f730, %f730;
	and.pred  	%p97, %p95, %p96;
	@%p97 bra 	$L__BB1_40;
	add.rn.f32 	%f2912, %f46, %f672;
	bra.uni 	$L__BB1_45;
$L__BB1_40:
	setp.neu.f32 	%p98, %f46, 0f00000000;
	setp.neu.f32 	%p99, %f49, 0f7F800000;
	and.pred  	%p100, %p98, %p99;
	@%p100 bra 	$L__BB1_42;
	setp.neu.f32 	%p107, %f48, 0f3F800000;
	add.f32 	%f735, %f46, %f46;
	mov.b32 	%r100, %f735;
	setp.lt.f32 	%p108, %f672, 0f00000000;
	xor.b32  	%r101, %r100, 2139095040;
	selp.b32 	%r102, %r101, %r100, %p108;
	and.b32  	%r103, %r102, 2147483647;
	selp.b32 	%r104, %r103, %r102, %p107;
	mov.b32 	%f2912, %r104;
	bra.uni 	$L__BB1_45;
$L__BB1_42:
	setp.eq.f32 	%p101, %f46, 0fBF800000;
	setp.eq.f32 	%p102, %f730, 0f7F800000;
	and.pred  	%p103, %p101, %p102;
	@%p103 bra 	$L__BB1_45;
	setp.geu.f32 	%p104, %f46, 0f00000000;
	mov.f32 	%f2912, %f50;
	@%p104 bra 	$L__BB1_45;
	setp.neu.f32 	%p105, %f48, 0f3F800000;
	neg.f32 	%f732, %f50;
	selp.f32 	%f733, %f50, %f732, %p105;
	cvt.rmi.f32.f32 	%f734, %f672;
	setp.neu.f32 	%p106, %f672, %f734;
	selp.f32 	%f2912, 0f7FFFFFFF, %f733, %p106;
$L__BB1_45:
	mul.f32 	%f2913, %f2912, 0f42C80000;
$L__BB1_46:
	ld.global.f32 	%f737, [gamutMa];
	ld.global.f32 	%f738, [gamutMa+4];
	mul.f32 	%f739, %f2910, %f738;
	fma.rn.f32 	%f740, %f2907, %f737, %f739;
	ld.global.f32 	%f741, [gamutMa+8];
	fma.rn.f32 	%f58, %f2913, %f741, %f740;
	ld.global.f32 	%f742, [gamutMa+12];
	ld.global.f32 	%f743, [gamutMa+16];
	mul.f32 	%f744, %f2910, %f743;
	fma.rn.f32 	%f745, %f2907, %f742, %f744;
	ld.global.f32 	%f746, [gamutMa+20];
	fma.rn.f32 	%f59, %f2913, %f746, %f745;
	ld.global.f32 	%f747, [gamutMa+24];
	ld.global.f32 	%f748, [gamutMa+28];
	mul.f32 	%f749, %f2910, %f748;
	fma.rn.f32 	%f750, %f2907, %f747, %f749;
	ld.global.f32 	%f751, [gamutMa+32];
	fma.rn.f32 	%f60, %f2913, %f751, %f750;
	setp.lt.f32 	%p109, %f58, 0f00000000;
	mov.f32 	%f2914, 0f00000000;
	@%p109 bra 	$L__BB1_52;
	abs.f32 	%f61, %f58;
	setp.eq.f32 	%p110, %f58, 0f3F800000;
	mov.f32 	%f2914, 0f3F800000;
	@%p110 bra 	$L__BB1_52;
	setp.num.f32 	%p111, %f61, %f61;
	@%p111 bra 	$L__BB1_50;
	mov.f32 	%f808, 0f3ED55555;
	add.rn.f32 	%f2914, %f58, %f808;
	bra.uni 	$L__BB1_52;
$L__BB1_50:
	setp.lt.f32 	%p112, %f61, 0f00800000;
	mul.f32 	%f753, %f61, 0f4B800000;
	selp.f32 	%f754, %f753, %f61, %p112;
	mov.b32 	%r105, %f754;
	add.s32 	%r106, %r105, -1060439283;
	and.b32  	%r107, %r106, -8388608;
	sub.s32 	%r108, %r105, %r107;
	mov.b32 	%f755, %r108;
	cvt.rn.f32.s32 	%f756, %r107;
	selp.f32 	%f757, 0fC1C00000, 0f00000000, %p112;
	fma.rn.f32 	%f758, %f756, 0f34000000, %f757;
	add.f32 	%f759, %f755, 0fBF800000;
	add.f32 	%f760, %f755, 0f3F800000;
	rcp.approx.ftz.f32 	%f761, %f760;
	add.f32 	%f762, %f759, %f759;
	mul.f32 	%f763, %f762, %f761;
	mul.f32 	%f764, %f763, %f763;
	neg.f32 	%f765, %f763;
	sub.f32 	%f766, %f759, %f763;
	add.f32 	%f767, %f766, %f766;
	fma.rn.f32 	%f768, %f765, %f759, %f767;
	mul.rn.f32 	%f769, %f761, %f768;
	fma.rn.f32 	%f770, %f764, 0f3A2C32E4, 0f3B52E7DB;
	fma.rn.f32 	%f771, %f770, %f764, 0f3C93BB73;
	fma.rn.f32 	%f772, %f771, %f764, 0f3DF6384F;
	mul.rn.f32 	%f773, %f772, %f764;
	fma.rn.f32 	%f774, %f763, 0f3FB8AA3B, %f758;
	mul.f32 	%f775, %f773, 0f40400000;
	sub.f32 	%f776, %f758, %f774;
	fma.rn.f32 	%f777, %f763, 0f3FB8AA3B, %f776;
	fma.rn.f32 	%f778, %f769, 0f3FB8AA3B, %f777;
	fma.rn.f32 	%f779, %f763, 0f32A55E34, %f778;
	fma.rn.f32 	%f780, %f775, %f769, %f779;
	fma.rn.f32 	%f781, %f773, %f763, %f780;
	add.rn.f32 	%f782, %f774, %f781;
	mov.f32 	%f783, 0f3ED55555;
	mul.rn.f32 	%f784, %f782, %f783;
	cvt.rni.f32.f32 	%f785, %f784;
	sub.f32 	%f786, %f784, %f785;
	neg.f32 	%f787, %f784;
	fma.rn.f32 	%f788, %f782, 0f3ED55555, %f787;
	neg.f32 	%f789, %f774;
	add.rn.f32 	%f790, %f782, %f789;
	neg.f32 	%f791, %f790;
	add.rn.f32 	%f792, %f781, %f791;
	fma.rn.f32 	%f793, %f792, 0f3ED55555, %f788;
	add.f32 	%f794, %f786, %f793;
	setp.gt.f32 	%p113, %f785, 0f00000000;
	selp.b32 	%r109, 0, -2097152000, %p113;
	setp.neu.f32 	%p114, %f58, 0f00000000;
	setp.neu.f32 	%p115, %f61, 0f7F800000;
	setp.lt.f32 	%p116, %f784, 0f00000000;
	selp.f32 	%f795, 0f00000000, 0f7F800000, %p116;
	abs.f32 	%f796, %f784;
	setp.gt.f32 	%p117, %f796, 0f43180000;
	cvt.rzi.s32.f32 	%r110, %f785;
	shl.b32 	%r111, %r110, 23;
	sub.s32 	%r112, %r111, %r109;
	mov.b32 	%f797, %r112;
	add.s32 	%r113, %r109, 2130706432;
	mov.b32 	%f798, %r113;
	fma.rn.f32 	%f799, %f794, 0f391FCB8E, 0f3AAF85ED;
	fma.rn.f32 	%f800, %f799, %f794, 0f3C1D9856;
	fma.rn.f32 	%f801, %f800, %f794, 0f3D6357BB;
	fma.rn.f32 	%f802, %f801, %f794, 0f3E75FDEC;
	fma.rn.f32 	%f803, %f802, %f794, 0f3F317218;
	fma.rn.f32 	%f804, %f803, %f794, 0f3F800000;
	mul.f32 	%f805, %f804, %f798;
	mul.f32 	%f806, %f805, %f797;
	selp.f32 	%f2914, %f795, %f806, %p117;
	and.pred  	%p118, %p114, %p115;
	@%p118 bra 	$L__BB1_52;
	add.f32 	%f807, %f58, %f58;
	mov.b32 	%r114, %f807;
	and.b32  	%r115, %r114, 2147483647;
	mov.b32 	%f2914, %r115;
$L__BB1_52:
	setp.lt.f32 	%p119, %f59, 0f00000000;
	mov.f32 	%f2915, 0f00000000;
	@%p119 bra 	$L__BB1_58;
	abs.f32 	%f66, %f59;
	setp.eq.f32 	%p120, %f59, 0f3F800000;
	mov.f32 	%f2915, 0f3F800000;
	@%p120 bra 	$L__BB1_58;
	setp.num.f32 	%p121, %f66, %f66;
	@%p121 bra 	$L__BB1_56;
	mov.f32 	%f866, 0f3ED55555;
	add.rn.f32 	%f2915, %f59, %f866;
	bra.uni 	$L__BB1_58;
$L__BB1_56:
	setp.lt.f32 	%p122, %f66, 0f00800000;
	mul.f32 	%f811, %f66, 0f4B800000;
	selp.f32 	%f812, %f811, %f66, %p122;
	mov.b32 	%r116, %f812;
	add.s32 	%r117, %r116, -1060439283;
	and.b32  	%r118, %r117, -8388608;
	sub.s32 	%r119, %r116, %r118;
	mov.b32 	%f813, %r119;
	cvt.rn.f32.s32 	%f814, %r118;
	selp.f32 	%f815, 0fC1C00000, 0f00000000, %p122;
	fma.rn.f32 	%f816, %f814, 0f34000000, %f815;
	add.f32 	%f817, %f813, 0fBF800000;
	add.f32 	%f818, %f813, 0f3F800000;
	rcp.approx.ftz.f32 	%f819, %f818;
	add.f32 	%f820, %f817, %f817;
	mul.f32 	%f821, %f820, %f819;
	mul.f32 	%f822, %f821, %f821;
	neg.f32 	%f823, %f821;
	sub.f32 	%f824, %f817, %f821;
	add.f32 	%f825, %f824, %f824;
	fma.rn.f32 	%f826, %f823, %f817, %f825;
	mul.rn.f32 	%f827, %f819, %f826;
	fma.rn.f32 	%f828, %f822, 0f3A2C32E4, 0f3B52E7DB;
	fma.rn.f32 	%f829, %f828, %f822, 0f3C93BB73;
	fma.rn.f32 	%f830, %f829, %f822, 0f3DF6384F;
	mul.rn.f32 	%f831, %f830, %f822;
	fma.rn.f32 	%f832, %f821, 0f3FB8AA3B, %f816;
	mul.f32 	%f833, %f831, 0f40400000;
	sub.f32 	%f834, %f816, %f832;
	fma.rn.f32 	%f835, %f821, 0f3FB8AA3B, %f834;
	fma.rn.f32 	%f836, %f827, 0f3FB8AA3B, %f835;
	fma.rn.f32 	%f837, %f821, 0f32A55E34, %f836;
	fma.rn.f32 	%f838, %f833, %f827, %f837;
	fma.rn.f32 	%f839, %f831, %f821, %f838;
	add.rn.f32 	%f840, %f832, %f839;
	mov.f32 	%f841, 0f3ED55555;
	mul.rn.f32 	%f842, %f840, %f841;
	cvt.rni.f32.f32 	%f843, %f842;
	sub.f32 	%f844, %f842, %f843;
	neg.f32 	%f845, %f842;
	fma.rn.f32 	%f846, %f840, 0f3ED55555, %f845;
	neg.f32 	%f847, %f832;
	add.rn.f32 	%f848, %f840, %f847;
	neg.f32 	%f849, %f848;
	add.rn.f32 	%f850, %f839, %f849;
	fma.rn.f32 	%f851, %f850, 0f3ED55555, %f846;
	add.f32 	%f852, %f844, %f851;
	setp.gt.f32 	%p123, %f843, 0f00000000;
	selp.b32 	%r120, 0, -2097152000, %p123;
	setp.neu.f32 	%p124, %f59, 0f00000000;
	setp.neu.f32 	%p125, %f66, 0f7F800000;
	setp.lt.f32 	%p126, %f842, 0f00000000;
	selp.f32 	%f853, 0f00000000, 0f7F800000, %p126;
	abs.f32 	%f854, %f842;
	setp.gt.f32 	%p127, %f854, 0f43180000;
	cvt.rzi.s32.f32 	%r121, %f843;
	shl.b32 	%r122, %r121, 23;
	sub.s32 	%r123, %r122, %r120;
	mov.b32 	%f855, %r123;
	add.s32 	%r124, %r120, 2130706432;
	mov.b32 	%f856, %r124;
	fma.rn.f32 	%f857, %f852, 0f391FCB8E, 0f3AAF85ED;
	fma.rn.f32 	%f858, %f857, %f852, 0f3C1D9856;
	fma.rn.f32 	%f859, %f858, %f852, 0f3D6357BB;
	fma.rn.f32 	%f860, %f859, %f852, 0f3E75FDEC;
	fma.rn.f32 	%f861, %f860, %f852, 0f3F317218;
	fma.rn.f32 	%f862, %f861, %f852, 0f3F800000;
	mul.f32 	%f863, %f862, %f856;
	mul.f32 	%f864, %f863, %f855;
	selp.f32 	%f2915, %f853, %f864, %p127;
	and.pred  	%p128, %p124, %p125;
	@%p128 bra 	$L__BB1_58;
	add.f32 	%f865, %f59, %f59;
	mov.b32 	%r125, %f865;
	and.b32  	%r126, %r125, 2147483647;
	mov.b32 	%f2915, %r126;
$L__BB1_58:
	setp.lt.f32 	%p129, %f60, 0f00000000;
	mov.f32 	%f2916, 0f00000000;
	@%p129 bra 	$L__BB1_64;
	abs.f32 	%f71, %f60;
	setp.eq.f32 	%p130, %f60, 0f3F800000;
	mov.f32 	%f2916, 0f3F800000;
	@%p130 bra 	$L__BB1_64;
	setp.num.f32 	%p131, %f71, %f71;
	@%p131 bra 	$L__BB1_62;
	mov.f32 	%f924, 0f3ED55555;
	add.rn.f32 	%f2916, %f60, %f924;
	bra.uni 	$L__BB1_64;
$L__BB1_62:
	setp.lt.f32 	%p132, %f71, 0f00800000;
	mul.f32 	%f869, %f71, 0f4B800000;
	selp.f32 	%f870, %f869, %f71, %p132;
	mov.b32 	%r127, %f870;
	add.s32 	%r128, %r127, -1060439283;
	and.b32  	%r129, %r128, -8388608;
	sub.s32 	%r130, %r127, %r129;
	mov.b32 	%f871, %r130;
	cvt.rn.f32.s32 	%f872, %r129;
	selp.f32 	%f873, 0fC1C00000, 0f00000000, %p132;
	fma.rn.f32 	%f874, %f872, 0f34000000, %f873;
	add.f32 	%f875, %f871, 0fBF800000;
	add.f32 	%f876, %f871, 0f3F800000;
	rcp.approx.ftz.f32 	%f877, %f876;
	add.f32 	%f878, %f875, %f875;
	mul.f32 	%f879, %f878, %f877;
	mul.f32 	%f880, %f879, %f879;
	neg.f32 	%f881, %f879;
	sub.f32 	%f882, %f875, %f879;
	add.f32 	%f883, %f882, %f882;
	fma.rn.f32 	%f884, %f881, %f875, %f883;
	mul.rn.f32 	%f885, %f877, %f884;
	fma.rn.f32 	%f886, %f880, 0f3A2C32E4, 0f3B52E7DB;
	fma.rn.f32 	%f887, %f886, %f880, 0f3C93BB73;
	fma.rn.f32 	%f888, %f887, %f880, 0f3DF6384F;
	mul.rn.f32 	%f889, %f888, %f880;
	fma.rn.f32 	%f890, %f879, 0f3FB8AA3B, %f874;
	mul.f32 	%f891, %f889, 0f40400000;
	sub.f32 	%f892, %f874, %f890;
	fma.rn.f32 	%f893, %f879, 0f3FB8AA3B, %f892;
	fma.rn.f32 	%f894, %f885, 0f3FB8AA3B, %f893;
	fma.rn.f32 	%f895, %f879, 0f32A55E34, %f894;
	fma.rn.f32 	%f896, %f891, %f885, %f895;
	fma.rn.f32 	%f897, %f889, %f879, %f896;
	add.rn.f32 	%f898, %f890, %f897;
	mov.f32 	%f899, 0f3ED55555;
	mul.rn.f32 	%f900, %f898, %f899;
	cvt.rni.f32.f32 	%f901, %f900;
	sub.f32 	%f902, %f900, %f901;
	neg.f32 	%f903, %f900;
	fma.rn.f32 	%f904, %f898, 0f3ED55555, %f903;
	neg.f32 	%f905, %f890;
	add.rn.f32 	%f906, %f898, %f905;
	neg.f32 	%f907, %f906;
	add.rn.f32 	%f908, %f897, %f907;
	fma.rn.f32 	%f909, %f908, 0f3ED55555, %f904;
	add.f32 	%f910, %f902, %f909;
	setp.gt.f32 	%p133, %f901, 0f00000000;
	selp.b32 	%r131, 0, -2097152000, %p133;
	setp.neu.f32 	%p134, %f60, 0f00000000;
	setp.neu.f32 	%p135, %f71, 0f7F800000;
	setp.lt.f32 	%p136, %f900, 0f00000000;
	selp.f32 	%f911, 0f00000000, 0f7F800000, %p136;
	abs.f32 	%f912, %f900;
	setp.gt.f32 	%p137, %f912, 0f43180000;
	cvt.rzi.s32.f32 	%r132, %f901;
	shl.b32 	%r133, %r132, 23;
	sub.s32 	%r134, %r133, %r131;
	mov.b32 	%f913, %r134;
	add.s32 	%r135, %r131, 2130706432;
	mov.b32 	%f914, %r135;
	fma.rn.f32 	%f915, %f910, 0f391FCB8E, 0f3AAF85ED;
	fma.rn.f32 	%f916, %f915, %f910, 0f3C1D9856;
	fma.rn.f32 	%f917, %f916, %f910, 0f3D6357BB;
	fma.rn.f32 	%f918, %f917, %f910, 0f3E75FDEC;
	fma.rn.f32 	%f919, %f918, %f910, 0f3F317218;
	fma.rn.f32 	%f920, %f919, %f910, 0f3F800000;
	mul.f32 	%f921, %f920, %f914;
	mul.f32 	%f922, %f921, %f913;
	selp.f32 	%f2916, %f911, %f922, %p137;
	and.pred  	%p138, %p134, %p135;
	@%p138 bra 	$L__BB1_64;
	add.f32 	%f923, %f60, %f60;
	mov.b32 	%r136, %f923;
	and.b32  	%r137, %r136, 2147483647;
	mov.b32 	%f2916, %r137;
$L__BB1_64:
	ld.global.f32 	%f926, [rgb2yuv_REC_709];
	ld.global.f32 	%f927, [rgb2yuv_REC_709+4];
	mul.f32 	%f928, %f2915, %f927;
	fma.rn.f32 	%f929, %f2914, %f926, %f928;
	ld.global.f32 	%f930, [rgb2yuv_REC_709+8];
	fma.rn.f32 	%f931, %f2916, %f930, %f929;
	ld.global.f32 	%f932, [rgb2yuv_REC_709+12];
	ld.global.f32 	%f933, [rgb2yuv_REC_709+16];
	mul.f32 	%f934, %f2915, %f933;
	fma.rn.f32 	%f935, %f2914, %f932, %f934;
	ld.global.f32 	%f936, [rgb2yuv_REC_709+20];
	fma.rn.f32 	%f937, %f2916, %f936, %f935;
	ld.global.f32 	%f938, [rgb2yuv_REC_709+24];
	ld.global.f32 	%f939, [rgb2yuv_REC_709+28];
	mul.f32 	%f940, %f2915, %f939;
	fma.rn.f32 	%f941, %f2914, %f938, %f940;
	ld.global.f32 	%f942, [rgb2yuv_REC_709+32];
	fma.rn.f32 	%f943, %f2916, %f942, %f941;
	fma.rn.f32 	%f944, %f931, 0f445B0000, 0f42800000;
	add.f32 	%f945, %f944, 0f00000000;
	setp.lt.f32 	%p139, %f945, 0f00000000;
	selp.f32 	%f946, 0f00000000, %f945, %p139;
	setp.lt.f32 	%p140, %f946, 0f447FC000;
	cvt.rzi.u32.f32 	%r138, %f946;
	cvt.u16.u32 	%rs4, %r138;
	max.u16 	%rs5, %rs4, 64;
	min.u16 	%rs6, %rs5, 940;
	selp.b16 	%rs7, %rs6, 940, %p140;
	st.global.u16 	[%rd4], %rs7;
	fma.rn.f32 	%f947, %f937, 0f445B0000, 0f44000000;
	add.f32 	%f948, %f947, 0f00000000;
	setp.lt.f32 	%p141, %f948, 0f00000000;
	selp.f32 	%f949, 0f00000000, %f948, %p141;
	setp.lt.f32 	%p142, %f949, 0f447FC000;
	cvt.rzi.u32.f32 	%r139, %f949;
	cvt.u16.u32 	%rs8, %r139;
	max.u16 	%rs9, %rs8, 64;
	min.u16 	%rs10, %rs9, 960;
	selp.b16 	%rs11, %rs10, 960, %p142;
	st.global.u16 	[%rd5], %rs11;
	fma.rn.f32 	%f950, %f943, 0f445B0000, 0f44000000;
	add.f32 	%f951, %f950, 0f00000000;
	setp.lt.f32 	%p143, %f951, 0f00000000;
	selp.f32 	%f952, 0f00000000, %f951, %p143;
	setp.lt.f32 	%p144, %f952, 0f447FC000;
	cvt.rzi.u32.f32 	%r140, %f952;
	cvt.u16.u32 	%rs12, %r140;
	max.u16 	%rs13, %rs12, 64;
	min.u16 	%rs14, %rs13, 960;
	selp.b16 	%rs15, %rs14, 960, %p144;
	st.global.u16 	[%rd6], %rs15;
	ld.global.u16 	%rs16, [%rd1+2];
	cvt.rn.f64.u16 	%fd7, %rs16;
	fma.rn.f64 	%fd8, %fd7, 0d3F52B4049EDF1F7E, 0dBFB2B4049FFCFEFC;
	cvt.rn.f32.f64 	%f953, %fd8;
	ld.global.u16 	%rs17, [%rd2];
	cvt.rn.f64.u16 	%fd9, %rs17;
	fma.rn.f64 	%fd10, %fd9, 0d3F524924A06C1B5A, 0dBFE24924A003A73B;
	cvt.rn.f32.f64 	%f954, %fd10;
	ld.global.u16 	%rs18, [%rd3];
	cvt.rn.f64.u16 	%fd11, %rs18;
	fma.rn.f64 	%fd12, %fd11, 0d3F524924A06C1B5A, 0dBFE24924A003A73B;
	cvt.rn.f32.f64 	%f955, %fd12;
	ld.global.f32 	%f956, [yuv2rgb_REC_2020_NCL];
	ld.global.f32 	%f957, [yuv2rgb_REC_2020_NCL+4];
	mul.f32 	%f958, %f957, %f954;
	fma.rn.f32 	%f959, %f956, %f953, %f958;
	ld.global.f32 	%f960, [yuv2rgb_REC_2020_NCL+8];
	fma.rn.f32 	%f76, %f960, %f955, %f959;
	ld.global.f32 	%f961, [yuv2rgb_REC_2020_NCL+12];
	ld.global.f32 	%f962, [yuv2rgb_REC_2020_NCL+16];
	mul.f32 	%f963, %f962, %f954;
	fma.rn.f32 	%f964, %f961, %f953, %f963;
	ld.global.f32 	%f965, [yuv2rgb_REC_2020_NCL+20];
	fma.rn.f32 	%f77, %f965, %f955, %f964;
	ld.global.f32 	%f966, [yuv2rgb_REC_2020_NCL+24];
	ld.global.f32 	%f967, [yuv2rgb_REC_2020_NCL+28];
	mul.f32 	%f968, %f967, %f954;
	fma.rn.f32 	%f969, %f966, %f953, %f968;
	ld.global.f32 	%f970, [yuv2rgb_REC_2020_NCL+32];
	fma.rn.f32 	%f78, %f970, %f955, %f969;
	setp.leu.f32 	%p145, %f76, 0f00000000;
	mov.f32 	%f2919, 0f00000000;
	@%p145 bra 	$L__BB1_79;
	ld.global.f32 	%f972, [ST2084_M2];
	rcp.rn.f32 	%f973, %f972;
	abs.f32 	%f80, %f76;
	setp.eq.f32 	%p146, %f76, 0f3F800000;
	setp.eq.f32 	%p147, %f973, 0f00000000;
	or.pred  	%p148, %p146, %p147;
	mov.f32 	%f2917, 0f3F800000;
	@%p148 bra 	$L__BB1_70;
	setp.num.f32 	%p149, %f80, %f80;
	abs.f32 	%f974, %f973;
	setp.num.f32 	%p150, %f974, %f974;
	and.pred  	%p151, %p149, %p150;
	@%p151 bra 	$L__BB1_68;
	add.rn.f32 	%f2917, %f76, %f973;
	bra.uni 	$L__BB1_70;
$L__BB1_68:
	setp.lt.f32 	%p152, %f80, 0f00800000;
	mul.f32 	%f976, %f80, 0f4B800000;
	selp.f32 	%f977, %f976, %f80, %p152;
	mov.b32 	%r141, %f977;
	add.s32 	%r142, %r141, -1060439283;
	and.b32  	%r143, %r142, -8388608;
	sub.s32 	%r144, %r141, %r143;
	mov.b32 	%f978, %r144;
	cvt.rn.f32.s32 	%f979, %r143;
	selp.f32 	%f980, 0fC1C00000, 0f00000000, %p152;
	fma.rn.f32 	%f981, %f979, 0f34000000, %f980;
	add.f32 	%f982, %f978, 0fBF800000;
	add.f32 	%f983, %f978, 0f3F800000;
	rcp.approx.ftz.f32 	%f984, %f983;
	add.f32 	%f985, %f982, %f982;
	mul.f32 	%f986, %f985, %f984;
	mul.f32 	%f987, %f986, %f986;
	neg.f32 	%f988, %f986;
	sub.f32 	%f989, %f982, %f986;
	add.f32 	%f990, %f989, %f989;
	fma.rn.f32 	%f991, %f988, %f982, %f990;
	mul.rn.f32 	%f992, %f984, %f991;
	fma.rn.f32 	%f993, %f987, 0f3A2C32E4, 0f3B52E7DB;
	fma.rn.f32 	%f994, %f993, %f987, 0f3C93BB73;
	fma.rn.f32 	%f995, %f994, %f987, 0f3DF6384F;
	mul.rn.f32 	%f996, %f995, %f987;
	fma.rn.f32 	%f997, %f986, 0f3FB8AA3B, %f981;
	mul.f32 	%f998, %f996, 0f40400000;
	sub.f32 	%f999, %f981, %f997;
	fma.rn.f32 	%f1000, %f986, 0f3FB8AA3B, %f999;
	fma.rn.f32 	%f1001, %f992, 0f3FB8AA3B, %f1000;
	fma.rn.f32 	%f1002, %f986, 0f32A55E34, %f1001;
	fma.rn.f32 	%f1003, %f998, %f992, %f1002;
	fma.rn.f32 	%f1004, %f996, %f986, %f1003;
	add.rn.f32 	%f1005, %f997, %f1004;
	mul.rn.f32 	%f1006, %f1005, %f973;
	cvt.rni.f32.f32 	%f1007, %f1006;
	sub.f32 	%f1008, %f1006, %f1007;
	neg.f32 	%f1009, %f1006;
	fma.rn.f32 	%f1010, %f1005, %f973, %f1009;
	neg.f32 	%f1011, %f997;
	add.rn.f32 	%f1012, %f1005, %f1011;
	neg.f32 	%f1013, %f1012;
	add.rn.f32 	%f1014, %f1004, %f1013;
	fma.rn.f32 	%f1015, %f1014, %f973, %f1010;
	add.f32 	%f1016, %f1008, %f1015;
	setp.gt.f32 	%p153, %f1007, 0f00000000;
	selp.b32 	%r145, 0, -2097152000, %p153;
	setp.neu.f32 	%p154, %f80, 0f7F800000;
	setp.lt.f32 	%p155, %f1006, 0f00000000;
	selp.f32 	%f1017, 0f00000000, 0f7F800000, %p155;
	abs.f32 	%f1018, %f1006;
	setp.gt.f32 	%p156, %f1018, 0f43180000;
	cvt.rzi.s32.f32 	%r146, %f1007;
	shl.b32 	%r147, %r146, 23;
	sub.s32 	%r148, %r147, %r145;
	mov.b32 	%f1019, %r148;
	add.s32 	%r149, %r145, 2130706432;
	mov.b32 	%f1020, %r149;
	fma.rn.f32 	%f1021, %f1016, 0f391FCB8E, 0f3AAF85ED;
	fma.rn.f32 	%f1022, %f1021, %f1016, 0f3C1D9856;
	fma.rn.f32 	%f1023, %f1022, %f1016, 0f3D6357BB;
	fma.rn.f32 	%f1024, %f1023, %f1016, 0f3E75FDEC;
	fma.rn.f32 	%f1025, %f1024, %f1016, 0f3F317218;
	fma.rn.f32 	%f1026, %f1025, %f1016, 0f3F800000;
	mul.f32 	%f1027, %f1026, %f1020;
	mul.f32 	%f1028, %f1027, %f1019;
	selp.f32 	%f2917, %f1017, %f1028, %p156;
	@%p154 bra 	$L__BB1_70;
	mul.f32 	%f1029, %f973, 0f3F000000;
	cvt.rzi.f32.f32 	%f1030, %f1029;
	add.f32 	%f1031, %f1030, %f1030;
	sub.f32 	%f1032, %f973, %f1031;
	abs.f32 	%f1033, %f1032;
	setp.neu.f32 	%p157, %f1033, 0f3F800000;
	add.f32 	%f1034, %f76, %f76;
	mov.b32 	%r150, %f1034;
	setp.lt.f32 	%p158, %f973, 0f00000000;
	xor.b32  	%r151, %r150, 2139095040;
	selp.b32 	%r152, %r151, %r150, %p158;
	and.b32  	%r153, %r152, 2147483647;
	selp.b32 	%r154, %r153, %r152, %p157;
	mov.b32 	%f2917, %r154;
$L__BB1_70:
	ld.global.f32 	%f1036, [ST2084_C1];
	sub.f32 	%f1037, %f2917, %f1036;
	max.f32 	%f1038, %f1037, 0f00000000;
	ld.global.f32 	%f1039, [ST2084_C2];
	ld.global.f32 	%f1040, [ST2084_C3];
	mul.f32 	%f1041, %f2917, %f1040;
	sub.f32 	%f1042, %f1039, %f1041;
	max.f32 	%f1043, %f1042, 0f00800000;
	div.rn.f32 	%f85, %f1038, %f1043;
	ld.global.f32 	%f1044, [ST2084_M1];
	rcp.rn.f32 	%f1045, %f1044;
	mul.f32 	%f1046, %f1045, 0f3F000000;
	cvt.rzi.f32.f32 	%f1047, %f1046;
	add.f32 	%f1048, %f1047, %f1047;
	sub.f32 	%f1049, %f1045, %f1048;
	abs.f32 	%f87, %f1049;
	abs.f32 	%f88, %f85;
	setp.lt.f32 	%p159, %f88, 0f00800000;
	mul.f32 	%f1050, %f88, 0f4B800000;
	selp.f32 	%f1051, %f1050, %f88, %p159;
	selp.f32 	%f1052, 0fC1C00000, 0f00000000, %p159;
	mov.b32 	%r155, %f1051;
	add.s32 	%r156, %r155, -1060439283;
	and.b32  	%r157, %r156, -8388608;
	sub.s32 	%r158, %r155, %r157;
	mov.b32 	%f1053, %r158;
	cvt.rn.f32.s32 	%f1054, %r157;
	fma.rn.f32 	%f1055, %f1054, 0f34000000, %f1052;
	add.f32 	%f1056, %f1053, 0fBF800000;
	add.f32 	%f1057, %f1053, 0f3F800000;
	rcp.approx.ftz.f32 	%f1058, %f1057;
	add.f32 	%f1059, %f1056, %f1056;
	mul.f32 	%f1060, %f1059, %f1058;
	mul.f32 	%f1061, %f1060, %f1060;
	sub.f32 	%f1062, %f1056, %f1060;
	add.f32 	%f1063, %f1062, %f1062;
	neg.f32 	%f1064, %f1060;
	fma.rn.f32 	%f1065, %f1064, %f1056, %f1063;
	mul.rn.f32 	%f1066, %f1058, %f1065;
	fma.rn.f32 	%f1067, %f1061, 0f3A2C32E4, 0f3B52E7DB;
	fma.rn.f32 	%f1068, %f1067, %f1061, 0f3C93BB73;
	fma.rn.f32 	%f1069, %f1068, %f1061, 0f3DF6384F;
	mul.rn.f32 	%f1070, %f1069, %f1061;
	fma.rn.f32 	%f1071, %f1060, 0f3FB8AA3B, %f1055;
	sub.f32 	%f1072, %f1055, %f1071;
	fma.rn.f32 	%f1073, %f1060, 0f3FB8AA3B, %f1072;
	fma.rn.f32 	%f1074, %f1066, 0f3FB8AA3B, %f1073;
	fma.rn.f32 	%f1075, %f1060, 0f32A55E34, %f1074;
	mul.f32 	%f1076, %f1070, 0f40400000;
	fma.rn.f32 	%f1077, %f1076, %f1066, %f1075;
	fma.rn.f32 	%f1078, %f1070, %f1060, %f1077;
	add.rn.f32 	%f1079, %f1071, %f1078;
	neg.f32 	%f1080, %f1071;
	add.rn.f32 	%f1081, %f1079, %f1080;
	neg.f32 	%f1082, %f1081;
	add.rn.f32 	%f1083, %f1078, %f1082;
	mul.rn.f32 	%f1084, %f1079, %f1045;
	neg.f32 	%f1085, %f1084;
	fma.rn.f32 	%f1086, %f1079, %f1045, %f1085;
	fma.rn.f32 	%f1087, %f1083, %f1045, %f1086;
	cvt.rni.f32.f32 	%f1088, %f1084;
	sub.f32 	%f1089, %f1084, %f1088;
	add.f32 	%f1090, %f1089, %f1087;
	fma.rn.f32 	%f1091, %f1090, 0f391FCB8E, 0f3AAF85ED;
	fma.rn.f32 	%f1092, %f1091, %f1090, 0f3C1D9856;
	fma.rn.f32 	%f1093, %f1092, %f1090, 0f3D6357BB;
	fma.rn.f32 	%f1094, %f1093, %f1090, 0f3E75FDEC;
	fma.rn.f32 	%f1095, %f1094, %f1090, 0f3F317218;
	fma.rn.f32 	%f1096, %f1095, %f1090, 0f3F800000;
	cvt.rzi.s32.f32 	%r159, %f1088;
	setp.gt.f32 	%p160, %f1088, 0f00000000;
	selp.b32 	%r160, 0, -2097152000, %p160;
	add.s32 	%r161, %r160, 2130706432;
	mov.b32 	%f1097, %r161;
	mul.f32 	%f1098, %f1096, %f1097;
	shl.b32 	%r162, %r159, 23;
	sub.s32 	%r163, %r162, %r160;
	mov.b32 	%f1099, %r163;
	mul.f32 	%f1100, %f1098, %f1099;
	abs.f32 	%f1101, %f1084;
	setp.gt.f32 	%p161, %f1101, 0f43180000;
	setp.lt.f32 	%p162, %f1084, 0f00000000;
	selp.f32 	%f1102, 0f00000000, 0f7F800000, %p162;
	selp.f32 	%f89, %f1102, %f1100, %p161;
	setp.eq.f32 	%p163, %f85, 0f3F800000;
	setp.eq.f32 	%p164, %f1045, 0f00000000;
	or.pred  	%p165, %p163, %p164;
	mov.f32 	%f2918, 0f3F800000;
	@%p165 bra 	$L__BB1_78;
	setp.num.f32 	%p166, %f88, %f88;
	abs.f32 	%f1103, %f1045;
	setp.num.f32 	%p167, %f1103, %f1103;
	and.pred  	%p168, %p166, %p167;
	@%p168 bra 	$L__BB1_73;
	add.rn.f32 	%f2918, %f85, %f1045;
	bra.uni 	$L__BB1_78;
$L__BB1_73:
	setp.neu.f32 	%p169, %f85, 0f00000000;
	setp.neu.f32 	%p170, %f88, 0f7F800000;
	and.pred  	%p171, %p169, %p170;
	@%p171 bra 	$L__BB1_75;
	setp.neu.f32 	%p178, %f87, 0f3F800000;
	add.f32 	%f1108, %f85, %f85;
	mov.b32 	%r164, %f1108;
	setp.lt.f32 	%p179, %f1045, 0f00000000;
	xor.b32  	%r165, %r164, 2139095040;
	selp.b32 	%r166, %r165, %r164, %p179;
	and.b32  	%r167, %r166, 2147483647;
	selp.b32 	%r168, %r167, %r166, %p178;
	mov.b32 	%f2918, %r168;
	bra.uni 	$L__BB1_78;
$L__BB1_75:
	setp.eq.f32 	%p172, %f85, 0fBF800000;
	setp.eq.f32 	%p173, %f1103, 0f7F800000;
	and.pred  	%p174, %p172, %p173;
	@%p174 bra 	$L__BB1_78;
	setp.geu.f32 	%p175, %f85, 0f00000000;
	mov.f32 	%f2918, %f89;
	@%p175 bra 	$L__BB1_78;
	setp.neu.f32 	%p176, %f87, 0f3F800000;
	neg.f32 	%f1105, %f89;
	selp.f32 	%f1106, %f89, %f1105, %p176;
	cvt.rmi.f32.f32 	%f1107, %f1045;
	setp.neu.f32 	%p177, %f1045, %f1107;
	selp.f32 	%f2918, 0f7FFFFFFF, %f1106, %p177;
$L__BB1_78:
	mul.f32 	%f2919, %f2918, 0f42C80000;
$L__BB1_79:
	setp.leu.f32 	%p180, %f77, 0f00000000;
	mov.f32 	%f2922, 0f00000000;
	@%p180 bra 	$L__BB1_94;
	ld.global.f32 	%f1111, [ST2084_M2];
	rcp.rn.f32 	%f1112, %f1111;
	abs.f32 	%f98, %f77;
	setp.eq.f32 	%p181, %f77, 0f3F800000;
	setp.eq.f32 	%p182, %f1112, 0f00000000;
	or.pred  	%p183, %p181, %p182;
	mov.f32 	%f2920, 0f3F800000;
	@%p183 bra 	$L__BB1_85;
	setp.num.f32 	%p184, %f98, %f98;
	abs.f32 	%f1113, %f1112;
	setp.num.f32 	%p185, %f1113, %f1113;
	and.pred  	%p186, %p184, %p185;
	@%p186 bra 	$L__BB1_83;
	add.rn.f32 	%f2920, %f77, %f1112;
	bra.uni 	$L__BB1_85;
$L__BB1_83:
	setp.lt.f32 	%p187, %f98, 0f00800000;
	mul.f32 	%f1115, %f98, 0f4B800000;
	selp.f32 	%f1116, %f1115, %f98, %p187;
	mov.b32 	%r169, %f1116;
	add.s32 	%r170, %r169, -1060439283;
	and.b32  	%r171, %r170, -8388608;
	sub.s32 	%r172, %r169, %r171;
	mov.b32 	%f1117, %r172;
	cvt.rn.f32.s32 	%f1118, %r171;
	selp.f32 	%f1119, 0fC1C00000, 0f00000000, %p187;
	fma.rn.f32 	%f1120, %f1118, 0f34000000, %f1119;
	add.f32 	%f1121, %f1117, 0fBF800000;
	add.f32 	%f1122, %f1117, 0f3F800000;
	rcp.approx.ftz.f32 	%f1123, %f1122;
	add.f32 	%f1124, %f1121, %f1121;
	mul.f32 	%f1125, %f1124, %f1123;
	mul.f32 	%f1126, %f1125, %f1125;
	neg.f32 	%f1127, %f1125;
	sub.f32 	%f1128, %f1121, %f1125;
	add.f32 	%f1129, %f1128, %f1128;
	fma.rn.f32 	%f1130, %f1127, %f1121, %f1129;
	mul.rn.f32 	%f1131, %f1123, %f1130;
	fma.rn.f32 	%f1132, %f1126, 0f3A2C32E4, 0f3B52E7DB;
	fma.rn.f32 	%f1133, %f1132, %f1126, 0f3C93BB73;
	fma.rn.f32 	%f1134, %f1133, %f1126, 0f3DF6384F;
	mul.rn.f32 	%f1135, %f1134, %f1126;
	fma.rn.f32 	%f1136, %f1125, 0f3FB8AA3B, %f1120;
	mul.f32 	%f1137, %f1135, 0f40400000;
	sub.f32 	%f1138, %f1120, %f1136;
	fma.rn.f32 	%f1139, %f1125, 0f3FB8AA3B, %f1138;
	fma.rn.f32 	%f1140, %f1131, 0f3FB8AA3B, %f1139;
	fma.rn.f32 	%f1141, %f1125, 0f32A55E34, %f1140;
	fma.rn.f32 	%f1142, %f1137, %f1131, %f1141;
	fma.rn.f32 	%f1143, %f1135, %f1125, %f1142;
	add.rn.f32 	%f1144, %f1136, %f1143;
	mul.rn.f32 	%f1145, %f1144, %f1112;
	cvt.rni.f32.f32 	%f1146, %f1145;
	sub.f32 	%f1147, %f1145, %f1146;
	neg.f32 	%f1148, %f1145;
	fma.rn.f32 	%f1149, %f1144, %f1112, %f1148;
	neg.f32 	%f1150, %f1136;
	add.rn.f32 	%f1151, %f1144, %f1150;
	neg.f32 	%f1152, %f1151;
	add.rn.f32 	%f1153, %f1143, %f1152;
	fma.rn.f32 	%f1154, %f1153, %f1112, %f1149;
	add.f32 	%f1155, %f1147, %f1154;
	setp.gt.f32 	%p188, %f1146, 0f00000000;
	selp.b32 	%r173, 0, -2097152000, %p188;
	setp.neu.f32 	%p189, %f98, 0f7F800000;
	setp.lt.f32 	%p190, %f1145, 0f00000000;
	selp.f32 	%f1156, 0f00000000, 0f7F800000, %p190;
	abs.f32 	%f1157, %f1145;
	setp.gt.f32 	%p191, %f1157, 0f43180000;
	cvt.rzi.s32.f32 	%r174, %f1146;
	shl.b32 	%r175, %r174, 23;
	sub.s32 	%r176, %r175, %r173;
	mov.b32 	%f1158, %r176;
	add.s32 	%r177, %r173, 2130706432;
	mov.b32 	%f1159, %r177;
	fma.rn.f32 	%f1160, %f1155, 0f391FCB8E, 0f3AAF85ED;
	fma.rn.f32 	%f1161, %f1160, %f1155, 0f3C1D9856;
	fma.rn.f32 	%f1162, %f1161, %f1155, 0f3D6357BB;
	fma.rn.f32 	%f1163, %f1162, %f1155, 0f3E75FDEC;
	fma.rn.f32 	%f1164, %f1163, %f1155, 0f3F317218;
	fma.rn.f32 	%f1165, %f1164, %f1155, 0f3F800000;
	mul.f32 	%f1166, %f1165, %f1159;
	mul.f32 	%f1167, %f1166, %f1158;
	selp.f32 	%f2920, %f1156, %f1167, %p191;
	@%p189 bra 	$L__BB1_85;
	mul.f32 	%f1168, %f1112, 0f3F000000;
	cvt.rzi.f32.f32 	%f1169, %f1168;
	add.f32 	%f1170, %f1169, %f1169;
	sub.f32 	%f1171, %f1112, %f1170;
	abs.f32 	%f1172, %f1171;
	setp.neu.f32 	%p192, %f1172, 0f3F800000;
	add.f32 	%f1173, %f77, %f77;
	mov.b32 	%r178, %f1173;
	setp.lt.f32 	%p193, %f1112, 0f00000000;
	xor.b32  	%r179, %r178, 2139095040;
	selp.b32 	%r180, %r179, %r178, %p193;
	and.b32  	%r181, %r180, 2147483647;
	selp.b32 	%r182, %r181, %r180, %p192;
	mov.b32 	%f2920, %r182;
$L__BB1_85:
	ld.global.f32 	%f1175, [ST2084_C1];
	sub.f32 	%f1176, %f2920, %f1175;
	max.f32 	%f1177, %f1176, 0f00000000;
	ld.global.f32 	%f1178, [ST2084_C2];
	ld.global.f32 	%f1179, [ST2084_C3];
	mul.f32 	%f1180, %f2920, %f1179;
	sub.f32 	%f1181, %f1178, %f1180;
	max.f32 	%f1182, %f1181, 0f00800000;
	div.rn.f32 	%f103, %f1177, %f1182;
	ld.global.f32 	%f1183, [ST2084_M1];
	rcp.rn.f32 	%f1184, %f1183;
	mul.f32 	%f1185, %f1184, 0f3F000000;
	cvt.rzi.f32.f32 	%f1186, %f1185;
	add.f32 	%f1187, %f1186, %f1186;
	sub.f32 	%f1188, %f1184, %f1187;
	abs.f32 	%f105, %f1188;
	abs.f32 	%f106, %f103;
	setp.lt.f32 	%p194, %f106, 0f00800000;
	mul.f32 	%f1189, %f106, 0f4B800000;
	selp.f32 	%f1190, %f1189, %f106, %p194;
	selp.f32 	%f1191, 0fC1C00000, 0f00000000, %p194;
	mov.b32 	%r183, %f1190;
	add.s32 	%r184, %r183, -1060439283;
	and.b32  	%r185, %r184, -8388608;
	sub.s32 	%r186, %r183, %r185;
	mov.b32 	%f1192, %r186;
	cvt.rn.f32.s32 	%f1193, %r185;
	fma.rn.f32 	%f1194, %f1193, 0f34000000, %f1191;
	add.f32 	%f1195, %f1192, 0fBF800000;
	add.f32 	%f1196, %f1192, 0f3F800000;
	rcp.approx.ftz.f32 	%f1197, %f1196;
	add.f32 	%f1198, %f1195, %f1195;
	mul.f32 	%f1199, %f1198, %f1197;
	mul.f32 	%f1200, %f1199, %f1199;
	sub.f32 	%f1201, %f1195, %f1199;
	add.f32 	%f1202, %f1201, %f1201;
	neg.f32 	%f1203, %f1199;
	fma.rn.f32 	%f1204, %f1203, %f1195, %f1202;
	mul.rn.f32 	%f1205, %f1197, %f1204;
	fma.rn.f32 	%f1206, %f1200, 0f3A2C32E4, 0f3B52E7DB;
	fma.rn.f32 	%f1207, %f1206, %f1200, 0f3C93BB73;
	fma.rn.f32 	%f1208, %f1207, %f1200, 0f3DF6384F;
	mul.rn.f32 	%f1209, %f1208, %f1200;
	fma.rn.f32 	%f1210, %f1199, 0f3FB8AA3B, %f1194;
	sub.f32 	%f1211, %f1194, %f1210;
	fma.rn.f32 	%f1212, %f1199, 0f3FB8AA3B, %f1211;
	fma.rn.f32 	%f1213, %f1205, 0f3FB8AA3B, %f1212;
	fma.rn.f32 	%f1214, %f1199, 0f32A55E34, %f1213;
	mul.f32 	%f1215, %f1209, 0f40400000;
	fma.rn.f32 	%f1216, %f1215, %f1205, %f1214;
	fma.rn.f32 	%f1217, %f1209, %f1199, %f1216;
	add.rn.f32 	%f1218, %f1210, %f1217;
	neg.f32 	%f1219, %f1210;
	add.rn.f32 	%f1220, %f1218, %f1219;
	neg.f32 	%f1221, %f1220;
	add.rn.f32 	%f1222, %f1217, %f1221;
	mul.rn.f32 	%f1223, %f1218, %f1184;
	neg.f32 	%f1224, %f1223;
	fma.rn.f32 	%f1225, %f1218, %f1184, %f1224;
	fma.rn.f32 	%f1226, %f1222, %f1184, %f1225;
	cvt.rni.f32.f32 	%f1227, %f1223;
	sub.f32 	%f1228, %f1223, %f1227;
	add.f32 	%f1229, %f1228, %f1226;
	fma.rn.f32 	%f1230, %f1229, 0f391FCB8E, 0f3AAF85ED;
	fma.rn.f32 	%f1231, %f1230, %f1229, 0f3C1D9856;
	fma.rn.f32 	%f1232, %f1231, %f1229, 0f3D6357BB;
	fma.rn.f32 	%f1233, %f1232, %f1229, 0f3E75FDEC;
	fma.rn.f32 	%f1234, %f1233, %f1229, 0f3F317218;
	fma.rn.f32 	%f1235, %f1234, %f1229, 0f3F800000;
	cvt.rzi.s32.f32 	%r187, %f1227;
	setp.gt.f32 	%p195, %f1227, 0f00000000;
	selp.b32 	%r188, 0, -2097152000, %p195;
	add.s32 	%r189, %r188, 2130706432;
	mov.b32 	%f1236, %r189;
	mul.f32 	%f1237, %f1235, %f1236;
	shl.b32 	%r190, %r187, 23;
	sub.s32 	%r191, %r190, %r188;
	mov.b32 	%f1238, %r191;
	mul.f32 	%f1239, %f1237, %f1238;
	abs.f32 	%f1240, %f1223;
	setp.gt.f32 	%p196, %f1240, 0f43180000;
	setp.lt.f32 	%p197, %f1223, 0f00000000;
	selp.f32 	%f1241, 0f00000000, 0f7F800000, %p197;
	selp.f32 	%f107, %f1241, %f1239, %p196;
	setp.eq.f32 	%p198, %f103, 0f3F800000;
	setp.eq.f32 	%p199, %f1184, 0f00000000;
	or.pred  	%p200, %p198, %p199;
	mov.f32 	%f2921, 0f3F800000;
	@%p200 bra 	$L__BB1_93;
	setp.num.f32 	%p201, %f106, %f106;
	abs.f32 	%f1242, %f1184;
	setp.num.f32 	%p202, %f1242, %f1242;
	and.pred  	%p203, %p201, %p202;
	@%p203 bra 	$L__BB1_88;
	add.rn.f32 	%f2921, %f103, %f1184;
	bra.uni 	$L__BB1_93;
$L__BB1_88:
	setp.neu.f32 	%p204, %f103, 0f00000000;
	setp.neu.f32 	%p205, %f106, 0f7F800000;
	and.pred  	%p206, %p204, %p205;
	@%p206 bra 	$L__BB1_90;
	setp.neu.f32 	%p213, %f105, 0f3F800000;
	add.f32 	%f1247, %f103, %f103;
	mov.b32 	%r192, %f1247;
	setp.lt.f32 	%p214, %f1184, 0f00000000;
	xor.b32  	%r193, %r192, 2139095040;
	selp.b32 	%r194, %r193, %r192, %p214;
	and.b32  	%r195, %r194, 2147483647;
	selp.b32 	%r196, %r195, %r194, %p213;
	mov.b32 	%f2921, %r196;
	bra.uni 	$L__BB1_93;
$L__BB1_90:
	setp.eq.f32 	%p207, %f103, 0fBF800000;
	setp.eq.f32 	%p208, %f1242, 0f7F800000;
	and.pred  	%p209, %p207, %p208;
	@%p209 bra 	$L__BB1_93;
	setp.geu.f32 	%p210, %f103, 0f00000000;
	mov.f32 	%f2921, %f107;
	@%p210 bra 	$L__BB1_93;
	setp.neu.f32 	%p211, %f105, 0f3F800000;
	neg.f32 	%f1244, %f107;
	selp.f32 	%f1245, %f107, %f1244, %p211;
	cvt.rmi.f32.f32 	%f1246, %f1184;
	setp.neu.f32 	%p212, %f1184, %f1246;
	selp.f32 	%f2921, 0f7FFFFFFF, %f1245, %p212;
$L__BB1_93:
	mul.f32 	%f2922, %f2921, 0f42C80000;
$L__BB1_94:
	setp.leu.f32 	%p215, %f78, 0f00000000;
	mov.f32 	%f2925, 0f00000000;
	@%p215 bra 	$L__BB1_109;
	ld.global.f32 	%f1250, [ST2084_M2];
	rcp.rn.f32 	%f1251, %f1250;
	abs.f32 	%f116, %f78;
	setp.eq.f32 	%p216, %f78, 0f3F800000;
	setp.eq.f32 	%p217, %f1251, 0f00000000;
	or.pred  	%p218, %p216, %p217;
	mov.f32 	%f2923, 0f3F800000;
	@%p218 bra 	$L__BB1_100;
	setp.num.f32 	%p219, %f116, %f116;
	abs.f32 	%f1252, %f1251;
	setp.num.f32 	%p220, %f1252, %f1252;
	and.pred  	%p221, %p219, %p220;
	@%p221 bra 	$L__BB1_98;
	add.rn.f32 	%f2923, %f78, %f1251;
	bra.uni 	$L__BB1_100;
$L__BB1_98:
	setp.lt.f32 	%p222, %f116, 0f00800000;
	mul.f32 	%f1254, %f116, 0f4B800000;
	selp.f32 	%f1255, %f1254, %f116, %p222;
	mov.b32 	%r197, %f1255;
	add.s32 	%r198, %r197, -1060439283;
	and.b32  	%r199, %r198, -8388608;
	sub.s32 	%r200, %r197, %r199;
	mov.b32 	%f1256, %r200;
	cvt.rn.f32.s32 	%f1257, %r199;
	selp.f32 	%f1258, 0fC1C00000, 0f00000000, %p222;
	fma.rn.f32 	%f1259, %f1257, 0f34000000, %f1258;
	add.f32 	%f1260, %f1256, 0fBF800000;
	add.f32 	%f1261, %f1256, 0f3F800000;
	rcp.approx.ftz.f32 	%f1262, %f1261;
	add.f32 	%f1263, %f1260, %f1260;
	mul.f32 	%f1264, %f1263, %f1262;
	mul.f32 	%f1265, %f1264, %f1264;
	neg.f32 	%f1266, %f1264;
	sub.f32 	%f1267, %f1260, %f1264;
	add.f32 	%f1268, %f1267, %f1267;
	fma.rn.f32 	%f1269, %f1266, %f1260, %f1268;
	mul.rn.f32 	%f1270, %f1262, %f1269;
	fma.rn.f32 	%f1271, %f1265, 0f3A2C32E4, 0f3B52E7DB;
	fma.rn.f32 	%f1272, %f1271, %f1265, 0f3C93BB73;
	fma.rn.f32 	%f1273, %f1272, %f1265, 0f3DF6384F;
	mul.rn.f32 	%f1274, %f1273, %f1265;
	fma.rn.f32 	%f1275, %f1264, 0f3FB8AA3B, %f1259;
	mul.f32 	%f1276, %f1274, 0f40400000;
	sub.f32 	%f1277, %f1259, %f1275;
	fma.rn.f32 	%f1278, %f1264, 0f3FB8AA3B, %f1277;
	fma.rn.f32 	%f1279, %f1270, 0f3FB8AA3B, %f1278;
	fma.rn.f32 	%f1280, %f1264, 0f32A55E34, %f1279;
	fma.rn.f32 	%f1281, %f1276, %f1270, %f1280;
	fma.rn.f32 	%f1282, %f1274, %f1264, %f1281;
	add.rn.f32 	%f1283, %f1275, %f1282;
	mul.rn.f32 	%f1284, %f1283, %f1251;
	cvt.rni.f32.f32 	%f1285, %f1284;
	sub.f32 	%f1286, %f1284, %f1285;
	neg.f32 	%f1287, %f1284;
	fma.rn.f32 	%f1288, %f1283, %f1251, %f1287;
	neg.f32 	%f1289, %f1275;
	add.rn.f32 	%f1290, %f1283, %f1289;
	neg.f32 	%f1291, %f1290;
	add.rn.f32 	%f1292, %f1282, %f1291;
	fma.rn.f32 	%f1293, %f1292, %f1251, %f1288;
	add.f32 	%f1294, %f1286, %f1293;
	setp.gt.f32 	%p223, %f1285, 0f00000000;
	selp.b32 	%r201, 0, -2097152000, %p223;
	setp.neu.f32 	%p224, %f116, 0f7F800000;
	setp.lt.f32 	%p225, %f1284, 0f00000000;
	selp.f32 	%f1295, 0f00000000, 0f7F800000, %p225;
	abs.f32 	%f1296, %f1284;
	setp.gt.f32 	%p226, %f1296, 0f43180000;
	cvt.rzi.s32.f32 	%r202, %f1285;
	shl.b32 	%r203, %r202, 23;
	sub.s32 	%r204, %r203, %r201;
	mov.b32 	%f1297, %r204;
	add.s32 	%r205, %r201, 2130706432;
	mov.b32 	%f1298, %r205;
	fma.rn.f32 	%f1299, %f1294, 0f391FCB8E, 0f3AAF85ED;
	fma.rn.f32 	%f1300, %f1299, %f1294, 0f3C1D9856;
	fma.rn.f32 	%f1301, %f1300, %f1294, 0f3D6357BB;
	fma.rn.f32 	%f1302, %f1301, %f1294, 0f3E75FDEC;
	fma.rn.f32 	%f1303, %f1302, %f1294, 0f3F317218;
	fma.rn.f32 	%f1304, %f1303, %f1294, 0f3F800000;
	mul.f32 	%f1305, %f1304, %f1298;
	mul.f32 	%f1306, %f1305, %f1297;
	selp.f32 	%f2923, %f1295, %f1306, %p226;
	@%p224 bra 	$L__BB1_100;
	mul.f32 	%f1307, %f1251, 0f3F000000;
	cvt.rzi.f32.f32 	%f1308, %f1307;
	add.f32 	%f1309, %f1308, %f1308;
	sub.f32 	%f1310, %f1251, %f1309;
	abs.f32 	%f1311, %f1310;
	setp.neu.f32 	%p227, %f1311, 0f3F800000;
	add.f32 	%f1312, %f78, %f78;
	mov.b32 	%r206, %f1312;
	setp.lt.f32 	%p228, %f1251, 0f00000000;
	xor.b32  	%r207, %r206, 2139095040;
	selp.b32 	%r208, %r207, %r206, %p228;
	and.b32  	%r209, %r208, 2147483647;
	selp.b32 	%r210, %r209, %r208, %p227;
	mov.b32 	%f2923, %r210;
$L__BB1_100:
	ld.global.f32 	%f1314, [ST2084_C1];
	sub.f32 	%f1315, %f2923, %f1314;
	max.f32 	%f1316, %f1315, 0f00000000;
	ld.global.f32 	%f1317, [ST2084_C2];
	ld.global.f32 	%f1318, [ST2084_C3];
	mul.f32 	%f1319, %f2923, %f1318;
	sub.f32 	%f1320, %f1317, %f1319;
	max.f32 	%f1321, %f1320, 0f00800000;
	div.rn.f32 	%f121, %f1316, %f1321;
	ld.global.f32 	%f1322, [ST2084_M1];
	rcp.rn.f32 	%f1323, %f1322;
	mul.f32 	%f1324, %f1323, 0f3F000000;
	cvt.rzi.f32.f32 	%f1325, %f1324;
	add.f32 	%f1326, %f1325, %f1325;
	sub.f32 	%f1327, %f1323, %f1326;
	abs.f32 	%f123, %f1327;
	abs.f32 	%f124, %f121;
	setp.lt.f32 	%p229, %f124, 0f00800000;
	mul.f32 	%f1328, %f124, 0f4B800000;
	selp.f32 	%f1329, %f1328, %f124, %p229;
	selp.f32 	%f1330, 0fC1C00000, 0f00000000, %p229;
	mov.b32 	%r211, %f1329;
	add.s32 	%r212, %r211, -1060439283;
	and.b32  	%r213, %r212, -8388608;
	sub.s32 	%r214, %r211, %r213;
	mov.b32 	%f1331, %r214;
	cvt.rn.f32.s32 	%f1332, %r213;
	fma.rn.f32 	%f1333, %f1332, 0f34000000, %f1330;
	add.f32 	%f1334, %f1331, 0fBF800000;
	add.f32 	%f1335, %f1331, 0f3F800000;
	rcp.approx.ftz.f32 	%f1336, %f1335;
	add.f32 	%f1337, %f1334, %f1334;
	mul.f32 	%f1338, %f1337, %f1336;
	mul.f32 	%f1339, %f1338, %f1338;
	sub.f32 	%f1340, %f1334, %f1338;
	add.f32 	%f1341, %f1340, %f1340;
	neg.f32 	%f1342, %f1338;
	fma.rn.f32 	%f1343, %f1342, %f1334, %f1341;
	mul.rn.f32 	%f1344, %f1336, %f1343;
	fma.rn.f32 	%f1345, %f1339, 0f3A2C32E4, 0f3B52E7DB;
	fma.rn.f32 	%f1346, %f1345, %f1339, 0f3C93BB73;
	fma.rn.f32 	%f1347, %f1346, %f1339, 0f3DF6384F;
	mul.rn.f32 	%f1348, %f1347, %f1339;
	fma.rn.f32 	%f1349, %f1338, 0f3FB8AA3B, %f1333;
	sub.f32 	%f1350, %f1333, %f1349;
	fma.rn.f32 	%f1351, %f1338, 0f3FB8AA3B, %f1350;
	fma.rn.f32 	%f1352, %f1344, 0f3FB8AA3B, %f1351;
	fma.rn.f32 	%f1353, %f1338, 0f32A55E34, %f1352;
	mul.f32 	%f1354, %f1348, 0f40400000;
	fma.rn.f32 	%f1355, %f1354, %f1344, %f1353;
	fma.rn.f32 	%f1356, %f1348, %f1338, %f1355;
	add.rn.f32 	%f1357, %f1349, %f1356;
	neg.f32 	%f1358, %f1349;
	add.rn.f32 	%f1359, %f1357, %f1358;
	neg.f32 	%f1360, %f1359;
	add.rn.f32 	%f1361, %f1356, %f1360;
	mul.rn.f32 	%f1362, %f1357, %f1323;
	neg.f32 	%f1363, %f1362;
	fma.rn.f32 	%f1364, %f1357, %f1323, %f1363;
	fma.rn.f32 	%f1365, %f1361, %f1323, %f1364;
	cvt.rni.f32.f32 	%f1366, %f1362;
	sub.f32 	%f1367, %f1362, %f1366;
	add.f32 	%f1368, %f1367, %f1365;
	fma.rn.f32 	%f1369, %f1368, 0f391FCB8E, 0f3AAF85ED;
	fma.rn.f32 	%f1370, %f1369, %f1368, 0f3C1D9856;
	fma.rn.f32 	%f1371, %f1370, %f1368, 0f3D6357BB;
	fma.rn.f32 	%f1372, %f1371, %f1368, 0f3E75FDEC;
	fma.rn.f32 	%f1373, %f1372, %f1368, 0f3F317218;
	fma.rn.f32 	%f1374, %f1373, %f1368, 0f3F800000;
	cvt.rzi.s32.f32 	%r215, %f1366;
	setp.gt.f32 	%p230, %f1366, 0f00000000;
	selp.b32 	%r216, 0, -2097152000, %p230;
	add.s32 	%r217, %r216, 2130706432;
	mov.b32 	%f1375, %r217;
	mul.f32 	%f1376, %f1374, %f1375;
	shl.b32 	%r218, %r215, 23;
	sub.s32 	%r219, %r218, %r216;
	mov.b32 	%f1377, %r219;
	mul.f32 	%f1378, %f1376, %f1377;
	abs.f32 	%f1379, %f1362;
	setp.gt.f32 	%p231, %f1379, 0f43180000;
	setp.lt.f32 	%p232, %f1362, 0f00000000;
	selp.f32 	%f1380, 0f00000000, 0f7F800000, %p232;
	selp.f32 	%f125, %f1380, %f1378, %p231;
	setp.eq.f32 	%p233, %f121, 0f3F800000;
	setp.eq.f32 	%p234, %f1323, 0f00000000;
	or.pred  	%p235, %p233, %p234;
	mov.f32 	%f2924, 0f3F800000;
	@%p235 bra 	$L__BB1_108;
	setp.num.f32 	%p236, %f124, %f124;
	abs.f32 	%f1381, %f1323;
	setp.num.f32 	%p237, %f1381, %f1381;
	and.pred  	%p238, %p236, %p237;
	@%p238 bra 	$L__BB1_103;
	add.rn.f32 	%f2924, %f121, %f1323;
	bra.uni 	$L__BB1_108;
$L__BB1_103:
	setp.neu.f32 	%p239, %f121, 0f00000000;
	setp.neu.f32 	%p240, %f124, 0f7F800000;
	and.pred  	%p241, %p239, %p240;
	@%p241 bra 	$L__BB1_105;
	setp.neu.f32 	%p248, %f123, 0f3F800000;
	add.f32 	%f1386, %f121, %f121;
	mov.b32 	%r220, %f1386;
	setp.lt.f32 	%p249, %f1323, 0f00000000;
	xor.b32  	%r221, %r220, 2139095040;
	selp.b32 	%r222, %r221, %r220, %p249;
	and.b32  	%r223, %r222, 2147483647;
	selp.b32 	%r224, %r223, %r222, %p248;
	mov.b32 	%f2924, %r224;
	bra.uni 	$L__BB1_108;
$L__BB1_105:
	setp.eq.f32 	%p242, %f121, 0fBF800000;
	setp.eq.f32 	%p243, %f1381, 0f7F800000;
	and.pred  	%p244, %p242, %p243;
	@%p244 bra 	$L__BB1_108;
	setp.geu.f32 	%p245, %f121, 0f00000000;
	mov.f32 	%f2924, %f125;
	@%p245 bra 	$L__BB1_108;
	setp.neu.f32 	%p246, %f123, 0f3F800000;
	neg.f32 	%f1383, %f125;
	selp.f32 	%f1384, %f125, %f1383, %p246;
	cvt.rmi.f32.f32 	%f1385, %f1323;
	setp.neu.f32 	%p247, %f1323, %f1385;
	selp.f32 	%f2924, 0f7FFFFFFF, %f1384, %p247;
$L__BB1_108:
	mul.f32 	%f2925, %f2924, 0f42C80000;
$L__BB1_109:
	ld.global.f32 	%f1388, [gamutMa];
	ld.global.f32 	%f1389, [gamutMa+4];
	mul.f32 	%f1390, %f2922, %f1389;
	fma.rn.f32 	%f1391, %f2919, %f1388, %f1390;
	ld.global.f32 	%f1392, [gamutMa+8];
	fma.rn.f32 	%f133, %f2925, %f1392, %f1391;
	ld.global.f32 	%f1393, [gamutMa+12];
	ld.global.f32 	%f1394, [gamutMa+16];
	mul.f32 	%f1395, %f2922, %f1394;
	fma.rn.f32 	%f1396, %f2919, %f1393, %f1395;
	ld.global.f32 	%f1397, [gamutMa+20];
	fma.rn.f32 	%f134, %f2925, %f1397, %f1396;
	ld.global.f32 	%f1398, [gamutMa+24];
	ld.global.f32 	%f1399, [gamutMa+28];
	mul.f32 	%f1400, %f2922, %f1399;
	fma.rn.f32 	%f1401, %f2919, %f1398, %f1400;
	ld.global.f32 	%f1402, [gamutMa+32];
	fma.rn.f32 	%f135, %f2925, %f1402, %f1401;
	setp.lt.f32 	%p250, %f133, 0f00000000;
	mov.f32 	%f2926, 0f00000000;
	@%p250 bra 	$L__BB1_115;
	abs.f32 	%f136, %f133;
	setp.eq.f32 	%p251, %f133, 0f3F800000;
	mov.f32 	%f2926, 0f3F800000;
	@%p251 bra 	$L__BB1_115;
	setp.num.f32 	%p252, %f136, %f136;
	@%p252 bra 	$L__BB1_113;
	mov.f32 	%f1459, 0f3ED55555;
	add.rn.f32 	%f2926, %f133, %f1459;
	bra.uni 	$L__BB1_115;
$L__BB1_113:
	setp.lt.f32 	%p253, %f136, 0f00800000;
	mul.f32 	%f1404, %f136, 0f4B800000;
	selp.f32 	%f1405, %f1404, %f136, %p253;
	mov.b32 	%r225, %f1405;
	add.s32 	%r226, %r225, -1060439283;
	and.b32  	%r227, %r226, -8388608;
	sub.s32 	%r228, %r225, %r227;
	mov.b32 	%f1406, %r228;
	cvt.rn.f32.s32 	%f1407, %r227;
	selp.f32 	%f1408, 0fC1C00000, 0f00000000, %p253;
	fma.rn.f32 	%f1409, %f1407, 0f34000000, %f1408;
	add.f32 	%f1410, %f1406, 0fBF800000;
	add.f32 	%f1411, %f1406, 0f3F800000;
	rcp.approx.ftz.f32 	%f1412, %f1411;
	add.f32 	%f1413, %f1410, %f1410;
	mul.f32 	%f1414, %f1413, %f1412;
	mul.f32 	%f1415, %f1414, %f1414;
	neg.f32 	%f1416, %f1414;
	sub.f32 	%f1417, %f1410, %f1414;
	add.f32 	%f1418, %f1417, %f1417;
	fma.rn.f32 	%f1419, %f1416, %f1410, %f1418;
	mul.rn.f32 	%f1420, %f1412, %f1419;
	fma.rn.f32 	%f1421, %f1415, 0f3A2C32E4, 0f3B52E7DB;
	fma.rn.f32 	%f1422, %f1421, %f1415, 0f3C93BB73;
	fma.rn.f32 	%f1423, %f1422, %f1415, 0f3DF6384F;
	mul.rn.f32 	%f1424, %f1423, %f1415;
	fma.rn.f32 	%f1425, %f1414, 0f3FB8AA3B, %f1409;
	mul.f32 	%f1426, %f1424, 0f40400000;
	sub.f32 	%f1427, %f1409, %f1425;
	fma.rn.f32 	%f1428, %f1414, 0f3FB8AA3B, %f1427;
	fma.rn.f32 	%f1429, %f1420, 0f3FB8AA3B, %f1428;
	fma.rn.f32 	%f1430, %f1414, 0f32A55E34, %f1429;
	fma.rn.f32 	%f1431, %f1426, %f1420, %f1430;
	fma.rn.f32 	%f1432, %f1424, %f1414, %f1431;
	add.rn.f32 	%f1433, %f1425, %f1432;
	mov.f32 	%f1434, 0f3ED55555;
	mul.rn.f32 	%f1435, %f1433, %f1434;
	cvt.rni.f32.f32 	%f1436, %f1435;
	sub.f32 	%f1437, %f1435, %f1436;
	neg.f32 	%f1438, %f1435;
	fma.rn.f32 	%f1439, %f1433, 0f3ED55555, %f1438;
	neg.f32 	%f1440, %f1425;
	add.rn.f32 	%f1441, %f1433, %f1440;
	neg.f32 	%f1442, %f1441;
	add.rn.f32 	%f1443, %f1432, %f1442;
	fma.rn.f32 	%f1444, %f1443, 0f3ED55555, %f1439;
	add.f32 	%f1445, %f1437, %f1444;
	setp.gt.f32 	%p254, %f1436, 0f00000000;
	selp.b32 	%r229, 0, -2097152000, %p254;
	setp.neu.f32 	%p255, %f133, 0f00000000;
	setp.neu.f32 	%p256, %f136, 0f7F800000;
	setp.lt.f32 	%p257, %f1435, 0f00000000;
	selp.f32 	%f1446, 0f00000000, 0f7F800000, %p257;
	abs.f32 	%f1447, %f1435;
	setp.gt.f32 	%p258, %f1447, 0f43180000;
	cvt.rzi.s32.f32 	%r230, %f1436;
	shl.b32 	%r231, %r230, 23;
	sub.s32 	%r232, %r231, %r229;
	mov.b32 	%f1448, %r232;
	add.s32 	%r233, %r229, 2130706432;
	mov.b32 	%f1449, %r233;
	fma.rn.f32 	%f1450, %f1445, 0f391FCB8E, 0f3AAF85ED;
	fma.rn.f32 	%f1451, %f1450, %f1445, 0f3C1D9856;
	fma.rn.f32 	%f1452, %f1451, %f1445, 0f3D6357BB;
	fma.rn.f32 	%f1453, %f1452, %f1445, 0f3E75FDEC;
	fma.rn.f32 	%f1454, %f1453, %f1445, 0f3F317218;
	fma.rn.f32 	%f1455, %f1454, %f1445, 0f3F800000;
	mul.f32 	%f1456, %f1455, %f1449;
	mul.f32 	%f1457, %f1456, %f1448;
	selp.f32 	%f2926, %f1446, %f1457, %p258;
	and.pred  	%p259, %p255, %p256;
	@%p259 bra 	$L__BB1_115;
	add.f32 	%f1458, %f133, %f133;
	mov.b32 	%r234, %f1458;
	and.b32  	%r235, %r234, 2147483647;
	mov.b32 	%f2926, %r235;
$L__BB1_115:
	setp.lt.f32 	%p260, %f134, 0f00000000;
	mov.f32 	%f2927, 0f00000000;
	@%p260 bra 	$L__BB1_121;
	abs.f32 	%f141, %f134;
	setp.eq.f32 	%p261, %f134, 0f3F800000;
	mov.f32 	%f2927, 0f3F800000;
	@%p261 bra 	$L__BB1_121;
	setp.num.f32 	%p262, %f141, %f141;
	@%p262 bra 	$L__BB1_119;
	mov.f32 	%f1517, 0f3ED55555;
	add.rn.f32 	%f2927, %f134, %f1517;
	bra.uni 	$L__BB1_121;
$L__BB1_119:
	setp.lt.f32 	%p263, %f141, 0f00800000;
	mul.f32 	%f1462, %f141, 0f4B800000;
	selp.f32 	%f1463, %f1462, %f141, %p263;
	mov.b32 	%r236, %f1463;
	add.s32 	%r237, %r236, -1060439283;
	and.b32  	%r238, %r237, -8388608;
	sub.s32 	%r239, %r236, %r238;
	mov.b32 	%f1464, %r239;
	cvt.rn.f32.s32 	%f1465, %r238;
	selp.f32 	%f1466, 0fC1C00000, 0f00000000, %p263;
	fma.rn.f32 	%f1467, %f1465, 0f34000000, %f1466;
	add.f32 	%f1468, %f1464, 0fBF800000;
	add.f32 	%f1469, %f1464, 0f3F800000;
	rcp.approx.ftz.f32 	%f1470, %f1469;
	add.f32 	%f1471, %f1468, %f1468;
	mul.f32 	%f1472, %f1471, %f1470;
	mul.f32 	%f1473, %f1472, %f1472;
	neg.f32 	%f1474, %f1472;
	sub.f32 	%f1475, %f1468, %f1472;
	add.f32 	%f1476, %f1475, %f1475;
	fma.rn.f32 	%f1477, %f1474, %f1468, %f1476;
	mul.rn.f32 	%f1478, %f1470, %f1477;
	fma.rn.f32 	%f1479, %f1473, 0f3A2C32E4, 0f3B52E7DB;
	fma.rn.f32 	%f1480, %f1479, %f1473, 0f3C93BB73;
	fma.rn.f32 	%f1481, %f1480, %f1473, 0f3DF6384F;
	mul.rn.f32 	%f1482, %f1481, %f1473;
	fma.rn.f32 	%f1483, %f1472, 0f3FB8AA3B, %f1467;
	mul.f32 	%f1484, %f1482, 0f40400000;
	sub.f32 	%f1485, %f1467, %f1483;
	fma.rn.f32 	%f1486, %f1472, 0f3FB8AA3B, %f1485;
	fma.rn.f32 	%f1487, %f1478, 0f3FB8AA3B, %f1486;
	fma.rn.f32 	%f1488, %f1472, 0f32A55E34, %f1487;
	fma.rn.f32 	%f1489, %f1484, %f1478, %f1488;
	fma.rn.f32 	%f1490, %f1482, %f1472, %f1489;
	add.rn.f32 	%f1491, %f1483, %f1490;
	mov.f32 	%f1492, 0f3ED55555;
	mul.rn.f32 	%f1493, %f1491, %f1492;
	cvt.rni.f32.f32 	%f1494, %f1493;
	sub.f32 	%f1495, %f1493, %f1494;
	neg.f32 	%f1496, %f1493;
	fma.rn.f32 	%f1497, %f1491, 0f3ED55555, %f1496;
	neg.f32 	%f1498, %f1483;
	add.rn.f32 	%f1499, %f1491, %f1498;
	neg.f32 	%f1500, %f1499;
	add.rn.f32 	%f1501, %f1490, %f1500;
	fma.rn.f32 	%f1502, %f1501, 0f3ED55555, %f1497;
	add.f32 	%f1503, %f1495, %f1502;
	setp.gt.f32 	%p264, %f1494, 0f00000000;
	selp.b32 	%r240, 0, -2097152000, %p264;
	setp.neu.f32 	%p265, %f134, 0f00000000;
	setp.neu.f32 	%p266, %f141, 0f7F800000;
	setp.lt.f32 	%p267, %f1493, 0f00000000;
	selp.f32 	%f1504, 0f00000000, 0f7F800000, %p267;
	abs.f32 	%f1505, %f1493;
	setp.gt.f32 	%p268, %f1505, 0f43180000;
	cvt.rzi.s32.f32 	%r241, %f1494;
	shl.b32 	%r242, %r241, 23;
	sub.s32 	%r243, %r242, %r240;
	mov.b32 	%f1506, %r243;
	add.s32 	%r244, %r240, 2130706432;
	mov.b32 	%f1507, %r244;
	fma.rn.f32 	%f1508, %f1503, 0f391FCB8E, 0f3AAF85ED;
	fma.rn.f32 	%f1509, %f1508, %f1503, 0f3C1D9856;
	fma.rn.f32 	%f1510, %f1509, %f1503, 0f3D6357BB;
	fma.rn.f32 	%f1511, %f1510, %f1503, 0f3E75FDEC;
	fma.rn.f32 	%f1512, %f1511, %f1503, 0f3F317218;
	fma.rn.f32 	%f1513, %f1512, %f1503, 0f3F800000;
	mul.f32 	%f1514, %f1513, %f1507;
	mul.f32 	%f1515, %f1514, %f1506;
	selp.f32 	%f2927, %f1504, %f1515, %p268;
	and.pred  	%p269, %p265, %p266;
	@%p269 bra 	$L__BB1_121;
	add.f32 	%f1516, %f134, %f134;
	mov.b32 	%r245, %f1516;
	and.b32  	%r246, %r245, 2147483647;
	mov.b32 	%f2927, %r246;
$L__BB1_121:
	setp.lt.f32 	%p270, %f135, 0f00000000;
	mov.f32 	%f2928, 0f00000000;
	@%p270 bra 	$L__BB1_127;
	abs.f32 	%f146, %f135;
	setp.eq.f32 	%p271, %f135, 0f3F800000;
	mov.f32 	%f2928, 0f3F800000;
	@%p271 bra 	$L__BB1_127;
	setp.num.f32 	%p272, %f146, %f146;
	@%p272 bra 	$L__BB1_125;
	mov.f32 	%f1575, 0f3ED55555;
	add.rn.f32 	%f2928, %f135, %f1575;
	bra.uni 	$L__BB1_127;
$L__BB1_125:
	setp.lt.f32 	%p273, %f146, 0f00800000;
	mul.f32 	%f1520, %f146, 0f4B800000;
	selp.f32 	%f1521, %f1520, %f146, %p273;
	mov.b32 	%r247, %f1521;
	add.s32 	%r248, %r247, -1060439283;
	and.b32  	%r249, %r248, -8388608;
	sub.s32 	%r250, %r247, %r249;
	mov.b32 	%f1522, %r250;
	cvt.rn.f32.s32 	%f1523, %r249;
	selp.f32 	%f1524, 0fC1C00000, 0f00000000, %p273;
	fma.rn.f32 	%f1525, %f1523, 0f34000000, %f1524;
	add.f32 	%f1526, %f1522, 0fBF800000;
	add.f32 	%f1527, %f1522, 0f3F800000;
	rcp.approx.ftz.f32 	%f1528, %f1527;
	add.f32 	%f1529, %f1526, %f1526;
	mul.f32 	%f1530, %f1529, %f1528;
	mul.f32 	%f1531, %f1530, %f1530;
	neg.f32 	%f1532, %f1530;
	sub.f32 	%f1533, %f1526, %f1530;
	add.f32 	%f1534, %f1533, %f1533;
	fma.rn.f32 	%f1535, %f1532, %f1526, %f1534;
	mul.rn.f32 	%f1536, %f1528, %f1535;
	fma.rn.f32 	%f1537, %f1531, 0f3A2C32E4, 0f3B52E7DB;
	fma.rn.f32 	%f1538, %f1537, %f1531, 0f3C93BB73;
	fma.rn.f32 	%f1539, %f1538, %f1531, 0f3DF6384F;
	mul.rn.f32 	%f1540, %f1539, %f1531;
	fma.rn.f32 	%f1541, %f1530, 0f3FB8AA3B, %f1525;
	mul.f32 	%f1542, %f1540, 0f40400000;
	sub.f32 	%f1543, %f1525, %f1541;
	fma.rn.f32 	%f1544, %f1530, 0f3FB8AA3B, %f1543;
	fma.rn.f32 	%f1545, %f1536, 0f3FB8AA3B, %f1544;
	fma.rn.f32 	%f1546, %f1530, 0f32A55E34, %f1545;
	fma.rn.f32 	%f1547, %f1542, %f1536, %f1546;
	fma.rn.f32 	%f1548, %f1540, %f1530, %f1547;
	add.rn.f32 	%f1549, %f1541, %f1548;
	mov.f32 	%f1550, 0f3ED55555;
	mul.rn.f32 	%f1551, %f1549, %f1550;
	cvt.rni.f32.f32 	%f1552, %f1551;
	sub.f32 	%f1553, %f1551, %f1552;
	neg.f32 	%f1554, %f1551;
	fma.rn.f32 	%f1555, %f1549, 0f3ED55555, %f1554;
	neg.f32 	%f1556, %f1541;
	add.rn.f32 	%f1557, %f1549, %f1556;
	neg.f32 	%f1558, %f1557;
	add.rn.f32 	%f1559, %f1548, %f1558;
	fma.rn.f32 	%f1560, %f1559, 0f3ED55555, %f1555;
	add.f32 	%f1561, %f1553, %f1560;
	setp.gt.f32 	%p274, %f1552, 0f00000000;
	selp.b32 	%r251, 0, -2097152000, %p274;
	setp.neu.f32 	%p275, %f135, 0f00000000;
	setp.neu.f32 	%p276, %f146, 0f7F800000;
	setp.lt.f32 	%p277, %f1551, 0f00000000;
	selp.f32 	%f1562, 0f00000000, 0f7F800000, %p277;
	abs.f32 	%f1563, %f1551;
	setp.gt.f32 	%p278, %f1563, 0f43180000;
	cvt.rzi.s32.f32 	%r252, %f1552;
	shl.b32 	%r253, %r252, 23;
	sub.s32 	%r254, %r253, %r251;
	mov.b32 	%f1564, %r254;
	add.s32 	%r255, %r251, 2130706432;
	mov.b32 	%f1565, %r255;
	fma.rn.f32 	%f1566, %f1561, 0f391FCB8E, 0f3AAF85ED;
	fma.rn.f32 	%f1567, %f1566, %f1561, 0f3C1D9856;
	fma.rn.f32 	%f1568, %f1567, %f1561, 0f3D6357BB;
	fma.rn.f32 	%f1569, %f1568, %f1561, 0f3E75FDEC;
	fma.rn.f32 	%f1570, %f1569, %f1561, 0f3F317218;
	fma.rn.f32 	%f1571, %f1570, %f1561, 0f3F800000;
	mul.f32 	%f1572, %f1571, %f1565;
	mul.f32 	%f1573, %f1572, %f1564;
	selp.f32 	%f2928, %f1562, %f1573, %p278;
	and.pred  	%p279, %p275, %p276;
	@%p279 bra 	$L__BB1_127;
	add.f32 	%f1574, %f135, %f135;
	mov.b32 	%r256, %f1574;
	and.b32  	%r257, %r256, 2147483647;
	mov.b32 	%f2928, %r257;
$L__BB1_127:
	ld.global.f32 	%f1577, [rgb2yuv_REC_709];
	ld.global.f32 	%f1578, [rgb2yuv_REC_709+4];
	mul.f32 	%f1579, %f2927, %f1578;
	fma.rn.f32 	%f1580, %f2926, %f1577, %f1579;
	ld.global.f32 	%f1581, [rgb2yuv_REC_709+8];
	fma.rn.f32 	%f1582, %f2928, %f1581, %f1580;
	ld.global.f32 	%f1583, [rgb2yuv_REC_709+12];
	ld.global.f32 	%f1584, [rgb2yuv_REC_709+16];
	mul.f32 	%f1585, %f2927, %f1584;
	fma.rn.f32 	%f1586, %f2926, %f1583, %f1585;
	ld.global.f32 	%f1587, [rgb2yuv_REC_709+20];
	fma.rn.f32 	%f1588, %f2928, %f1587, %f1586;
	ld.global.f32 	%f1589, [rgb2yuv_REC_709+24];
	ld.global.f32 	%f1590, [rgb2yuv_REC_709+28];
	mul.f32 	%f1591, %f2927, %f1590;
	fma.rn.f32 	%f1592, %f2926, %f1589, %f1591;
	ld.global.f32 	%f1593, [rgb2yuv_REC_709+32];
	fma.rn.f32 	%f1594, %f2928, %f1593, %f1592;
	fma.rn.f32 	%f1595, %f1582, 0f445B0000, 0f42800000;
	add.f32 	%f1596, %f1595, 0f00000000;
	setp.lt.f32 	%p280, %f1596, 0f00000000;
	selp.f32 	%f1597, 0f00000000, %f1596, %p280;
	setp.lt.f32 	%p281, %f1597, 0f447FC000;
	cvt.rzi.u32.f32 	%r258, %f1597;
	cvt.u16.u32 	%rs19, %r258;
	max.u16 	%rs20, %rs19, 64;
	min.u16 	%rs21, %rs20, 940;
	selp.b16 	%rs22, %rs21, 940, %p281;
	st.global.u16 	[%rd4+2], %rs22;
	fma.rn.f32 	%f1598, %f1588, 0f445B0000, 0f44000000;
	add.f32 	%f1599, %f1598, 0f00000000;
	setp.lt.f32 	%p282, %f1599, 0f00000000;
	selp.f32 	%f1600, 0f00000000, %f1599, %p282;
	setp.lt.f32 	%p283, %f1600, 0f447FC000;
	cvt.rzi.u32.f32 	%r259, %f1600;
	cvt.u16.u32 	%rs23, %r259;
	max.u16 	%rs24, %rs23, 64;
	min.u16 	%rs25, %rs24, 960;
	selp.b16 	%rs26, %rs25, 960, %p283;
	st.global.u16 	[%rd5], %rs26;
	fma.rn.f32 	%f1601, %f1594, 0f445B0000, 0f44000000;
	add.f32 	%f1602, %f1601, 0f00000000;
	setp.lt.f32 	%p284, %f1602, 0f00000000;
	selp.f32 	%f1603, 0f00000000, %f1602, %p284;
	setp.lt.f32 	%p285, %f1603, 0f447FC000;
	cvt.rzi.u32.f32 	%r260, %f1603;
	cvt.u16.u32 	%rs27, %r260;
	max.u16 	%rs28, %rs27, 64;
	min.u16 	%rs29, %rs28, 960;
	selp.b16 	%rs30, %rs29, 960, %p285;
	st.global.u16 	[%rd6], %rs30;
	mul.wide.s32 	%rd23, %r5, 2;
	add.s64 	%rd7, %rd1, %rd23;
	add.s64 	%rd8, %rd4, %rd23;
	ld.global.u16 	%rs31, [%rd7];
	cvt.rn.f64.u16 	%fd13, %rs31;
	fma.rn.f64 	%fd14, %fd13, 0d3F52B4049EDF1F7E, 0dBFB2B4049FFCFEFC;
	cvt.rn.f32.f64 	%f1604, %fd14;
	ld.global.u16 	%rs32, [%rd2];
	cvt.rn.f64.u16 	%fd15, %rs32;
	fma.rn.f64 	%fd16, %fd15, 0d3F524924A06C1B5A, 0dBFE24924A003A73B;
	cvt.rn.f32.f64 	%f1605, %fd16;
	ld.global.u16 	%rs33, [%rd3];
	cvt.rn.f64.u16 	%fd17, %rs33;
	fma.rn.f64 	%fd18, %fd17, 0d3F524924A06C1B5A, 0dBFE24924A003A73B;
	cvt.rn.f32.f64 	%f1606, %fd18;
	ld.global.f32 	%f1607, [yuv2rgb_REC_2020_NCL];
	ld.global.f32 	%f1608, [yuv2rgb_REC_2020_NCL+4];
	mul.f32 	%f1609, %f1608, %f1605;
	fma.rn.f32 	%f1610, %f1607, %f1604, %f1609;
	ld.global.f32 	%f1611, [yuv2rgb_REC_2020_NCL+8];
	fma.rn.f32 	%f151, %f1611, %f1606, %f1610;
	ld.global.f32 	%f1612, [yuv2rgb_REC_2020_NCL+12];
	ld.global.f32 	%f1613, [yuv2rgb_REC_2020_NCL+16];
	mul.f32 	%f1614, %f1613, %f1605;
	fma.rn.f32 	%f1615, %f1612, %f1604, %f1614;
	ld.global.f32 	%f1616, [yuv2rgb_REC_2020_NCL+20];
	fma.rn.f32 	%f152, %f1616, %f1606, %f1615;
	ld.global.f32 	%f1617, [yuv2rgb_REC_2020_NCL+24];
	ld.global.f32 	%f1618, [yuv2rgb_REC_2020_NCL+28];
	mul.f32 	%f1619, %f1618, %f1605;
	fma.rn.f32 	%f1620, %f1617, %f1604, %f1619;
	ld.global.f32 	%f1621, [yuv2rgb_REC_2020_NCL+32];
	fma.rn.f32 	%f153, %f1621, %f1606, %f1620;
	setp.leu.f32 	%p286, %f151, 0f00000000;
	mov.f32 	%f2931, 0f00000000;
	@%p286 bra 	$L__BB1_142;
	ld.global.f32 	%f1623, [ST2084_M2];
	rcp.rn.f32 	%f1624, %f1623;
	abs.f32 	%f155, %f151;
	setp.eq.f32 	%p287, %f151, 0f3F800000;
	setp.eq.f32 	%p288, %f1624, 0f00000000;
	or.pred  	%p289, %p287, %p288;
	mov.f32 	%f2929, 0f3F800000;
	@%p289 bra 	$L__BB1_133;
	setp.num.f32 	%p290, %f155, %f155;
	abs.f32 	%f1625, %f1624;
	setp.num.f32 	%p291, %f1625, %f1625;
	and.pred  	%p292, %p290, %p291;
	@%p292 bra 	$L__BB1_131;
	add.rn.f32 	%f2929, %f151, %f1624;
	bra.uni 	$L__BB1_133;
$L__BB1_131:
	setp.lt.f32 	%p293, %f155, 0f00800000;
	mul.f32 	%f1627, %f155, 0f4B800000;
	selp.f32 	%f1628, %f1627, %f155, %p293;
	mov.b32 	%r261, %f1628;
	add.s32 	%r262, %r261, -1060439283;
	and.b32  	%r263, %r262, -8388608;
	sub.s32 	%r264, %r261, %r263;
	mov.b32 	%f1629, %r264;
	cvt.rn.f32.s32 	%f1630, %r263;
	selp.f32 	%f1631, 0fC1C00000, 0f00000000, %p293;
	fma.rn.f32 	%f1632, %f1630, 0f34000000, %f1631;
	add.f32 	%f1633, %f1629, 0fBF800000;
	add.f32 	%f1634, %f1629, 0f3F800000;
	rcp.approx.ftz.f32 	%f1635, %f1634;
	add.f32 	%f1636, %f1633, %f1633;
	mul.f32 	%f1637, %f1636, %f1635;
	mul.f32 	%f1638, %f1637, %f1637;
	neg.f32 	%f1639, %f1637;
	sub.f32 	%f1640, %f1633, %f1637;
	add.f32 	%f1641, %f1640, %f1640;
	fma.rn.f32 	%f1642, %f1639, %f1633, %f1641;
	mul.rn.f32 	%f1643, %f1635, %f1642;
	fma.rn.f32 	%f1644, %f1638, 0f3A2C32E4, 0f3B52E7DB;
	fma.rn.f32 	%f1645, %f1644, %f1638, 0f3C93BB73;
	fma.rn.f32 	%f1646, %f1645, %f1638, 0f3DF6384F;
	mul.rn.f32 	%f1647, %f1646, %f1638;
	fma.rn.f32 	%f1648, %f1637, 0f3FB8AA3B, %f1632;
	mul.f32 	%f1649, %f1647, 0f40400000;
	sub.f32 	%f1650, %f1632, %f1648;
	fma.rn.f32 	%f1651, %f1637, 0f3FB8AA3B, %f1650;
	fma.rn.f32 	%f1652, %f1643, 0f3FB8AA3B, %f1651;
	fma.rn.f32 	%f1653, %f1637, 0f32A55E34, %f1652;
	fma.rn.f32 	%f1654, %f1649, %f1643, %f1653;
	fma.rn.f32 	%f1655, %f1647, %f1637, %f1654;
	add.rn.f32 	%f1656, %f1648, %f1655;
	mul.rn.f32 	%f1657, %f1656, %f1624;
	cvt.rni.f32.f32 	%f1658, %f1657;
	sub.f32 	%f1659, %f1657, %f1658;
	neg.f32 	%f1660, %f1657;
	fma.rn.f32 	%f1661, %f1656, %f1624, %f1660;
	neg.f32 	%f1662, %f1648;
	add.rn.f32 	%f1663, %f1656, %f1662;
	neg.f32 	%f1664, %f1663;
	add.rn.f32 	%f1665, %f1655, %f1664;
	fma.rn.f32 	%f1666, %f1665, %f1624, %f1661;
	add.f32 	%f1667, %f1659, %f1666;
	setp.gt.f32 	%p294, %f1658, 0f00000000;
	selp.b32 	%r265, 0, -2097152000, %p294;
	setp.neu.f32 	%p295, %f155, 0f7F800000;
	setp.lt.f32 	%p296, %f1657, 0f00000000;
	selp.f32 	%f1668, 0f00000000, 0f7F800000, %p296;
	abs.f32 	%f1669, %f1657;
	setp.gt.f32 	%p297, %f1669, 0f43180000;
	cvt.rzi.s32.f32 	%r266, %f1658;
	shl.b32 	%r267, %r266, 23;
	sub.s32 	%r268, %r267, %r265;
	mov.b32 	%f1670, %r268;
	add.s32 	%r269, %r265, 2130706432;
	mov.b32 	%f1671, %r269;
	fma.rn.f32 	%f1672, %f1667, 0f391FCB8E, 0f3AAF85ED;
	fma.rn.f32 	%f1673, %f1672, %f1667, 0f3C1D9856;
	fma.rn.f32 	%f1674, %f1673, %f1667, 0f3D6357BB;
	fma.rn.f32 	%f1675, %f1674, %f1667, 0f3E75FDEC;
	fma.rn.f32 	%f1676, %f1675, %f1667, 0f3F317218;
	fma.rn.f32 	%f1677, %f1676, %f1667, 0f3F800000;
	mul.f32 	%f1678, %f1677, %f1671;
	mul.f32 	%f1679, %f1678, %f1670;
	selp.f32 	%f2929, %f1668, %f1679, %p297;
	@%p295 bra 	$L__BB1_133;
	mul.f32 	%f1680, %f1624, 0f3F000000;
	cvt.rzi.f32.f32 	%f1681, %f1680;
	add.f32 	%f1682, %f1681, %f1681;
	sub.f32 	%f1683, %f1624, %f1682;
	abs.f32 	%f1684, %f1683;
	setp.neu.f32 	%p298, %f1684, 0f3F800000;
	add.f32 	%f1685, %f151, %f151;
	mov.b32 	%r270, %f1685;
	setp.lt.f32 	%p299, %f1624, 0f00000000;
	xor.b32  	%r271, %r270, 2139095040;
	selp.b32 	%r272, %r271, %r270, %p299;
	and.b32  	%r273, %r272, 2147483647;
	selp.b32 	%r274, %r273, %r272, %p298;
	mov.b32 	%f2929, %r274;
$L__BB1_133:
	ld.global.f32 	%f1687, [ST2084_C1];
	sub.f32 	%f1688, %f2929, %f1687;
	max.f32 	%f1689, %f1688, 0f00000000;
	ld.global.f32 	%f1690, [ST2084_C2];
	ld.global.f32 	%f1691, [ST2084_C3];
	mul.f32 	%f1692, %f2929, %f1691;
	sub.f32 	%f1693, %f1690, %f1692;
	max.f32 	%f1694, %f1693, 0f00800000;
	div.rn.f32 	%f160, %f1689, %f1694;
	ld.global.f32 	%f1695, [ST2084_M1];
	rcp.rn.f32 	%f1696, %f1695;
	mul.f32 	%f1697, %f1696, 0f3F000000;
	cvt.rzi.f32.f32 	%f1698, %f1697;
	add.f32 	%f1699, %f1698, %f1698;
	sub.f32 	%f1700, %f1696, %f1699;
	abs.f32 	%f162, %f1700;
	abs.f32 	%f163, %f160;
	setp.lt.f32 	%p300, %f163, 0f00800000;
	mul.f32 	%f1701, %f163, 0f4B800000;
	selp.f32 	%f1702, %f1701, %f163, %p300;
	selp.f32 	%f1703, 0fC1C00000, 0f00000000, %p300;
	mov.b32 	%r275, %f1702;
	add.s32 	%r276, %r275, -1060439283;
	and.b32  	%r277, %r276, -8388608;
	sub.s32 	%r278, %r275, %r277;
	mov.b32 	%f1704, %r278;
	cvt.rn.f32.s32 	%f1705, %r277;
	fma.rn.f32 	%f1706, %f1705, 0f34000000, %f1703;
	add.f32 	%f1707, %f1704, 0fBF800000;
	add.f32 	%f1708, %f1704, 0f3F800000;
	rcp.approx.ftz.f32 	%f1709, %f1708;
	add.f32 	%f1710, %f1707, %f1707;
	mul.f32 	%f1711, %f1710, %f1709;
	mul.f32 	%f1712, %f1711, %f1711;
	sub.f32 	%f1713, %f1707, %f1711;
	add.f32 	%f1714, %f1713, %f1713;
	neg.f32 	%f1715, %f1711;
	fma.rn.f32 	%f1716, %f1715, %f1707, %f1714;
	mul.rn.f32 	%f1717, %f1709, %f1716;
	fma.rn.f32 	%f1718, %f1712, 0f3A2C32E4, 0f3B52E7DB;
	fma.rn.f32 	%f1719, %f1718, %f1712, 0f3C93BB73;
	fma.rn.f32 	%f1720, %f1719, %f1712, 0f3DF6384F;
	mul.rn.f32 	%f1721, %f1720, %f1712;
	fma.rn.f32 	%f1722, %f1711, 0f3FB8AA3B, %f1706;
	sub.f32 	%f1723, %f1706, %f1722;
	fma.rn.f32 	%f1724, %f1711, 0f3FB8AA3B, %f1723;
	fma.rn.f32 	%f1725, %f1717, 0f3FB8AA3B, %f1724;
	fma.rn.f32 	%f1726, %f1711, 0f32A55E34, %f1725;
	mul.f32 	%f1727, %f1721, 0f40400000;
	fma.rn.f32 	%f1728, %f1727, %f1717, %f1726;
	fma.rn.f32 	%f1729, %f1721, %f1711, %f1728;
	add.rn.f32 	%f1730, %f1722, %f1729;
	neg.f32 	%f1731, %f1722;
	add.rn.f32 	%f1732, %f1730, %f1731;
	neg.f32 	%f1733, %f1732;
	add.rn.f32 	%f1734, %f1729, %f1733;
	mul.rn.f32 	%f1735, %f1730, %f1696;
	neg.f32 	%f1736, %f1735;
	fma.rn.f32 	%f1737, %f1730, %f1696, %f1736;
	fma.rn.f32 	%f1738, %f1734, %f1696, %f1737;
	cvt.rni.f32.f32 	%f1739, %f1735;
	sub.f32 	%f1740, %f1735, %f1739;
	add.f32 	%f1741, %f1740, %f1738;
	fma.rn.f32 	%f1742, %f1741, 0f391FCB8E, 0f3AAF85ED;
	fma.rn.f32 	%f1743, %f1742, %f1741, 0f3C1D9856;
	fma.rn.f32 	%f1744, %f1743, %f1741, 0f3D6357BB;
	fma.rn.f32 	%f1745, %f1744, %f1741, 0f3E75FDEC;
	fma.rn.f32 	%f1746, %f1745, %f1741, 0f3F317218;
	fma.rn.f32 	%f1747, %f1746, %f1741, 0f3F800000;
	cvt.rzi.s32.f32 	%r279, %f1739;
	setp.gt.f32 	%p301, %f1739, 0f00000000;
	selp.b32 	%r280, 0, -2097152000, %p301;
	add.s32 	%r281, %r280, 2130706432;
	mov.b32 	%f1748, %r281;
	mul.f32 	%f1749, %f1747, %f1748;
	shl.b32 	%r282, %r279, 23;
	sub.s32 	%r283, %r282, %r280;
	mov.b32 	%f1750, %r283;
	mul.f32 	%f1751, %f1749, %f1750;
	abs.f32 	%f1752, %f1735;
	setp.gt.f32 	%p302, %f1752, 0f43180000;
	setp.lt.f32 	%p303, %f1735, 0f00000000;
	selp.f32 	%f1753, 0f00000000, 0f7F800000, %p303;
	selp.f32 	%f164, %f1753, %f1751, %p302;
	setp.eq.f32 	%p304, %f160, 0f3F800000;
	setp.eq.f32 	%p305, %f1696, 0f00000000;
	or.pred  	%p306, %p304, %p305;
	mov.f32 	%f2930, 0f3F800000;
	@%p306 bra 	$L__BB1_141;
	setp.num.f32 	%p307, %f163, %f163;
	abs.f32 	%f1754, %f1696;
	setp.num.f32 	%p308, %f1754, %f1754;
	and.pred  	%p309, %p307, %p308;
	@%p309 bra 	$L__BB1_136;
	add.rn.f32 	%f2930, %f160, %f1696;
	bra.uni 	$L__BB1_141;
$L__BB1_136:
	setp.neu.f32 	%p310, %f160, 0f00000000;
	setp.neu.f32 	%p311, %f163, 0f7F800000;
	and.pred  	%p312, %p310, %p311;
	@%p312 bra 	$L__BB1_138;
	setp.neu.f32 	%p319, %f162, 0f3F800000;
	add.f32 	%f1759, %f160, %f160;
	mov.b32 	%r284, %f1759;
	setp.lt.f32 	%p320, %f1696, 0f00000000;
	xor.b32  	%r285, %r284, 2139095040;
	selp.b32 	%r286, %r285, %r284, %p320;
	and.b32  	%r287, %r286, 2147483647;
	selp.b32 	%r288, %r287, %r286, %p319;
	mov.b32 	%f2930, %r288;
	bra.uni 	$L__BB1_141;
$L__BB1_138:
	setp.eq.f32 	%p313, %f160, 0fBF800000;
	setp.eq.f32 	%p314, %f1754, 0f7F800000;
	and.pred  	%p315, %p313, %p314;
	@%p315 bra 	$L__BB1_141;
	setp.geu.f32 	%p316, %f160, 0f00000000;
	mov.f32 	%f2930, %f164;
	@%p316 bra 	$L__BB1_141;
	setp.neu.f32 	%p317, %f162, 0f3F800000;
	neg.f32 	%f1756, %f164;
	selp.f32 	%f1757, %f164, %f1756, %p317;
	cvt.rmi.f32.f32 	%f1758, %f1696;
	setp.neu.f32 	%p318, %f1696, %f1758;
	selp.f32 	%f2930, 0f7FFFFFFF, %f1757, %p318;
$L__BB1_141:
	mul.f32 	%f2931, %f2930, 0f42C80000;
$L__BB1_142:
	setp.leu.f32 	%p321, %f152, 0f00000000;
	mov.f32 	%f2934, 0f00000000;
	@%p321 bra 	$L__BB1_157;
	ld.global.f32 	%f1762, [ST2084_M2];
	rcp.rn.f32 	%f1763, %f1762;
	abs.f32 	%f173, %f152;
	setp.eq.f32 	%p322, %f152, 0f3F800000;
	setp.eq.f32 	%p323, %f1763, 0f00000000;
	or.pred  	%p324, %p322, %p323;
	mov.f32 	%f2932, 0f3F800000;
	@%p324 bra 	$L__BB1_148;
	setp.num.f32 	%p325, %f173, %f173;
	abs.f32 	%f1764, %f1763;
	setp.num.f32 	%p326, %f1764, %f1764;
	and.pred  	%p327, %p325, %p326;
	@%p327 bra 	$L__BB1_146;
	add.rn.f32 	%f2932, %f152, %f1763;
	bra.uni 	$L__BB1_148;
$L__BB1_146:
	setp.lt.f32 	%p328, %f173, 0f00800000;
	mul.f32 	%f1766, %f173, 0f4B800000;
	selp.f32 	%f1767, %f1766, %f173, %p328;
	mov.b32 	%r289, %f1767;
	add.s32 	%r290, %r289, -1060439283;
	and.b32  	%r291, %r290, -8388608;
	sub.s32 	%r292, %r289, %r291;
	mov.b32 	%f1768, %r292;
	cvt.rn.f32.s32 	%f1769, %r291;
	selp.f32 	%f1770, 0fC1C00000, 0f00000000, %p328;
	fma.rn.f32 	%f1771, %f1769, 0f34000000, %f1770;
	add.f32 	%f1772, %f1768, 0fBF800000;
	add.f32 	%f1773, %f1768, 0f3F800000;
	rcp.approx.ftz.f32 	%f1774, %f1773;
	add.f32 	%f1775, %f1772, %f1772;
	mul.f32 	%f1776, %f1775, %f1774;
	mul.f32 	%f1777, %f1776, %f1776;
	neg.f32 	%f1778, %f1776;
	sub.f32 	%f1779, %f1772, %f1776;
	add.f32 	%f1780, %f1779, %f1779;
	fma.rn.f32 	%f1781, %f1778, %f1772, %f1780;
	mul.rn.f32 	%f1782, %f1774, %f1781;
	fma.rn.f32 	%f1783, %f1777, 0f3A2C32E4, 0f3B52E7DB;
	fma.rn.f32 	%f1784, %f1783, %f1777, 0f3C93BB73;
	fma.rn.f32 	%f1785, %f1784, %f1777, 0f3DF6384F;
	mul.rn.f32 	%f1786, %f1785, %f1777;
	fma.rn.f32 	%f1787, %f1776, 0f3FB8AA3B, %f1771;
	mul.f32 	%f1788, %f1786, 0f40400000;
	sub.f32 	%f1789, %f1771, %f1787;
	fma.rn.f32 	%f1790, %f1776, 0f3FB8AA3B, %f1789;
	fma.rn.f32 	%f1791, %f1782, 0f3FB8AA3B, %f1790;
	fma.rn.f32 	%f1792, %f1776, 0f32A55E34, %f1791;
	fma.rn.f32 	%f1793, %f1788, %f1782, %f1792;
	fma.rn.f32 	%f1794, %f1786, %f1776, %f1793;
	add.rn.f32 	%f1795, %f1787, %f1794;
	mul.rn.f32 	%f1796, %f1795, %f1763;
	cvt.rni.f32.f32 	%f1797, %f1796;
	sub.f32 	%f1798, %f1796, %f1797;
	neg.f32 	%f1799, %f1796;
	fma.rn.f32 	%f1800, %f1795, %f1763, %f1799;
	neg.f32 	%f1801, %f1787;
	add.rn.f32 	%f1802, %f1795, %f1801;
	neg.f32 	%f1803, %f1802;
	add.rn.f32 	%f1804, %f1794, %f1803;
	fma.rn.f32 	%f1805, %f1804, %f1763, %f1800;
	add.f32 	%f1806, %f1798, %f1805;
	setp.gt.f32 	%p329, %f1797, 0f00000000;
	selp.b32 	%r293, 0, -2097152000, %p329;
	setp.neu.f32 	%p330, %f173, 0f7F800000;
	setp.lt.f32 	%p331, %f1796, 0f00000000;
	selp.f32 	%f1807, 0f00000000, 0f7F800000, %p331;
	abs.f32 	%f1808, %f1796;
	setp.gt.f32 	%p332, %f1808, 0f43180000;
	cvt.rzi.s32.f32 	%r294, %f1797;
	shl.b32 	%r295, %r294, 23;
	sub.s32 	%r296, %r295, %r293;
	mov.b32 	%f1809, %r296;
	add.s32 	%r297, %r293, 2130706432;
	mov.b32 	%f1810, %r297;
	fma.rn.f32 	%f1811, %f1806, 0f391FCB8E, 0f3AAF85ED;
	fma.rn.f32 	%f1812, %f1811, %f1806, 0f3C1D9856;
	fma.rn.f32 	%f1813, %f1812, %f1806, 0f3D6357BB;
	fma.rn.f32 	%f1814, %f1813, %f1806, 0f3E75FDEC;
	fma.rn.f32 	%f1815, %f1814, %f1806, 0f3F317218;
	fma.rn.f32 	%f1816, %f1815, %f1806, 0f3F800000;
	mul.f32 	%f1817, %f1816, %f1810;
	mul.f32 	%f1818, %f1817, %f1809;
	selp.f32 	%f2932, %f1807, %f1818, %p332;
	@%p330 bra 	$L__BB1_148;
	mul.f32 	%f1819, %f1763, 0f3F000000;
	cvt.rzi.f32.f32 	%f1820, %f1819;
	add.f32 	%f1821, %f1820, %f1820;
	sub.f32 	%f1822, %f1763, %f1821;
	abs.f32 	%f1823, %f1822;
	setp.neu.f32 	%p333, %f1823, 0f3F800000;
	add.f32 	%f1824, %f152, %f152;
	mov.b32 	%r298, %f1824;
	setp.lt.f32 	%p334, %f1763, 0f00000000;
	xor.b32  	%r299, %r298, 2139095040;
	selp.b32 	%r300, %r299, %r298, %p334;
	and.b32  	%r301, %r300, 2147483647;
	selp.b32 	%r302, %r301, %r300, %p333;
	mov.b32 	%f2932, %r302;
$L__BB1_148:
	ld.global.f32 	%f1826, [ST2084_C1];
	sub.f32 	%f1827, %f2932, %f1826;
	max.f32 	%f1828, %f1827, 0f00000000;
	ld.global.f32 	%f1829, [ST2084_C2];
	ld.global.f32 	%f1830, [ST2084_C3];
	mul.f32 	%f1831, %f2932, %f1830;
	sub.f32 	%f1832, %f1829, %f1831;
	max.f32 	%f1833, %f1832, 0f00800000;
	div.rn.f32 	%f178, %f1828, %f1833;
	ld.global.f32 	%f1834, [ST2084_M1];
	rcp.rn.f32 	%f1835, %f1834;
	mul.f32 	%f1836, %f1835, 0f3F000000;
	cvt.rzi.f32.f32 	%f1837, %f1836;
	add.f32 	%f1838, %f1837, %f1837;
	sub.f32 	%f1839, %f1835, %f1838;
	abs.f32 	%f180, %f1839;
	abs.f32 	%f181, %f178;
	setp.lt.f32 	%p335, %f181, 0f00800000;
	mul.f32 	%f1840, %f181, 0f4B800000;
	selp.f32 	%f1841, %f1840, %f181, %p335;
	selp.f32 	%f1842, 0fC1C00000, 0f00000000, %p335;
	mov.b32 	%r303, %f1841;
	add.s32 	%r304, %r303, -1060439283;
	and.b32  	%r305, %r304, -8388608;
	sub.s32 	%r306, %r303, %r305;
	mov.b32 	%f1843, %r306;
	cvt.rn.f32.s32 	%f1844, %r305;
	fma.rn.f32 	%f1845, %f1844, 0f34000000, %f1842;
	add.f32 	%f1846, %f1843, 0fBF800000;
	add.f32 	%f1847, %f1843, 0f3F800000;
	rcp.approx.ftz.f32 	%f1848, %f1847;
	add.f32 	%f1849, %f1846, %f1846;
	mul.f32 	%f1850, %f1849, %f1848;
	mul.f32 	%f1851, %f1850, %f1850;
	sub.f32 	%f1852, %f1846, %f1850;
	add.f32 	%f1853, %f1852, %f1852;
	neg.f32 	%f1854, %f1850;
	fma.rn.f32 	%f1855, %f1854, %f1846, %f1853;
	mul.rn.f32 	%f1856, %f1848, %f1855;
	fma.rn.f32 	%f1857, %f1851, 0f3A2C32E4, 0f3B52E7DB;
	fma.rn.f32 	%f1858, %f1857, %f1851, 0f3C93BB73;
	fma.rn.f32 	%f1859, %f1858, %f1851, 0f3DF6384F;
	mul.rn.f32 	%f1860, %f1859, %f1851;
	fma.rn.f32 	%f1861, %f1850, 0f3FB8AA3B, %f1845;
	sub.f32 	%f1862, %f1845, %f1861;
	fma.rn.f32 	%f1863, %f1850, 0f3FB8AA3B, %f1862;
	fma.rn.f32 	%f1864, %f1856, 0f3FB8AA3B, %f1863;
	fma.rn.f32 	%f1865, %f1850, 0f32A55E34, %f1864;
	mul.f32 	%f1866, %f1860, 0f40400000;
	fma.rn.f32 	%f1867, %f1866, %f1856, %f1865;
	fma.rn.f32 	%f1868, %f1860, %f1850, %f1867;
	add.rn.f32 	%f1869, %f1861, %f1868;
	neg.f32 	%f1870, %f1861;
	add.rn.f32 	%f1871, %f1869, %f1870;
	neg.f32 	%f1872, %f1871;
	add.rn.f32 	%f1873, %f1868, %f1872;
	mul.rn.f32 	%f1874, %f1869, %f1835;
	neg.f32 	%f1875, %f1874;
	fma.rn.f32 	%f1876, %f1869, %f1835, %f1875;
	fma.rn.f32 	%f1877, %f1873, %f1835, %f1876;
	cvt.rni.f32.f32 	%f1878, %f1874;
	sub.f32 	%f1879, %f1874, %f1878;
	add.f32 	%f1880, %f1879, %f1877;
	fma.rn.f32 	%f1881, %f1880, 0f391FCB8E, 0f3AAF85ED;
	fma.rn.f32 	%f1882, %f1881, %f1880, 0f3C1D9856;
	fma.rn.f32 	%f1883, %f1882, %f1880, 0f3D6357BB;
	fma.rn.f32 	%f1884, %f1883, %f1880, 0f3E75FDEC;
	fma.rn.f32 	%f1885, %f1884, %f1880, 0f3F317218;
	fma.rn.f32 	%f1886, %f1885, %f1880, 0f3F800000;
	cvt.rzi.s32.f32 	%r307, %f1878;
	setp.gt.f32 	%p336, %f1878, 0f00000000;
	selp.b32 	%r308, 0, -2097152000, %p336;
	add.s32 	%r309, %r308, 2130706432;
	mov.b32 	%f1887, %r309;
	mul.f32 	%f1888, %f1886, %f1887;
	shl.b32 	%r310, %r307, 23;
	sub.s32 	%r311, %r310, %r308;
	mov.b32 	%f1889, %r311;
	mul.f32 	%f1890, %f1888, %f1889;
	abs.f32 	%f1891, %f1874;
	setp.gt.f32 	%p337, %f1891, 0f43180000;
	setp.lt.f32 	%p338, %f1874, 0f00000000;
	selp.f32 	%f1892, 0f00000000, 0f7F800000, %p338;
	selp.f32 	%f182, %f1892, %f1890, %p337;
	setp.eq.f32 	%p339, %f178, 0f3F800000;
	setp.eq.f32 	%p340, %f1835, 0f00000000;
	or.pred  	%p341, %p339, %p340;
	mov.f32 	%f2933, 0f3F800000;
	@%p341 bra 	$L__BB1_156;
	setp.num.f32 	%p342, %f181, %f181;
	abs.f32 	%f1893, %f1835;
	setp.num.f32 	%p343, %f1893, %f1893;
	and.pred  	%p344, %p342, %p343;
	@%p344 bra 	$L__BB1_151;
	add.rn.f32 	%f2933, %f178, %f1835;
	bra.uni 	$L__BB1_156;
$L__BB1_151:
	setp.neu.f32 	%p345, %f178, 0f00000000;
	setp.neu.f32 	%p346, %f181, 0f7F800000;
	and.pred  	%p347, %p345, %p346;
	@%p347 bra 	$L__BB1_153;
	setp.neu.f32 	%p354, %f180, 0f3F800000;
	add.f32 	%f1898, %f178, %f178;
	mov.b32 	%r312, %f1898;
	setp.lt.f32 	%p355, %f1835, 0f00000000;
	xor.b32  	%r313, %r312, 2139095040;
	selp.b32 	%r314, %r313, %r312, %p355;
	and.b32  	%r315, %r314, 2147483647;
	selp.b32 	%r316, %r315, %r314, %p354;
	mov.b32 	%f2933, %r316;
	bra.uni 	$L__BB1_156;
$L__BB1_153:
	setp.eq.f32 	%p348, %f178, 0fBF800000;
	setp.eq.f32 	%p349, %f1893, 0f7F800000;
	and.pred  	%p350, %p348, %p349;
	@%p350 bra 	$L__BB1_156;
	setp.geu.f32 	%p351, %f178, 0f00000000;
	mov.f32 	%f2933, %f182;
	@%p351 bra 	$L__BB1_156;
	setp.neu.f32 	%p352, %f180, 0f3F800000;
	neg.f32 	%f1895, %f182;
	selp.f32 	%f1896, %f182, %f1895, %p352;
	cvt.rmi.f32.f32 	%f1897, %f1835;
	setp.neu.f32 	%p353, %f1835, %f1897;
	selp.f32 	%f2933, 0f7FFFFFFF, %f1896, %p353;
$L__BB1_156:
	mul.f32 	%f2934, %f2933, 0f42C80000;
$L__BB1_157:
	setp.leu.f32 	%p356, %f153, 0f00000000;
	mov.f32 	%f2937, 0f00000000;
	@%p356 bra 	$L__BB1_172;
	ld.global.f32 	%f1901, [ST2084_M2];
	rcp.rn.f32 	%f1902, %f1901;
	abs.f32 	%f191, %f153;
	setp.eq.f32 	%p357, %f153, 0f3F800000;
	setp.eq.f32 	%p358, %f1902, 0f00000000;
	or.pred  	%p359, %p357, %p358;
	mov.f32 	%f2935, 0f3F800000;
	@%p359 bra 	$L__BB1_163;
	setp.num.f32 	%p360, %f191, %f191;
	abs.f32 	%f1903, %f1902;
	setp.num.f32 	%p361, %f1903, %f1903;
	and.pred  	%p362, %p360, %p361;
	@%p362 bra 	$L__BB1_161;
	add.rn.f32 	%f2935, %f153, %f1902;
	bra.uni 	$L__BB1_163;
$L__BB1_161:
	setp.lt.f32 	%p363, %f191, 0f00800000;
	mul.f32 	%f1905, %f191, 0f4B800000;
	selp.f32 	%f1906, %f1905, %f191, %p363;
	mov.b32 	%r317, %f1906;
	add.s32 	%r318, %r317, -1060439283;
	and.b32  	%r319, %r318, -8388608;
	sub.s32 	%r320, %r317, %r319;
	mov.b32 	%f1907, %r320;
	cvt.rn.f32.s32 	%f1908, %r319;
	selp.f32 	%f1909, 0fC1C00000, 0f00000000, %p363;
	fma.rn.f32 	%f1910, %f1908, 0f34000000, %f1909;
	add.f32 	%f1911, %f1907, 0fBF800000;
	add.f32 	%f1912, %f1907, 0f3F800000;
	rcp.approx.ftz.f32 	%f1913, %f1912;
	add.f32 	%f1914, %f1911, %f1911;
	mul.f32 	%f1915, %f1914, %f1913;
	mul.f32 	%f1916, %f1915, %f1915;
	neg.f32 	%f1917, %f1915;
	sub.f32 	%f1918, %f1911, %f1915;
	add.f32 	%f1919, %f1918, %f1918;
	fma.rn.f32 	%f1920, %f1917, %f1911, %f1919;
	mul.rn.f32 	%f1921, %f1913, %f1920;
	fma.rn.f32 	%f1922, %f1916, 0f3A2C32E4, 0f3B52E7DB;
	fma.rn.f32 	%f1923, %f1922, %f1916, 0f3C93BB73;
	fma.rn.f32 	%f1924, %f1923, %f1916, 0f3DF6384F;
	mul.rn.f32 	%f1925, %f1924, %f1916;
	fma.rn.f32 	%f1926, %f1915, 0f3FB8AA3B, %f1910;
	mul.f32 	%f1927, %f1925, 0f40400000;
	sub.f32 	%f1928, %f1910, %f1926;
	fma.rn.f32 	%f1929, %f1915, 0f3FB8AA3B, %f1928;
	fma.rn.f32 	%f1930, %f1921, 0f3FB8AA3B, %f1929;
	fma.rn.f32 	%f1931, %f1915, 0f32A55E34, %f1930;
	fma.rn.f32 	%f1932, %f1927, %f1921, %f1931;
	fma.rn.f32 	%f1933, %f1925, %f1915, %f1932;
	add.rn.f32 	%f1934, %f1926, %f1933;
	mul.rn.f32 	%f1935, %f1934, %f1902;
	cvt.rni.f32.f32 	%f1936, %f1935;
	sub.f32 	%f1937, %f1935, %f1936;
	neg.f32 	%f1938, %f1935;
	fma.rn.f32 	%f1939, %f1934, %f1902, %f1938;
	neg.f32 	%f1940, %f1926;
	add.rn.f32 	%f1941, %f1934, %f1940;
	neg.f32 	%f1942, %f1941;
	add.rn.f32 	%f1943, %f1933, %f1942;
	fma.rn.f32 	%f1944, %f1943, %f1902, %f1939;
	add.f32 	%f1945, %f1937, %f1944;
	setp.gt.f32 	%p364, %f1936, 0f00000000;
	selp.b32 	%r321, 0, -2097152000, %p364;
	setp.neu.f32 	%p365, %f191, 0f7F800000;
	setp.lt.f32 	%p366, %f1935, 0f00000000;
	selp.f32 	%f1946, 0f00000000, 0f7F800000, %p366;
	abs.f32 	%f1947, %f1935;
	setp.gt.f32 	%p367, %f1947, 0f43180000;
	cvt.rzi.s32.f32 	%r322, %f1936;
	shl.b32 	%r323, %r322, 23;
	sub.s32 	%r324, %r323, %r321;
	mov.b32 	%f1948, %r324;
	add.s32 	%r325, %r321, 2130706432;
	mov.b32 	%f1949, %r325;
	fma.rn.f32 	%f1950, %f1945, 0f391FCB8E, 0f3AAF85ED;
	fma.rn.f32 	%f1951, %f1950, %f1945, 0f3C1D9856;
	fma.rn.f32 	%f1952, %f1951, %f1945, 0f3D6357BB;
	fma.rn.f32 	%f1953, %f1952, %f1945, 0f3E75FDEC;
	fma.rn.f32 	%f1954, %f1953, %f1945, 0f3F317218;
	fma.rn.f32 	%f1955, %f1954, %f1945, 0f3F800000;
	mul.f32 	%f1956, %f1955, %f1949;
	mul.f32 	%f1957, %f1956, %f1948;
	selp.f32 	%f2935, %f1946, %f1957, %p367;
	@%p365 bra 	$L__BB1_163;
	mul.f32 	%f1958, %f1902, 0f3F000000;
	cvt.rzi.f32.f32 	%f1959, %f1958;
	add.f32 	%f1960, %f1959, %f1959;
	sub.f32 	%f1961, %f1902, %f1960;
	abs.f32 	%f1962, %f1961;
	setp.neu.f32 	%p368, %f1962, 0f3F800000;
	add.f32 	%f1963, %f153, %f153;
	mov.b32 	%r326, %f1963;
	setp.lt.f32 	%p369, %f1902, 0f00000000;
	xor.b32  	%r327, %r326, 2139095040;
	selp.b32 	%r328, %r327, %r326, %p369;
	and.b32  	%r329, %r328, 2147483647;
	selp.b32 	%r330, %r329, %r328, %p368;
	mov.b32 	%f2935, %r330;
$L__BB1_163:
	ld.global.f32 	%f1965, [ST2084_C1];
	sub.f32 	%f1966, %f2935, %f1965;
	max.f32 	%f1967, %f1966, 0f00000000;
	ld.global.f32 	%f1968, [ST2084_C2];
	ld.global.f32 	%f1969, [ST2084_C3];
	mul.f32 	%f1970, %f2935, %f1969;
	sub.f32 	%f1971, %f1968, %f1970;
	max.f32 	%f1972, %f1971, 0f00800000;
	div.rn.f32 	%f196, %f1967, %f1972;
	ld.global.f32 	%f1973, [ST2084_M1];
	rcp.rn.f32 	%f1974, %f1973;
	mul.f32 	%f1975, %f1974, 0f3F000000;
	cvt.rzi.f32.f32 	%f1976, %f1975;
	add.f32 	%f1977, %f1976, %f1976;
	sub.f32 	%f1978, %f1974, %f1977;
	abs.f32 	%f198, %f1978;
	abs.f32 	%f199, %f196;
	setp.lt.f32 	%p370, %f199, 0f00800000;
	mul.f32 	%f1979, %f199, 0f4B800000;
	selp.f32 	%f1980, %f1979, %f199, %p370;
	selp.f32 	%f1981, 0fC1C00000, 0f00000000, %p370;
	mov.b32 	%r331, %f1980;
	add.s32 	%r332, %r331, -1060439283;
	and.b32  	%r333, %r332, -8388608;
	sub.s32 	%r334, %r331, %r333;
	mov.b32 	%f1982, %r334;
	cvt.rn.f32.s32 	%f1983, %r333;
	fma.rn.f32 	%f1984, %f1983, 0f34000000, %f1981;
	add.f32 	%f1985, %f1982, 0fBF800000;
	add.f32 	%f1986, %f1982, 0f3F800000;
	rcp.approx.ftz.f32 	%f1987, %f1986;
	add.f32 	%f1988, %f1985, %f1985;
	mul.f32 	%f1989, %f1988, %f1987;
	mul.f32 	%f1990, %f1989, %f1989;
	sub.f32 	%f1991, %f1985, %f1989;
	add.f32 	%f1992, %f1991, %f1991;
	neg.f32 	%f1993, %f1989;
	fma.rn.f32 	%f1994, %f1993, %f1985, %f1992;
	mul.rn.f32 	%f1995, %f1987, %f1994;
	fma.rn.f32 	%f1996, %f1990, 0f3A2C32E4, 0f3B52E7DB;
	fma.rn.f32 	%f1997, %f1996, %f1990, 0f3C93BB73;
	fma.rn.f32 	%f1998, %f1997, %f1990, 0f3DF6384F;
	mul.rn.f32 	%f1999, %f1998, %f1990;
	fma.rn.f32 	%f2000, %f1989, 0f3FB8AA3B, %f1984;
	sub.f32 	%f2001, %f1984, %f2000;
	fma.rn.f32 	%f2002, %f1989, 0f3FB8AA3B, %f2001;
	fma.rn.f32 	%f2003, %f1995, 0f3FB8AA3B, %f2002;
	fma.rn.f32 	%f2004, %f1989, 0f32A55E34, %f2003;
	mul.f32 	%f2005, %f1999, 0f40400000;
	fma.rn.f32 	%f2006, %f2005, %f1995, %f2004;
	fma.rn.f32 	%f2007, %f1999, %f1989, %f2006;
	add.rn.f32 	%f2008, %f2000, %f2007;
	neg.f32 	%f2009, %f2000;
	add.rn.f32 	%f2010, %f2008, %f2009;
	neg.f32 	%f2011, %f2010;
	add.rn.f32 	%f2012, %f2007, %f2011;
	mul.rn.f32 	%f2013, %f2008, %f1974;
	neg.f32 	%f2014, %f2013;
	fma.rn.f32 	%f2015, %f2008, %f1974, %f2014;
	fma.rn.f32 	%f2016, %f2012, %f1974, %f2015;
	cvt.rni.f32.f32 	%f2017, %f2013;
	sub.f32 	%f2018, %f2013, %f2017;
	add.f32 	%f2019, %f2018, %f2016;
	fma.rn.f32 	%f2020, %f2019, 0f391FCB8E, 0f3AAF85ED;
	fma.rn.f32 	%f2021, %f2020, %f2019, 0f3C1D9856;
	fma.rn.f32 	%f2022, %f2021, %f2019, 0f3D6357BB;
	fma.rn.f32 	%f2023, %f2022, %f2019, 0f3E75FDEC;
	fma.rn.f32 	%f2024, %f2023, %f2019, 0f3F317218;
	fma.rn.f32 	%f2025, %f2024, %f2019, 0f3F800000;
	cvt.rzi.s32.f32 	%r335, %f2017;
	setp.gt.f32 	%p371, %f2017, 0f00000000;
	selp.b32 	%r336, 0, -2097152000, %p371;
	add.s32 	%r337, %r336, 2130706432;
	mov.b32 	%f2026, %r337;
	mul.f32 	%f2027, %f2025, %f2026;
	shl.b32 	%r338, %r335, 23;
	sub.s32 	%r339, %r338, %r336;
	mov.b32 	%f2028, %r339;
	mul.f32 	%f2029, %f2027, %f2028;
	abs.f32 	%f2030, %f2013;
	setp.gt.f32 	%p372, %f2030, 0f43180000;
	setp.lt.f32 	%p373, %f2013, 0f00000000;
	selp.f32 	%f2031, 0f00000000, 0f7F800000, %p373;
	selp.f32 	%f200, %f2031, %f2029, %p372;
	setp.eq.f32 	%p374, %f196, 0f3F800000;
	setp.eq.f32 	%p375, %f1974, 0f00000000;
	or.pred  	%p376, %p374, %p375;
	mov.f32 	%f2936, 0f3F800000;
	@%p376 bra 	$L__BB1_171;
	setp.num.f32 	%p377, %f199, %f199;
	abs.f32 	%f2032, %f1974;
	setp.num.f32 	%p378, %f2032, %f2032;
	and.pred  	%p379, %p377, %p378;
	@%p379 bra 	$L__BB1_166;
	add.rn.f32 	%f2936, %f196, %f1974;
	bra.uni 	$L__BB1_171;
$L__BB1_166:
	setp.neu.f32 	%p380, %f196, 0f00000000;
	setp.neu.f32 	%p381, %f199, 0f7F800000;
	and.pred  	%p382, %p380, %p381;
	@%p382 bra 	$L__BB1_168;
	setp.neu.f32 	%p389, %f198, 0f3F800000;
	add.f32 	%f2037, %f196, %f196;
	mov.b32 	%r340, %f2037;
	setp.lt.f32 	%p390, %f1974, 0f00000000;
	xor.b32  	%r341, %r340, 2139095040;
	selp.b32 	%r342, %r341, %r340, %p390;
	and.b32  	%r343, %r342, 2147483647;
	selp.b32 	%r344, %r343, %r342, %p389;
	mov.b32 	%f2936, %r344;
	bra.uni 	$L__BB1_171;
$L__BB1_168:
	setp.eq.f32 	%p383, %f196, 0fBF800000;
	setp.eq.f32 	%p384, %f2032, 0f7F800000;
	and.pred  	%p385, %p383, %p384;
	@%p385 bra 	$L__BB1_171;
	setp.geu.f32 	%p386, %f196, 0f00000000;
	mov.f32 	%f2936, %f200;
	@%p386 bra 	$L__BB1_171;
	setp.neu.f32 	%p387, %f198, 0f3F800000;
	neg.f32 	%f2034, %f200;
	selp.f32 	%f2035, %f200, %f2034, %p387;
	cvt.rmi.f32.f32 	%f2036, %f1974;
	setp.neu.f32 	%p388, %f1974, %f2036;
	selp.f32 	%f2936, 0f7FFFFFFF, %f2035, %p388;
$L__BB1_171:
	mul.f32 	%f2937, %f2936, 0f42C80000;
$L__BB1_172:
	ld.global.f32 	%f2039, [gamutMa];
	ld.global.f32 	%f2040, [gamutMa+4];
	mul.f32 	%f2041, %f2934, %f2040;
	fma.rn.f32 	%f2042, %f2931, %f2039, %f2041;
	ld.global.f32 	%f2043, [gamutMa+8];
	fma.rn.f32 	%f208, %f2937, %f2043, %f2042;
	ld.global.f32 	%f2044, [gamutMa+12];
	ld.global.f32 	%f2045, [gamutMa+16];
	mul.f32 	%f2046, %f2934, %f2045;
	fma.rn.f32 	%f2047, %f2931, %f2044, %f2046;
	ld.global.f32 	%f2048, [gamutMa+20];
	fma.rn.f32 	%f209, %f2937, %f2048, %f2047;
	ld.global.f32 	%f2049, [gamutMa+24];
	ld.global.f32 	%f2050, [gamutMa+28];
	mul.f32 	%f2051, %f2934, %f2050;
	fma.rn.f32 	%f2052, %f2931, %f2049, %f2051;
	ld.global.f32 	%f2053, [gamutMa+32];
	fma.rn.f32 	%f210, %f2937, %f2053, %f2052;
	setp.lt.f32 	%p391, %f208, 0f00000000;
	mov.f32 	%f2938, 0f00000000;
	@%p391 bra 	$L__BB1_178;
	abs.f32 	%f211, %f208;
	setp.eq.f32 	%p392, %f208, 0f3F800000;
	mov.f32 	%f2938, 0f3F800000;
	@%p392 bra 	$L__BB1_178;
	setp.num.f32 	%p393, %f211, %f211;
	@%p393 bra 	$L__BB1_176;
	mov.f32 	%f2110, 0f3ED55555;
	add.rn.f32 	%f2938, %f208, %f2110;
	bra.uni 	$L__BB1_178;
$L__BB1_176:
	setp.lt.f32 	%p394, %f211, 0f00800000;
	mul.f32 	%f2055, %f211, 0f4B800000;
	selp.f32 	%f2056, %f2055, %f211, %p394;
	mov.b32 	%r345, %f2056;
	add.s32 	%r346, %r345, -1060439283;
	and.b32  	%r347, %r346, -8388608;
	sub.s32 	%r348, %r345, %r347;
	mov.b32 	%f2057, %r348;
	cvt.rn.f32.s32 	%f2058, %r347;
	selp.f32 	%f2059, 0fC1C00000, 0f00000000, %p394;
	fma.rn.f32 	%f2060, %f2058, 0f34000000, %f2059;
	add.f32 	%f2061, %f2057, 0fBF800000;
	add.f32 	%f2062, %f2057, 0f3F800000;
	rcp.approx.ftz.f32 	%f2063, %f2062;
	add.f32 	%f2064, %f2061, %f2061;
	mul.f32 	%f2065, %f2064, %f2063;
	mul.f32 	%f2066, %f2065, %f2065;
	neg.f32 	%f2067, %f2065;
	sub.f32 	%f2068, %f2061, %f2065;
	add.f32 	%f2069, %f2068, %f2068;
	fma.rn.f32 	%f2070, %f2067, %f2061, %f2069;
	mul.rn.f32 	%f2071, %f2063, %f2070;
	fma.rn.f32 	%f2072, %f2066, 0f3A2C32E4, 0f3B52E7DB;
	fma.rn.f32 	%f2073, %f2072, %f2066, 0f3C93BB73;
	fma.rn.f32 	%f2074, %f2073, %f2066, 0f3DF6384F;
	mul.rn.f32 	%f2075, %f2074, %f2066;
	fma.rn.f32 	%f2076, %f2065, 0f3FB8AA3B, %f2060;
	mul.f32 	%f2077, %f2075, 0f40400000;
	sub.f32 	%f2078, %f2060, %f2076;
	fma.rn.f32 	%f2079, %f2065, 0f3FB8AA3B, %f2078;
	fma.rn.f32 	%f2080, %f2071, 0f3FB8AA3B, %f2079;
	fma.rn.f32 	%f2081, %f2065, 0f32A55E34, %f2080;
	fma.rn.f32 	%f2082, %f2077, %f2071, %f2081;
	fma.rn.f32 	%f2083, %f2075, %f2065, %f2082;
	add.rn.f32 	%f2084, %f2076, %f2083;
	mov.f32 	%f2085, 0f3ED55555;
	mul.rn.f32 	%f2086, %f2084, %f2085;
	cvt.rni.f32.f32 	%f2087, %f2086;
	sub.f32 	%f2088, %f2086, %f2087;
	neg.f32 	%f2089, %f2086;
	fma.rn.f32 	%f2090, %f2084, 0f3ED55555, %f2089;
	neg.f32 	%f2091, %f2076;
	add.rn.f32 	%f2092, %f2084, %f2091;
	neg.f32 	%f2093, %f2092;
	add.rn.f32 	%f2094, %f2083, %f2093;
	fma.rn.f32 	%f2095, %f2094, 0f3ED55555, %f2090;
	add.f32 	%f2096, %f2088, %f2095;
	setp.gt.f32 	%p395, %f2087, 0f00000000;
	selp.b32 	%r349, 0, -2097152000, %p395;
	setp.neu.f32 	%p396, %f208, 0f00000000;
	setp.neu.f32 	%p397, %f211, 0f7F800000;
	setp.lt.f32 	%p398, %f2086, 0f00000000;
	selp.f32 	%f2097, 0f00000000, 0f7F800000, %p398;
	abs.f32 	%f2098, %f2086;
	setp.gt.f32 	%p399, %f2098, 0f43180000;
	cvt.rzi.s32.f32 	%r350, %f2087;
	shl.b32 	%r351, %r350, 23;
	sub.s32 	%r352, %r351, %r349;
	mov.b32 	%f2099, %r352;
	add.s32 	%r353, %r349, 2130706432;
	mov.b32 	%f2100, %r353;
	fma.rn.f32 	%f2101, %f2096, 0f391FCB8E, 0f3AAF85ED;
	fma.rn.f32 	%f2102, %f2101, %f2096, 0f3C1D9856;
	fma.rn.f32 	%f2103, %f2102, %f2096, 0f3D6357BB;
	fma.rn.f32 	%f2104, %f2103, %f2096, 0f3E75FDEC;
	fma.rn.f32 	%f2105, %f2104, %f2096, 0f3F317218;
	fma.rn.f32 	%f2106, %f2105, %f2096, 0f3F800000;
	mul.f32 	%f2107, %f2106, %f2100;
	mul.f32 	%f2108, %f2107, %f2099;
	selp.f32 	%f2938, %f2097, %f2108, %p399;
	and.pred  	%p400, %p396, %p397;
	@%p400 bra 	$L__BB1_178;
	add.f32 	%f2109, %f208, %f208;
	mov.b32 	%r354, %f2109;
	and.b32  	%r355, %r354, 2147483647;
	mov.b32 	%f2938, %r355;
$L__BB1_178:
	setp.lt.f32 	%p401, %f209, 0f00000000;
	mov.f32 	%f2939, 0f00000000;
	@%p401 bra 	$L__BB1_184;
	abs.f32 	%f216, %f209;
	setp.eq.f32 	%p402, %f209, 0f3F800000;
	mov.f32 	%f2939, 0f3F800000;
	@%p402 bra 	$L__BB1_184;
	setp.num.f32 	%p403, %f216, %f216;
	@%p403 bra 	$L__BB1_182;
	mov.f32 	%f2168, 0f3ED55555;
	add.rn.f32 	%f2939, %f209, %f2168;
	bra.uni 	$L__BB1_184;
$L__BB1_182:
	setp.lt.f32 	%p404, %f216, 0f00800000;
	mul.f32 	%f2113, %f216, 0f4B800000;
	selp.f32 	%f2114, %f2113, %f216, %p404;
	mov.b32 	%r356, %f2114;
	add.s32 	%r357, %r356, -1060439283;
	and.b32  	%r358, %r357, -8388608;
	sub.s32 	%r359, %r356, %r358;
	mov.b32 	%f2115, %r359;
	cvt.rn.f32.s32 	%f2116, %r358;
	selp.f32 	%f2117, 0fC1C00000, 0f00000000, %p404;
	fma.rn.f32 	%f2118, %f2116, 0f34000000, %f2117;
	add.f32 	%f2119, %f2115, 0fBF800000;
	add.f32 	%f2120, %f2115, 0f3F800000;
	rcp.approx.ftz.f32 	%f2121, %f2120;
	add.f32 	%f2122, %f2119, %f2119;
	mul.f32 	%f2123, %f2122, %f2121;
	mul.f32 	%f2124, %f2123, %f2123;
	neg.f32 	%f2125, %f2123;
	sub.f32 	%f2126, %f2119, %f2123;
	add.f32 	%f2127, %f2126, %f2126;
	fma.rn.f32 	%f2128, %f2125, %f2119, %f2127;
	mul.rn.f32 	%f2129, %f2121, %f2128;
	fma.rn.f32 	%f2130, %f2124, 0f3A2C32E4, 0f3B52E7DB;
	fma.rn.f32 	%f2131, %f2130, %f2124, 0f3C93BB73;
	fma.rn.f32 	%f2132, %f2131, %f2124, 0f3DF6384F;
	mul.rn.f32 	%f2133, %f2132, %f2124;
	fma.rn.f32 	%f2134, %f2123, 0f3FB8AA3B, %f2118;
	mul.f32 	%f2135, %f2133, 0f40400000;
	sub.f32 	%f2136, %f2118, %f2134;
	fma.rn.f32 	%f2137, %f2123, 0f3FB8AA3B, %f2136;
	fma.rn.f32 	%f2138, %f2129, 0f3FB8AA3B, %f2137;
	fma.rn.f32 	%f2139, %f2123, 0f32A55E34, %f2138;
	fma.rn.f32 	%f2140, %f2135, %f2129, %f2139;
	fma.rn.f32 	%f2141, %f2133, %f2123, %f2140;
	add.rn.f32 	%f2142, %f2134, %f2141;
	mov.f32 	%f2143, 0f3ED55555;
	mul.rn.f32 	%f2144, %f2142, %f2143;
	cvt.rni.f32.f32 	%f2145, %f2144;
	sub.f32 	%f2146, %f2144, %f2145;
	neg.f32 	%f2147, %f2144;
	fma.rn.f32 	%f2148, %f2142, 0f3ED55555, %f2147;
	neg.f32 	%f2149, %f2134;
	add.rn.f32 	%f2150, %f2142, %f2149;
	neg.f32 	%f2151, %f2150;
	add.rn.f32 	%f2152, %f2141, %f2151;
	fma.rn.f32 	%f2153, %f2152, 0f3ED55555, %f2148;
	add.f32 	%f2154, %f2146, %f2153;
	setp.gt.f32 	%p405, %f2145, 0f00000000;
	selp.b32 	%r360, 0, -2097152000, %p405;
	setp.neu.f32 	%p406, %f209, 0f00000000;
	setp.neu.f32 	%p407, %f216, 0f7F800000;
	setp.lt.f32 	%p408, %f2144, 0f00000000;
	selp.f32 	%f2155, 0f00000000, 0f7F800000, %p408;
	abs.f32 	%f2156, %f2144;
	setp.gt.f32 	%p409, %f2156, 0f43180000;
	cvt.rzi.s32.f32 	%r361, %f2145;
	shl.b32 	%r362, %r361, 23;
	sub.s32 	%r363, %r362, %r360;
	mov.b32 	%f2157, %r363;
	add.s32 	%r364, %r360, 2130706432;
	mov.b32 	%f2158, %r364;
	fma.rn.f32 	%f2159, %f2154, 0f391FCB8E, 0f3AAF85ED;
	fma.rn.f32 	%f2160, %f2159, %f2154, 0f3C1D9856;
	fma.rn.f32 	%f2161, %f2160, %f2154, 0f3D6357BB;
	fma.rn.f32 	%f2162, %f2161, %f2154, 0f3E75FDEC;
	fma.rn.f32 	%f2163, %f2162, %f2154, 0f3F317218;
	fma.rn.f32 	%f2164, %f2163, %f2154, 0f3F800000;
	mul.f32 	%f2165, %f2164, %f2158;
	mul.f32 	%f2166, %f2165, %f2157;
	selp.f32 	%f2939, %f2155, %f2166, %p409;
	and.pred  	%p410, %p406, %p407;
	@%p410 bra 	$L__BB1_184;
	add.f32 	%f2167, %f209, %f209;
	mov.b32 	%r365, %f2167;
	and.b32  	%r366, %r365, 2147483647;
	mov.b32 	%f2939, %r366;
$L__BB1_184:
	setp.lt.f32 	%p411, %f210, 0f00000000;
	mov.f32 	%f2940, 0f00000000;
	@%p411 bra 	$L__BB1_190;
	abs.f32 	%f221, %f210;
	setp.eq.f32 	%p412, %f210, 0f3F800000;
	mov.f32 	%f2940, 0f3F800000;
	@%p412 bra 	$L__BB1_190;
	setp.num.f32 	%p413, %f221, %f221;
	@%p413 bra 	$L__BB1_188;
	mov.f32 	%f2226, 0f3ED55555;
	add.rn.f32 	%f2940, %f210, %f2226;
	bra.uni 	$L__BB1_190;
$L__BB1_188:
	setp.lt.f32 	%p414, %f221, 0f00800000;
	mul.f32 	%f2171, %f221, 0f4B800000;
	selp.f32 	%f2172, %f2171, %f221, %p414;
	mov.b32 	%r367, %f2172;
	add.s32 	%r368, %r367, -1060439283;
	and.b32  	%r369, %r368, -8388608;
	sub.s32 	%r370, %r367, %r369;
	mov.b32 	%f2173, %r370;
	cvt.rn.f32.s32 	%f2174, %r369;
	selp.f32 	%f2175, 0fC1C00000, 0f00000000, %p414;
	fma.rn.f32 	%f2176, %f2174, 0f34000000, %f2175;
	add.f32 	%f2177, %f2173, 0fBF800000;
	add.f32 	%f2178, %f2173, 0f3F800000;
	rcp.approx.ftz.f32 	%f2179, %f2178;
	add.f32 	%f2180, %f2177, %f2177;
	mul.f32 	%f2181, %f2180, %f2179;
	mul.f32 	%f2182, %f2181, %f2181;
	neg.f32 	%f2183, %f2181;
	sub.f32 	%f2184, %f2177, %f2181;
	add.f32 	%f2185, %f2184, %f2184;
	fma.rn.f32 	%f2186, %f2183, %f2177, %f2185;
	mul.rn.f32 	%f2187, %f2179, %f2186;
	fma.rn.f32 	%f2188, %f2182, 0f3A2C32E4, 0f3B52E7DB;
	fma.rn.f32 	%f2189, %f2188, %f2182, 0f3C93BB73;
	fma.rn.f32 	%f2190, %f2189, %f2182, 0f3DF6384F;
	mul.rn.f32 	%f2191, %f2190, %f2182;
	fma.rn.f32 	%f2192, %f2181, 0f3FB8AA3B, %f2176;
	mul.f32 	%f2193, %f2191, 0f40400000;
	sub.f32 	%f2194, %f2176, %f2192;
	fma.rn.f32 	%f2195, %f2181, 0f3FB8AA3B, %f2194;
	fma.rn.f32 	%f2196, %f2187, 0f3FB8AA3B, %f2195;
	fma.rn.f32 	%f2197, %f2181, 0f32A55E34, %f2196;
	fma.rn.f32 	%f2198, %f2193, %f2187, %f2197;
	fma.rn.f32 	%f2199, %f2191, %f2181, %f2198;
	add.rn.f32 	%f2200, %f2192, %f2199;
	mov.f32 	%f2201, 0f3ED55555;
	mul.rn.f32 	%f2202, %f2200, %f2201;
	cvt.rni.f32.f32 	%f2203, %f2202;
	sub.f32 	%f2204, %f2202, %f2203;
	neg.f32 	%f2205, %f2202;
	fma.rn.f32 	%f2206, %f2200, 0f3ED55555, %f2205;
	neg.f32 	%f2207, %f2192;
	add.rn.f32 	%f2208, %f2200, %f2207;
	neg.f32 	%f2209, %f2208;
	add.rn.f32 	%f2210, %f2199, %f2209;
	fma.rn.f32 	%f2211, %f2210, 0f3ED55555, %f2206;
	add.f32 	%f2212, %f2204, %f2211;
	setp.gt.f32 	%p415, %f2203, 0f00000000;
	selp.b32 	%r371, 0, -2097152000, %p415;
	setp.neu.f32 	%p416, %f210, 0f00000000;
	setp.neu.f32 	%p417, %f221, 0f7F800000;
	setp.lt.f32 	%p418, %f2202, 0f00000000;
	selp.f32 	%f2213, 0f00000000, 0f7F800000, %p418;
	abs.f32 	%f2214, %f2202;
	setp.gt.f32 	%p419, %f2214, 0f43180000;
	cvt.rzi.s32.f32 	%r372, %f2203;
	shl.b32 	%r373, %r372, 23;
	sub.s32 	%r374, %r373, %r371;
	mov.b32 	%f2215, %r374;
	add.s32 	%r375, %r371, 2130706432;
	mov.b32 	%f2216, %r375;
	fma.rn.f32 	%f2217, %f2212, 0f391FCB8E, 0f3AAF85ED;
	fma.rn.f32 	%f2218, %f2217, %f2212, 0f3C1D9856;
	fma.rn.f32 	%f2219, %f2218, %f2212, 0f3D6357BB;
	fma.rn.f32 	%f2220, %f2219, %f2212, 0f3E75FDEC;
	fma.rn.f32 	%f2221, %f2220, %f2212, 0f3F317218;
	fma.rn.f32 	%f2222, %f2221, %f2212, 0f3F800000;
	mul.f32 	%f2223, %f2222, %f2216;
	mul.f32 	%f2224, %f2223, %f2215;
	selp.f32 	%f2940, %f2213, %f2224, %p419;
	and.pred  	%p420, %p416, %p417;
	@%p420 bra 	$L__BB1_190;
	add.f32 	%f2225, %f210, %f210;
	mov.b32 	%r376, %f2225;
	and.b32  	%r377, %r376, 2147483647;
	mov.b32 	%f2940, %r377;
$L__BB1_190:
	ld.global.f32 	%f2228, [rgb2yuv_REC_709];
	ld.global.f32 	%f2229, [rgb2yuv_REC_709+4];
	mul.f32 	%f2230, %f2939, %f2229;
	fma.rn.f32 	%f2231, %f2938, %f2228, %f2230;
	ld.global.f32 	%f2232, [rgb2yuv_REC_709+8];
	fma.rn.f32 	%f2233, %f2940, %f2232, %f2231;
	ld.global.f32 	%f2234, [rgb2yuv_REC_709+12];
	ld.global.f32 	%f2235, [rgb2yuv_REC_709+16];
	mul.f32 	%f2236, %f2939, %f2235;
	fma.rn.f32 	%f2237, %f2938, %f2234, %f2236;
	ld.global.f32 	%f2238, [rgb2yuv_REC_709+20];
	fma.rn.f32 	%f2239, %f2940, %f2238, %f2237;
	ld.global.f32 	%f2240, [rgb2yuv_REC_709+24];
	ld.global.f32 	%f2241, [rgb2yuv_REC_709+28];
	mul.f32 	%f2242, %f2939, %f2241;
	fma.rn.f32 	%f2243, %f2938, %f2240, %f2242;
	ld.global.f32 	%f2244, [rgb2yuv_REC_709+32];
	fma.rn.f32 	%f2245, %f2940, %f2244, %f2243;
	fma.rn.f32 	%f2246, %f2233, 0f445B0000, 0f42800000;
	add.f32 	%f2247, %f2246, 0f00000000;
	setp.lt.f32 	%p421, %f2247, 0f00000000;
	selp.f32 	%f2248, 0f00000000, %f2247, %p421;
	setp.lt.f32 	%p422, %f2248, 0f447FC000;
	cvt.rzi.u32.f32 	%r378, %f2248;
	cvt.u16.u32 	%rs34, %r378;
	max.u16 	%rs35, %rs34, 64;
	min.u16 	%rs36, %rs35, 940;
	selp.b16 	%rs37, %rs36, 940, %p422;
	st.global.u16 	[%rd8], %rs37;
	fma.rn.f32 	%f2249, %f2239, 0f445B0000, 0f44000000;
	add.f32 	%f2250, %f2249, 0f00000000;
	setp.lt.f32 	%p423, %f2250, 0f00000000;
	selp.f32 	%f2251, 0f00000000, %f2250, %p423;
	setp.lt.f32 	%p424, %f2251, 0f447FC000;
	cvt.rzi.u32.f32 	%r379, %f2251;
	cvt.u16.u32 	%rs38, %r379;
	max.u16 	%rs39, %rs38, 64;
	min.u16 	%rs40, %rs39, 960;
	selp.b16 	%rs41, %rs40, 960, %p424;
	st.global.u16 	[%rd5], %rs41;
	fma.rn.f32 	%f2252, %f2245, 0f445B0000, 0f44000000;
	add.f32 	%f2253, %f2252, 0f00000000;
	setp.lt.f32 	%p425, %f2253, 0f00000000;
	selp.f32 	%f2254, 0f00000000, %f2253, %p425;
	setp.lt.f32 	%p426, %f2254, 0f447FC000;
	cvt.rzi.u32.f32 	%r380, %f2254;
	cvt.u16.u32 	%rs42, %r380;
	max.u16 	%rs43, %rs42, 64;
	min.u16 	%rs44, %rs43, 960;
	selp.b16 	%rs45, %rs44, 960, %p426;
	st.global.u16 	[%rd6], %rs45;
	ld.global.u16 	%rs46, [%rd7+2];
	cvt.rn.f64.u16 	%fd19, %rs46;
	fma.rn.f64 	%fd20, %fd19, 0d3F52B4049EDF1F7E, 0dBFB2B4049FFCFEFC;
	cvt.rn.f32.f64 	%f2255, %fd20;
	ld.global.u16 	%rs47, [%rd2];
	cvt.rn.f64.u16 	%fd21, %rs47;
	fma.rn.f64 	%fd22, %fd21, 0d3F524924A06C1B5A, 0dBFE24924A003A73B;
	cvt.rn.f32.f64 	%f2256, %fd22;
	ld.global.u16 	%rs48, [%rd3];
	cvt.rn.f64.u16 	%fd23, %rs48;
	fma.rn.f64 	%fd24, %fd23, 0d3F524924A06C1B5A, 0dBFE24924A003A73B;
	cvt.rn.f32.f64 	%f2257, %fd24;
	ld.global.f32 	%f2258, [yuv2rgb_REC_2020_NCL];
	ld.global.f32 	%f2259, [yuv2rgb_REC_2020_NCL+4];
	mul.f32 	%f2260, %f2259, %f2256;
	fma.rn.f32 	%f2261, %f2258, %f2255, %f2260;
	ld.global.f32 	%f2262, [yuv2rgb_REC_2020_NCL+8];
	fma.rn.f32 	%f226, %f2262, %f2257, %f2261;
	ld.global.f32 	%f2263, [yuv2rgb_REC_2020_NCL+12];
	ld.global.f32 	%f2264, [yuv2rgb_REC_2020_NCL+16];
	mul.f32 	%f2265, %f2264, %f2256;
	fma.rn.f32 	%f2266, %f2263, %f2255, %f2265;
	ld.global.f32 	%f2267, [yuv2rgb_REC_2020_NCL+20];
	fma.rn.f32 	%f227, %f2267, %f2257, %f2266;
	ld.global.f32 	%f2268, [yuv2rgb_REC_2020_NCL+24];
	ld.global.f32 	%f2269, [yuv2rgb_REC_2020_NCL+28];
	mul.f32 	%f2270, %f2269, %f2256;
	fma.rn.f32 	%f2271, %f2268, %f2255, %f2270;
	ld.global.f32 	%f2272, [yuv2rgb_REC_2020_NCL+32];
	fma.rn.f32 	%f228, %f2272, %f2257, %f2271;
	setp.leu.f32 	%p427, %f226, 0f00000000;
	mov.f32 	%f2943, 0f00000000;
	@%p427 bra 	$L__BB1_205;
	ld.global.f32 	%f2274, [ST2084_M2];
	rcp.rn.f32 	%f2275, %f2274;
	abs.f32 	%f230, %f226;
	setp.eq.f32 	%p428, %f226, 0f3F800000;
	setp.eq.f32 	%p429, %f2275, 0f00000000;
	or.pred  	%p430, %p428, %p429;
	mov.f32 	%f2941, 0f3F800000;
	@%p430 bra 	$L__BB1_196;
	setp.num.f32 	%p431, %f230, %f230;
	abs.f32 	%f2276, %f2275;
	setp.num.f32 	%p432, %f2276, %f2276;
	and.pred  	%p433, %p431, %p432;
	@%p433 bra 	$L__BB1_194;
	add.rn.f32 	%f2941, %f226, %f2275;
	bra.uni 	$L__BB1_196;
$L__BB1_194:
	setp.lt.f32 	%p434, %f230, 0f00800000;
	mul.f32 	%f2278, %f230, 0f4B800000;
	selp.f32 	%f2279, %f2278, %f230, %p434;
	mov.b32 	%r381, %f2279;
	add.s32 	%r382, %r381, -1060439283;
	and.b32  	%r383, %r382, -8388608;
	sub.s32 	%r384, %r381, %r383;
	mov.b32 	%f2280, %r384;
	cvt.rn.f32.s32 	%f2281, %r383;
	selp.f32 	%f2282, 0fC1C00000, 0f00000000, %p434;
	fma.rn.f32 	%f2283, %f2281, 0f34000000, %f2282;
	add.f32 	%f2284, %f2280, 0fBF800000;
	add.f32 	%f2285, %f2280, 0f3F800000;
	rcp.approx.ftz.f32 	%f2286, %f2285;
	add.f32 	%f2287, %f2284, %f2284;
	mul.f32 	%f2288, %f2287, %f2286;
	mul.f32 	%f2289, %f2288, %f2288;
	neg.f32 	%f2290, %f2288;
	sub.f32 	%f2291, %f2284, %f2288;
	add.f32 	%f2292, %f2291, %f2291;
	fma.rn.f32 	%f2293, %f2290, %f2284, %f2292;
	mul.rn.f32 	%f2294, %f2286, %f2293;
	fma.rn.f32 	%f2295, %f2289, 0f3A2C32E4, 0f3B52E7DB;
	fma.rn.f32 	%f2296, %f2295, %f2289, 0f3C93BB73;
	fma.rn.f32 	%f2297, %f2296, %f2289, 0f3DF6384F;
	mul.rn.f32 	%f2298, %f2297, %f2289;
	fma.rn.f32 	%f2299, %f2288, 0f3FB8AA3B, %f2283;
	mul.f32 	%f2300, %f2298, 0f40400000;
	sub.f32 	%f2301, %f2283, %f2299;
	fma.rn.f32 	%f2302, %f2288, 0f3FB8AA3B, %f2301;
	fma.rn.f32 	%f2303, %f2294, 0f3FB8AA3B, %f2302;
	fma.rn.f32 	%f2304, %f2288, 0f32A55E34, %f2303;
	fma.rn.f32 	%f2305, %f2300, %f2294, %f2304;
	fma.rn.f32 	%f2306, %f2298, %f2288, %f2305;
	add.rn.f32 	%f2307, %f2299, %f2306;
	mul.rn.f32 	%f2308, %f2307, %f2275;
	cvt.rni.f32.f32 	%f2309, %f2308;
	sub.f32 	%f2310, %f2308, %f2309;
	neg.f32 	%f2311, %f2308;
	fma.rn.f32 	%f2312, %f2307, %f2275, %f2311;
	neg.f32 	%f2313, %f2299;
	add.rn.f32 	%f2314, %f2307, %f2313;
	neg.f32 	%f2315, %f2314;
	add.rn.f32 	%f2316, %f2306, %f2315;
	fma.rn.f32 	%f2317, %f2316, %f2275, %f2312;
	add.f32 	%f2318, %f2310, %f2317;
	setp.gt.f32 	%p435, %f2309, 0f00000000;
	selp.b32 	%r385, 0, -2097152000, %p435;
	setp.neu.f32 	%p436, %f230, 0f7F800000;
	setp.lt.f32 	%p437, %f2308, 0f00000000;
	selp.f32 	%f2319, 0f00000000, 0f7F800000, %p437;
	abs.f32 	%f2320, %f2308;
	setp.gt.f32 	%p438, %f2320, 0f43180000;
	cvt.rzi.s32.f32 	%r386, %f2309;
	shl.b32 	%r387, %r386, 23;
	sub.s32 	%r388, %r387, %r385;
	mov.b32 	%f2321, %r388;
	add.s32 	%r389, %r385, 2130706432;
	mov.b32 	%f2322, %r389;
	fma.rn.f32 	%f2323, %f2318, 0f391FCB8E, 0f3AAF85ED;
	fma.rn.f32 	%f2324, %f2323, %f2318, 0f3C1D9856;
	fma.rn.f32 	%f2325, %f2324, %f2318, 0f3D6357BB;
	fma.rn.f32 	%f2326, %f2325, %f2318, 0f3E75FDEC;
	fma.rn.f32 	%f2327, %f2326, %f2318, 0f3F317218;
	fma.rn.f32 	%f2328, %f2327, %f2318, 0f3F800000;
	mul.f32 	%f2329, %f2328, %f2322;
	mul.f32 	%f2330, %f2329, %f2321;
	selp.f32 	%f2941, %f2319, %f2330, %p438;
	@%p436 bra 	$L__BB1_196;
	mul.f32 	%f2331, %f2275, 0f3F000000;
	cvt.rzi.f32.f32 	%f2332, %f2331;
	add.f32 	%f2333, %f2332, %f2332;
	sub.f32 	%f2334, %f2275, %f2333;
	abs.f32 	%f2335, %f2334;
	setp.neu.f32 	%p439, %f2335, 0f3F800000;
	add.f32 	%f2336, %f226, %f226;
	mov.b32 	%r390, %f2336;
	setp.lt.f32 	%p440, %f2275, 0f00000000;
	xor.b32  	%r391, %r390, 2139095040;
	selp.b32 	%r392, %r391, %r390, %p440;
	and.b32  	%r393, %r392, 2147483647;
	selp.b32 	%r394, %r393, %r392, %p439;
	mov.b32 	%f2941, %r394;
$L__BB1_196:
	ld.global.f32 	%f2338, [ST2084_C1];
	sub.f32 	%f2339, %f2941, %f2338;
	max.f32 	%f2340, %f2339, 0f00000000;
	ld.global.f32 	%f2341, [ST2084_C2];
	ld.global.f32 	%f2342, [ST2084_C3];
	mul.f32 	%f2343, %f2941, %f2342;
	sub.f32 	%f2344, %f2341, %f2343;
	max.f32 	%f2345, %f2344, 0f00800000;
	div.rn.f32 	%f235, %f2340, %f2345;
	ld.global.f32 	%f2346, [ST2084_M1];
	rcp.rn.f32 	%f2347, %f2346;
	mul.f32 	%f2348, %f2347, 0f3F000000;
	cvt.rzi.f32.f32 	%f2349, %f2348;
	add.f32 	%f2350, %f2349, %f2349;
	sub.f32 	%f2351, %f2347, %f2350;
	abs.f32 	%f237, %f2351;
	abs.f32 	%f238, %f235;
	setp.lt.f32 	%p441, %f238, 0f00800000;
	mul.f32 	%f2352, %f238, 0f4B800000;
	selp.f32 	%f2353, %f2352, %f238, %p441;
	selp.f32 	%f2354, 0fC1C00000, 0f00000000, %p441;
	mov.b32 	%r395, %f2353;
	add.s32 	%r396, %r395, -1060439283;
	and.b32  	%r397, %r396, -8388608;
	sub.s32 	%r398, %r395, %r397;
	mov.b32 	%f2355, %r398;
	cvt.rn.f32.s32 	%f2356, %r397;
	fma.rn.f32 	%f2357, %f2356, 0f34000000, %f2354;
	add.f32 	%f2358, %f2355, 0fBF800000;
	add.f32 	%f2359, %f2355, 0f3F800000;
	rcp.approx.ftz.f32 	%f2360, %f2359;
	add.f32 	%f2361, %f2358, %f2358;
	mul.f32 	%f2362, %f2361, %f2360;
	mul.f32 	%f2363, %f2362, %f2362;
	sub.f32 	%f2364, %f2358, %f2362;
	add.f32 	%f2365, %f2364, %f2364;
	neg.f32 	%f2366, %f2362;
	fma.rn.f32 	%f2367, %f2366, %f2358, %f2365;
	mul.rn.f32 	%f2368, %f2360, %f2367;
	fma.rn.f32 	%f2369, %f2363, 0f3A2C32E4, 0f3B52E7DB;
	fma.rn.f32 	%f2370, %f2369, %f2363, 0f3C93BB73;
	fma.rn.f32 	%f2371, %f2370, %f2363, 0f3DF6384F;
	mul.rn.f32 	%f2372, %f2371, %f2363;
	fma.rn.f32 	%f2373, %f2362, 0f3FB8AA3B, %f2357;
	sub.f32 	%f2374, %f2357, %f2373;
	fma.rn.f32 	%f2375, %f2362, 0f3FB8AA3B, %f2374;
	fma.rn.f32 	%f2376, %f2368, 0f3FB8AA3B, %f2375;
	fma.rn.f32 	%f2377, %f2362, 0f32A55E34, %f2376;
	mul.f32 	%f2378, %f2372, 0f40400000;
	fma.rn.f32 	%f2379, %f2378, %f2368, %f2377;
	fma.rn.f32 	%f2380, %f2372, %f2362, %f2379;
	add.rn.f32 	%f2381, %f2373, %f2380;
	neg.f32 	%f2382, %f2373;
	add.rn.f32 	%f2383, %f2381, %f2382;
	neg.f32 	%f2384, %f2383;
	add.rn.f32 	%f2385, %f2380, %f2384;
	mul.rn.f32 	%f2386, %f2381, %f2347;
	neg.f32 	%f2387, %f2386;
	fma.rn.f32 	%f2388, %f2381, %f2347, %f2387;
	fma.rn.f32 	%f2389, %f2385, %f2347, %f2388;
	cvt.rni.f32.f32 	%f2390, %f2386;
	sub.f32 	%f2391, %f2386, %f2390;
	add.f32 	%f2392, %f2391, %f2389;
	fma.rn.f32 	%f2393, %f2392, 0f391FCB8E, 0f3AAF85ED;
	fma.rn.f32 	%f2394, %f2393, %f2392, 0f3C1D9856;
	fma.rn.f32 	%f2395, %f2394, %f2392, 0f3D6357BB;
	fma.rn.f32 	%f2396, %f2395, %f2392, 0f3E75FDEC;
	fma.rn.f32 	%f2397, %f2396, %f2392, 0f3F317218;
	fma.rn.f32 	%f2398, %f2397, %f2392, 0f3F800000;
	cvt.rzi.s32.f32 	%r399, %f2390;
	setp.gt.f32 	%p442, %f2390, 0f00000000;
	selp.b32 	%r400, 0, -2097152000, %p442;
	add.s32 	%r401, %r400, 2130706432;
	mov.b32 	%f2399, %r401;
	mul.f32 	%f2400, %f2398, %f2399;
	shl.b32 	%r402, %r399, 23;
	sub.s32 	%r403, %r402, %r400;
	mov.b32 	%f2401, %r403;
	mul.f32 	%f2402, %f2400, %f2401;
	abs.f32 	%f2403, %f2386;
	setp.gt.f32 	%p443, %f2403, 0f43180000;
	setp.lt.f32 	%p444, %f2386, 0f00000000;
	selp.f32 	%f2404, 0f00000000, 0f7F800000, %p444;
	selp.f32 	%f239, %f2404, %f2402, %p443;
	setp.eq.f32 	%p445, %f235, 0f3F800000;
	setp.eq.f32 	%p446, %f2347, 0f00000000;
	or.pred  	%p447, %p445, %p446;
	mov.f32 	%f2942, 0f3F800000;
	@%p447 bra 	$L__BB1_204;
	setp.num.f32 	%p448, %f238, %f238;
	abs.f32 	%f2405, %f2347;
	setp.num.f32 	%p449, %f2405, %f2405;
	and.pred  	%p450, %p448, %p449;
	@%p450 bra 	$L__BB1_199;
	add.rn.f32 	%f2942, %f235, %f2347;
	bra.uni 	$L__BB1_204;
$L__BB1_199:
	setp.neu.f32 	%p451, %f235, 0f00000000;
	setp.neu.f32 	%p452, %f238, 0f7F800000;
	and.pred  	%p453, %p451, %p452;
	@%p453 bra 	$L__BB1_201;
	setp.neu.f32 	%p460, %f237, 0f3F800000;
	add.f32 	%f2410, %f235, %f235;
	mov.b32 	%r404, %f2410;
	setp.lt.f32 	%p461, %f2347, 0f00000000;
	xor.b32  	%r405, %r404, 2139095040;
	selp.b32 	%r406, %r405, %r404, %p461;
	and.b32  	%r407, %r406, 2147483647;
	selp.b32 	%r408, %r407, %r406, %p460;
	mov.b32 	%f2942, %r408;
	bra.uni 	$L__BB1_204;
$L__BB1_201:
	setp.eq.f32 	%p454, %f235, 0fBF800000;
	setp.eq.f32 	%p455, %f2405, 0f7F800000;
	and.pred  	%p456, %p454, %p455;
	@%p456 bra 	$L__BB1_204;
	setp.geu.f32 	%p457, %f235, 0f00000000;
	mov.f32 	%f2942, %f239;
	@%p457 bra 	$L__BB1_204;
	setp.neu.f32 	%p458, %f237, 0f3F800000;
	neg.f32 	%f2407, %f239;
	selp.f32 	%f2408, %f239, %f2407, %p458;
	cvt.rmi.f32.f32 	%f2409, %f2347;
	setp.neu.f32 	%p459, %f2347, %f2409;
	selp.f32 	%f2942, 0f7FFFFFFF, %f2408, %p459;
$L__BB1_204:
	mul.f32 	%f2943, %f2942, 0f42C80000;
$L__BB1_205:
	setp.leu.f32 	%p462, %f227, 0f00000000;
	mov.f32 	%f2946, 0f00000000;
	@%p462 bra 	$L__BB1_220;
	ld.global.f32 	%f2413, [ST2084_M2];
	rcp.rn.f32 	%f2414, %f2413;
	abs.f32 	%f248, %f227;
	setp.eq.f32 	%p463, %f227, 0f3F800000;
	setp.eq.f32 	%p464, %f2414, 0f00000000;
	or.pred  	%p465, %p463, %p464;
	mov.f32 	%f2944, 0f3F800000;
	@%p465 bra 	$L__BB1_211;
	setp.num.f32 	%p466, %f248, %f248;
	abs.f32 	%f2415, %f2414;
	setp.num.f32 	%p467, %f2415, %f2415;
	and.pred  	%p468, %p466, %p467;
	@%p468 bra 	$L__BB1_209;
	add.rn.f32 	%f2944, %f227, %f2414;
	bra.uni 	$L__BB1_211;
$L__BB1_209:
	setp.lt.f32 	%p469, %f248, 0f00800000;
	mul.f32 	%f2417, %f248, 0f4B800000;
	selp.f32 	%f2418, %f2417, %f248, %p469;
	mov.b32 	%r409, %f2418;
	add.s32 	%r410, %r409, -1060439283;
	and.b32  	%r411, %r410, -8388608;
	sub.s32 	%r412, %r409, %r411;
	mov.b32 	%f2419, %r412;
	cvt.rn.f32.s32 	%f2420, %r411;
	selp.f32 	%f2421, 0fC1C00000, 0f00000000, %p469;
	fma.rn.f32 	%f2422, %f2420, 0f34000000, %f2421;
	add.f32 	%f2423, %f2419, 0fBF800000;
	add.f32 	%f2424, %f2419, 0f3F800000;
	rcp.approx.ftz.f32 	%f2425, %f2424;
	add.f32 	%f2426, %f2423, %f2423;
	mul.f32 	%f2427, %f2426, %f2425;
	mul.f32 	%f2428, %f2427, %f2427;
	neg.f32 	%f2429, %f2427;
	sub.f32 	%f2430, %f2423, %f2427;
	add.f32 	%f2431, %f2430, %f2430;
	fma.rn.f32 	%f2432, %f2429, %f2423, %f2431;
	mul.rn.f32 	%f2433, %f2425, %f2432;
	fma.rn.f32 	%f2434, %f2428, 0f3A2C32E4, 0f3B52E7DB;
	fma.rn.f32 	%f2435, %f2434, %f2428, 0f3C93BB73;
	fma.rn.f32 	%f2436, %f2435, %f2428, 0f3DF6384F;
	mul.rn.f32 	%f2437, %f2436, %f2428;
	fma.rn.f32 	%f2438, %f2427, 0f3FB8AA3B, %f2422;
	mul.f32 	%f2439, %f2437, 0f40400000;
	sub.f32 	%f2440, %f2422, %f2438;
	fma.rn.f32 	%f2441, %f2427, 0f3FB8AA3B, %f2440;
	fma.rn.f32 	%f2442, %f2433, 0f3FB8AA3B, %f2441;
	fma.rn.f32 	%f2443, %f2427, 0f32A55E34, %f2442;
	fma.rn.f32 	%f2444, %f2439, %f2433, %f2443;
	fma.rn.f32 	%f2445, %f2437, %f2427, %f2444;
	add.rn.f32 	%f2446, %f2438, %f2445;
	mul.rn.f32 	%f2447, %f2446, %f2414;
	cvt.rni.f32.f32 	%f2448, %f2447;
	sub.f32 	%f2449, %f2447, %f2448;
	neg.f32 	%f2450, %f2447;
	fma.rn.f32 	%f2451, %f2446, %f2414, %f2450;
	neg.f32 	%f2452, %f2438;
	add.rn.f32 	%f2453, %f2446, %f2452;
	neg.f32 	%f2454, %f2453;
	add.rn.f32 	%f2455, %f2445, %f2454;
	fma.rn.f32 	%f2456, %f2455, %f2414, %f2451;
	add.f32 	%f2457, %f2449, %f2456;
	setp.gt.f32 	%p470, %f2448, 0f00000000;
	selp.b32 	%r413, 0, -2097152000, %p470;
	setp.neu.f32 	%p471, %f248, 0f7F800000;
	setp.lt.f32 	%p472, %f2447, 0f00000000;
	selp.f32 	%f2458, 0f00000000, 0f7F800000, %p472;
	abs.f32 	%f2459, %f2447;
	setp.gt.f32 	%p473, %f2459, 0f43180000;
	cvt.rzi.s32.f32 	%r414, %f2448;
	shl.b32 	%r415, %r414, 23;
	sub.s32 	%r416, %r415, %r413;
	mov.b32 	%f2460, %r416;
	add.s32 	%r417, %r413, 2130706432;
	mov.b32 	%f2461, %r417;
	fma.rn.f32 	%f2462, %f2457, 0f391FCB8E, 0f3AAF85ED;
	fma.rn.f32 	%f2463, %f2462, %f2457, 0f3C1D9856;
	fma.rn.f32 	%f2464, %f2463, %f2457, 0f3D6357BB;
	fma.rn.f32 	%f2465, %f2464, %f2457, 0f3E75FDEC;
	fma.rn.f32 	%f2466, %f2465, %f2457, 0f3F317218;
	fma.rn.f32 	%f2467, %f2466, %f2457, 0f3F800000;
	mul.f32 	%f2468, %f2467, %f2461;
	mul.f32 	%f2469, %f2468, %f2460;
	selp.f32 	%f2944, %f2458, %f2469, %p473;
	@%p471 bra 	$L__BB1_211;
	mul.f32 	%f2470, %f2414, 0f3F000000;
	cvt.rzi.f32.f32 	%f2471, %f2470;
	add.f32 	%f2472, %f2471, %f2471;
	sub.f32 	%f2473, %f2414, %f2472;
	abs.f32 	%f2474, %f2473;
	setp.neu.f32 	%p474, %f2474, 0f3F800000;
	add.f32 	%f2475, %f227, %f227;
	mov.b32 	%r418, %f2475;
	setp.lt.f32 	%p475, %f2414, 0f00000000;
	xor.b32  	%r419, %r418, 2139095040;
	selp.b32 	%r420, %r419, %r418, %p475;
	and.b32  	%r421, %r420, 2147483647;
	selp.b32 	%r422, %r421, %r420, %p474;
	mov.b32 	%f2944, %r422;
$L__BB1_211:
	ld.global.f32 	%f2477, [ST2084_C1];
	sub.f32 	%f2478, %f2944, %f2477;
	max.f32 	%f2479, %f2478, 0f00000000;
	ld.global.f32 	%f2480, [ST2084_C2];
	ld.global.f32 	%f2481, [ST2084_C3];
	mul.f32 	%f2482, %f2944, %f2481;
	sub.f32 	%f2483, %f2480, %f2482;
	max.f32 	%f2484, %f2483, 0f00800000;
	div.rn.f32 	%f253, %f2479, %f2484;
	ld.global.f32 	%f2485, [ST2084_M1];
	rcp.rn.f32 	%f2486, %f2485;
	mul.f32 	%f2487, %f2486, 0f3F000000;
	cvt.rzi.f32.f32 	%f2488, %f2487;
	add.f32 	%f2489, %f2488, %f2488;
	sub.f32 	%f2490, %f2486, %f2489;
	abs.f32 	%f255, %f2490;
	abs.f32 	%f256, %f253;
	setp.lt.f32 	%p476, %f256, 0f00800000;
	mul.f32 	%f2491, %f256, 0f4B800000;
	selp.f32 	%f2492, %f2491, %f256, %p476;
	selp.f32 	%f2493, 0fC1C00000, 0f00000000, %p476;
	mov.b32 	%r423, %f2492;
	add.s32 	%r424, %r423, -1060439283;
	and.b32  	%r425, %r424, -8388608;
	sub.s32 	%r426, %r423, %r425;
	mov.b32 	%f2494, %r426;
	cvt.rn.f32.s32 	%f2495, %r425;
	fma.rn.f32 	%f2496, %f2495, 0f34000000, %f2493;
	add.f32 	%f2497, %f2494, 0fBF800000;
	add.f32 	%f2498, %f2494, 0f3F800000;
	rcp.approx.ftz.f32 	%f2499, %f2498;
	add.f32 	%f2500, %f2497, %f2497;
	mul.f32 	%f2501, %f2500, %f2499;
	mul.f32 	%f2502, %f2501, %f2501;
	sub.f32 	%f2503, %f2497, %f2501;
	add.f32 	%f2504, %f2503, %f2503;
	neg.f32 	%f2505, %f2501;
	fma.rn.f32 	%f2506, %f2505, %f2497, %f2504;
	mul.rn.f32 	%f2507, %f2499, %f2506;
	fma.rn.f32 	%f2508, %f2502, 0f3A2C32E4, 0f3B52E7DB;
	fma.rn.f32 	%f2509, %f2508, %f2502, 0f3C93BB73;
	fma.rn.f32 	%f2510, %f2509, %f2502, 0f3DF6384F;
	mul.rn.f32 	%f2511, %f2510, %f2502;
	fma.rn.f32 	%f2512, %f2501, 0f3FB8AA3B, %f2496;
	sub.f32 	%f2513, %f2496, %f2512;
	fma.rn.f32 	%f2514, %f2501, 0f3FB8AA3B, %f2513;
	fma.rn.f32 	%f2515, %f2507, 0f3FB8AA3B, %f2514;
	fma.rn.f32 	%f2516, %f2501, 0f32A55E34, %f2515;
	mul.f32 	%f2517, %f2511, 0f40400000;
	fma.rn.f32 	%f2518, %f2517, %f2507, %f2516;
	fma.rn.f32 	%f2519, %f2511, %f2501, %f2518;
	add.rn.f32 	%f2520, %f2512, %f2519;
	neg.f32 	%f2521, %f2512;
	add.rn.f32 	%f2522, %f2520, %f2521;
	neg.f32 	%f2523, %f2522;
	add.rn.f32 	%f2524, %f2519, %f2523;
	mul.rn.f32 	%f2525, %f2520, %f2486;
	neg.f32 	%f2526, %f2525;
	fma.rn.f32 	%f2527, %f2520, %f2486, %f2526;
	fma.rn.f32 	%f2528, %f2524, %f2486, %f2527;
	cvt.rni.f32.f32 	%f2529, %f2525;
	sub.f32 	%f2530, %f2525, %f2529;
	add.f32 	%f2531, %f2530, %f2528;
	fma.rn.f32 	%f2532, %f2531, 0f391FCB8E, 0f3AAF85ED;
	fma.rn.f32 	%f2533, %f2532, %f2531, 0f3C1D9856;
	fma.rn.f32 	%f2534, %f2533, %f2531, 0f3D6357BB;
	fma.rn.f32 	%f2535, %f2534, %f2531, 0f3E75FDEC;
	fma.rn.f32 	%f2536, %f2535, %f2531, 0f3F317218;
	fma.rn.f32 	%f2537, %f2536, %f2531, 0f3F800000;
	cvt.rzi.s32.f32 	%r427, %f2529;
	setp.gt.f32 	%p477, %f2529, 0f00000000;
	selp.b32 	%r428, 0, -2097152000, %p477;
	add.s32 	%r429, %r428, 2130706432;
	mov.b32 	%f2538, %r429;
	mul.f32 	%f2539, %f2537, %f2538;
	shl.b32 	%r430, %r427, 23;
	sub.s32 	%r431, %r430, %r428;
	mov.b32 	%f2540, %r431;
	mul.f32 	%f2541, %f2539, %f2540;
	abs.f32 	%f2542, %f2525;
	setp.gt.f32 	%p478, %f2542, 0f43180000;
	setp.lt.f32 	%p479, %f2525, 0f00000000;
	selp.f32 	%f2543, 0f00000000, 0f7F800000, %p479;
	selp.f32 	%f257, %f2543, %f2541, %p478;
	setp.eq.f32 	%p480, %f253, 0f3F800000;
	setp.eq.f32 	%p481, %f2486, 0f00000000;
	or.pred  	%p482, %p480, %p481;
	mov.f32 	%f2945, 0f3F800000;
	@%p482 bra 	$L__BB1_219;
	setp.num.f32 	%p483, %f256, %f256;
	abs.f32 	%f2544, %f2486;
	setp.num.f32 	%p484, %f2544, %f2544;
	and.pred  	%p485, %p483, %p484;
	@%p485 bra 	$L__BB1_214;
	add.rn.f32 	%f2945, %f253, %f2486;
	bra.uni 	$L__BB1_219;
$L__BB1_214:
	setp.neu.f32 	%p486, %f253, 0f00000000;
	setp.neu.f32 	%p487, %f256, 0f7F800000;
	and.pred  	%p488, %p486, %p487;
	@%p488 bra 	$L__BB1_216;
	setp.neu.f32 	%p495, %f255, 0f3F800000;
	add.f32 	%f2549, %f253, %f253;
	mov.b32 	%r432, %f2549;
	setp.lt.f32 	%p496, %f2486, 0f00000000;
	xor.b32  	%r433, %r432, 2139095040;
	selp.b32 	%r434, %r433, %r432, %p496;
	and.b32  	%r435, %r434, 2147483647;
	selp.b32 	%r436, %r435, %r434, %p495;
	mov.b32 	%f2945, %r436;
	bra.uni 	$L__BB1_219;
$L__BB1_216:
	setp.eq.f32 	%p489, %f253, 0fBF800000;
	setp.eq.f32 	%p490, %f2544, 0f7F800000;
	and.pred  	%p491, %p489, %p490;
	@%p491 bra 	$L__BB1_219;
	setp.geu.f32 	%p492, %f253, 0f00000000;
	mov.f32 	%f2945, %f257;
	@%p492 bra 	$L__BB1_219;
	setp.neu.f32 	%p493, %f255, 0f3F800000;
	neg.f32 	%f2546, %f257;
	selp.f32 	%f2547, %f257, %f2546, %p493;
	cvt.rmi.f32.f32 	%f2548, %f2486;
	setp.neu.f32 	%p494, %f2486, %f2548;
	selp.f32 	%f2945, 0f7FFFFFFF, %f2547, %p494;
$L__BB1_219:
	mul.f32 	%f2946, %f2945, 0f42C80000;
$L__BB1_220:
	setp.leu.f32 	%p497, %f228, 0f00000000;
	mov.f32 	%f2949, 0f00000000;
	@%p497 bra 	$L__BB1_235;
	ld.global.f32 	%f2552, [ST2084_M2];
	rcp.rn.f32 	%f2553, %f2552;
	abs.f32 	%f266, %f228;
	setp.eq.f32 	%p498, %f228, 0f3F800000;
	setp.eq.f32 	%p499, %f2553, 0f00000000;
	or.pred  	%p500, %p498, %p499;
	mov.f32 	%f2947, 0f3F800000;
	@%p500 bra 	$L__BB1_226;
	setp.num.f32 	%p501, %f266, %f266;
	abs.f32 	%f2554, %f2553;
	setp.num.f32 	%p502, %f2554, %f2554;
	and.pred  	%p503, %p501, %p502;
	@%p503 bra 	$L__BB1_224;
	add.rn.f32 	%f2947, %f228, %f2553;
	bra.uni 	$L__BB1_226;
$L__BB1_224:
	setp.lt.f32 	%p504, %f266, 0f00800000;
	mul.f32 	%f2556, %f266, 0f4B800000;
	selp.f32 	%f2557, %f2556, %f266, %p504;
	mov.b32 	%r437, %f2557;
	add.s32 	%r438, %r437, -1060439283;
	and.b32  	%r439, %r438, -8388608;
	sub.s32 	%r440, %r437, %r439;
	mov.b32 	%f2558, %r440;
	cvt.rn.f32.s32 	%f2559, %r439;
	selp.f32 	%f2560, 0fC1C00000, 0f00000000, %p504;
	fma.rn.f32 	%f2561, %f2559, 0f34000000, %f2560;
	add.f32 	%f2562, %f2558, 0fBF800000;
	add.f32 	%f2563, %f2558, 0f3F800000;
	rcp.approx.ftz.f32 	%f2564, %f2563;
	add.f32 	%f2565, %f2562, %f2562;
	mul.f32 	%f2566, %f2565, %f2564;
	mul.f32 	%f2567, %f2566, %f2566;
	neg.f32 	%f2568, %f2566;
	sub.f32 	%f2569, %f2562, %f2566;
	add.f32 	%f2570, %f2569, %f2569;
	fma.rn.f32 	%f2571, %f2568, %f2562, %f2570;
	mul.rn.f32 	%f2572, %f2564, %f2571;
	fma.rn.f32 	%f2573, %f2567, 0f3A2C32E4, 0f3B52E7DB;
	fma.rn.f32 	%f2574, %f2573, %f2567, 0f3C93BB73;
	fma.rn.f32 	%f2575, %f2574, %f2567, 0f3DF6384F;
	mul.rn.f32 	%f2576, %f2575, %f2567;
	fma.rn.f32 	%f2577, %f2566, 0f3FB8AA3B, %f2561;
	mul.f32 	%f2578, %f2576, 0f40400000;
	sub.f32 	%f2579, %f2561, %f2577;
	fma.rn.f32 	%f2580, %f2566, 0f3FB8AA3B, %f2579;
	fma.rn.f32 	%f2581, %f2572, 0f3FB8AA3B, %f2580;
	fma.rn.f32 	%f2582, %f2566, 0f32A55E34, %f2581;
	fma.rn.f32 	%f2583, %f2578, %f2572, %f2582;
	fma.rn.f32 	%f2584, %f2576, %f2566, %f2583;
	add.rn.f32 	%f2585, %f2577, %f2584;
	mul.rn.f32 	%f2586, %f2585, %f2553;
	cvt.rni.f32.f32 	%f2587, %f2586;
	sub.f32 	%f2588, %f2586, %f2587;
	neg.f32 	%f2589, %f2586;
	fma.rn.f32 	%f2590, %f2585, %f2553, %f2589;
	neg.f32 	%f2591, %f2577;
	add.rn.f32 	%f2592, %f2585, %f2591;
	neg.f32 	%f2593, %f2592;
	add.rn.f32 	%f2594, %f2584, %f2593;
	fma.rn.f32 	%f2595, %f2594, %f2553, %f2590;
	add.f32 	%f2596, %f2588, %f2595;
	setp.gt.f32 	%p505, %f2587, 0f00000000;
	selp.b32 	%r441, 0, -2097152000, %p505;
	setp.neu.f32 	%p506, %f266, 0f7F800000;
	setp.lt.f32 	%p507, %f2586, 0f00000000;
	selp.f32 	%f2597, 0f00000000, 0f7F800000, %p507;
	abs.f32 	%f2598, %f2586;
	setp.gt.f32 	%p508, %f2598, 0f43180000;
	cvt.rzi.s32.f32 	%r442, %f2587;
	shl.b32 	%r443, %r442, 23;
	sub.s32 	%r444, %r443, %r441;
	mov.b32 	%f2599, %r444;
	add.s32 	%r445, %r441, 2130706432;
	mov.b32 	%f2600, %r445;
	fma.rn.f32 	%f2601, %f2596, 0f391FCB8E, 0f3AAF85ED;
	fma.rn.f32 	%f2602, %f2601, %f2596, 0f3C1D9856;
	fma.rn.f32 	%f2603, %f2602, %f2596, 0f3D6357BB;
	fma.rn.f32 	%f2604, %f2603, %f2596, 0f3E75FDEC;
	fma.rn.f32 	%f2605, %f2604, %f2596, 0f3F317218;
	fma.rn.f32 	%f2606, %f2605, %f2596, 0f3F800000;
	mul.f32 	%f2607, %f2606, %f2600;
	mul.f32 	%f2608, %f2607, %f2599;
	selp.f32 	%f2947, %f2597, %f2608, %p508;
	@%p506 bra 	$L__BB1_226;
	mul.f32 	%f2609, %f2553, 0f3F000000;
	cvt.rzi.f32.f32 	%f2610, %f2609;
	add.f32 	%f2611, %f2610, %f2610;
	sub.f32 	%f2612, %f2553, %f2611;
	abs.f32 	%f2613, %f2612;
	setp.neu.f32 	%p509, %f2613, 0f3F800000;
	add.f32 	%f2614, %f228, %f228;
	mov.b32 	%r446, %f2614;
	setp.lt.f32 	%p510, %f2553, 0f00000000;
	xor.b32  	%r447, %r446, 2139095040;
	selp.b32 	%r448, %r447, %r446, %p510;
	and.b32  	%r449, %r448, 2147483647;
	selp.b32 	%r450, %r449, %r448, %p509;
	mov.b32 	%f2947, %r450;
$L__BB1_226:
	ld.global.f32 	%f2616, [ST2084_C1];
	sub.f32 	%f2617, %f2947, %f2616;
	max.f32 	%f2618, %f2617, 0f00000000;
	ld.global.f32 	%f2619, [ST2084_C2];
	ld.global.f32 	%f2620, [ST2084_C3];
	mul.f32 	%f2621, %f2947, %f2620;
	sub.f32 	%f2622, %f2619, %f2621;
	max.f32 	%f2623, %f2622, 0f00800000;
	div.rn.f32 	%f271, %f2618, %f2623;
	ld.global.f32 	%f2624, [ST2084_M1];
	rcp.rn.f32 	%f2625, %f2624;
	mul.f32 	%f2626, %f2625, 0f3F000000;
	cvt.rzi.f32.f32 	%f2627, %f2626;
	add.f32 	%f2628, %f2627, %f2627;
	sub.f32 	%f2629, %f2625, %f2628;
	abs.f32 	%f273, %f2629;
	abs.f32 	%f274, %f271;
	setp.lt.f32 	%p511, %f274, 0f00800000;
	mul.f32 	%f2630, %f274, 0f4B800000;
	selp.f32 	%f2631, %f2630, %f274, %p511;
	selp.f32 	%f2632, 0fC1C00000, 0f00000000, %p511;
	mov.b32 	%r451, %f2631;
	add.s32 	%r452, %r451, -1060439283;
	and.b32  	%r453, %r452, -8388608;
	sub.s32 	%r454, %r451, %r453;
	mov.b32 	%f2633, %r454;
	cvt.rn.f32.s32 	%f2634, %r453;
	fma.rn.f32 	%f2635, %f2634, 0f34000000, %f2632;
	add.f32 	%f2636, %f2633, 0fBF800000;
	add.f32 	%f2637, %f2633, 0f3F800000;
	rcp.approx.ftz.f32 	%f2638, %f2637;
	add.f32 	%f2639, %f2636, %f2636;
	mul.f32 	%f2640, %f2639, %f2638;
	mul.f32 	%f2641, %f2640, %f2640;
	sub.f32 	%f2642, %f2636, %f2640;
	add.f32 	%f2643, %f2642, %f2642;
	neg.f32 	%f2644, %f2640;
	fma.rn.f32 	%f2645, %f2644, %f2636, %f2643;
	mul.rn.f32 	%f2646, %f2638, %f2645;
	fma.rn.f32 	%f2647, %f2641, 0f3A2C32E4, 0f3B52E7DB;
	fma.rn.f32 	%f2648, %f2647, %f2641, 0f3C93BB73;
	fma.rn.f32 	%f2649, %f2648, %f2641, 0f3DF6384F;
	mul.rn.f32 	%f2650, %f2649, %f2641;
	fma.rn.f32 	%f2651, %f2640, 0f3FB8AA3B, %f2635;
	sub.f32 	%f2652, %f2635, %f2651;
	fma.rn.f32 	%f2653, %f2640, 0f3FB8AA3B, %f2652;
	fma.rn.f32 	%f2654, %f2646, 0f3FB8AA3B, %f2653;
	fma.rn.f32 	%f2655, %f2640, 0f32A55E34, %f2654;
	mul.f32 	%f2656, %f2650, 0f40400000;
	fma.rn.f32 	%f2657, %f2656, %f2646, %f2655;
	fma.rn.f32 	%f2658, %f2650, %f2640, %f2657;
	add.rn.f32 	%f2659, %f2651, %f2658;
	neg.f32 	%f2660, %f2651;
	add.rn.f32 	%f2661, %f2659, %f2660;
	neg.f32 	%f2662, %f2661;
	add.rn.f32 	%f2663, %f2658, %f2662;
	mul.rn.f32 	%f2664, %f2659, %f2625;
	neg.f32 	%f2665, %f2664;
	fma.rn.f32 	%f2666, %f2659, %f2625, %f2665;
	fma.rn.f32 	%f2667, %f2663, %f2625, %f2666;
	cvt.rni.f32.f32 	%f2668, %f2664;
	sub.f32 	%f2669, %f2664, %f2668;
	add.f32 	%f2670, %f2669, %f2667;
	fma.rn.f32 	%f2671, %f2670, 0f391FCB8E, 0f3AAF85ED;
	fma.rn.f32 	%f2672, %f2671, %f2670, 0f3C1D9856;
	fma.rn.f32 	%f2673, %f2672, %f2670, 0f3D6357BB;
	fma.rn.f32 	%f2674, %f2673, %f2670, 0f3E75FDEC;
	fma.rn.f32 	%f2675, %f2674, %f2670, 0f3F317218;
	fma.rn.f32 	%f2676, %f2675, %f2670, 0f3F800000;
	cvt.rzi.s32.f32 	%r455, %f2668;
	setp.gt.f32 	%p512, %f2668, 0f00000000;
	selp.b32 	%r456, 0, -2097152000, %p512;
	add.s32 	%r457, %r456, 2130706432;
	mov.b32 	%f2677, %r457;
	mul.f32 	%f2678, %f2676, %f2677;
	shl.b32 	%r458, %r455, 23;
	sub.s32 	%r459, %r458, %r456;
	mov.b32 	%f2679, %r459;
	mul.f32 	%f2680, %f2678, %f2679;
	abs.f32 	%f2681, %f2664;
	setp.gt.f32 	%p513, %f2681, 0f43180000;
	setp.lt.f32 	%p514, %f2664, 0f00000000;
	selp.f32 	%f2682, 0f00000000, 0f7F800000, %p514;
	selp.f32 	%f275, %f2682, %f2680, %p513;
	setp.eq.f32 	%p515, %f271, 0f3F800000;
	setp.eq.f32 	%p516, %f2625, 0f00000000;
	or.pred  	%p517, %p515, %p516;
	mov.f32 	%f2948, 0f3F800000;
	@%p517 bra 	$L__BB1_234;
	setp.num.f32 	%p518, %f274, %f274;
	abs.f32 	%f2683, %f2625;
	setp.num.f32 	%p519, %f2683, %f2683;
	and.pred  	%p520, %p518, %p519;
	@%p520 bra 	$L__BB1_229;
	add.rn.f32 	%f2948, %f271, %f2625;
	bra.uni 	$L__BB1_234;
$L__BB1_229:
	setp.neu.f32 	%p521, %f271, 0f00000000;
	setp.neu.f32 	%p522, %f274, 0f7F800000;
	and.pred  	%p523, %p521, %p522;
	@%p523 bra 	$L__BB1_231;
	setp.neu.f32 	%p530, %f273, 0f3F800000;
	add.f32 	%f2688, %f271, %f271;
	mov.b32 	%r460, %f2688;
	setp.lt.f32 	%p531, %f2625, 0f00000000;
	xor.b32  	%r461, %r460, 2139095040;
	selp.b32 	%r462, %r461, %r460, %p531;
	and.b32  	%r463, %r462, 2147483647;
	selp.b32 	%r464, %r463, %r462, %p530;
	mov.b32 	%f2948, %r464;
	bra.uni 	$L__BB1_234;
$L__BB1_231:
	setp.eq.f32 	%p524, %f271, 0fBF800000;
	setp.eq.f32 	%p525, %f2683, 0f7F800000;
	and.pred  	%p526, %p524, %p525;
	@%p526 bra 	$L__BB1_234;
	setp.geu.f32 	%p527, %f271, 0f00000000;
	mov.f32 	%f2948, %f275;
	@%p527 bra 	$L__BB1_234;
	setp.neu.f32 	%p528, %f273, 0f3F800000;
	neg.f32 	%f2685, %f275;
	selp.f32 	%f2686, %f275, %f2685, %p528;
	cvt.rmi.f32.f32 	%f2687, %f2625;
	setp.neu.f32 	%p529, %f2625, %f2687;
	selp.f32 	%f2948, 0f7FFFFFFF, %f2686, %p529;
$L__BB1_234:
	mul.f32 	%f2949, %f2948, 0f42C80000;
$L__BB1_235:
	ld.global.f32 	%f2690, [gamutMa];
	ld.global.f32 	%f2691, [gamutMa+4];
	mul.f32 	%f2692, %f2946, %f2691;
	fma.rn.f32 	%f2693, %f2943, %f2690, %f2692;
	ld.global.f32 	%f2694, [gamutMa+8];
	fma.rn.f32 	%f283, %f2949, %f2694, %f2693;
	ld.global.f32 	%f2695, [gamutMa+12];
	ld.global.f32 	%f2696, [gamutMa+16];
	mul.f32 	%f2697, %f2946, %f2696;
	fma.rn.f32 	%f2698, %f2943, %f2695, %f2697;
	ld.global.f32 	%f2699, [gamutMa+20];
	fma.rn.f32 	%f284, %f2949, %f2699, %f2698;
	ld.global.f32 	%f2700, [gamutMa+24];
	ld.global.f32 	%f2701, [gamutMa+28];
	mul.f32 	%f2702, %f2946, %f2701;
	fma.rn.f32 	%f2703, %f2943, %f2700, %f2702;
	ld.global.f32 	%f2704, [gamutMa+32];
	fma.rn.f32 	%f285, %f2949, %f2704, %f2703;
	setp.lt.f32 	%p532, %f283, 0f00000000;
	mov.f32 	%f2950, 0f00000000;
	@%p532 bra 	$L__BB1_241;
	abs.f32 	%f286, %f283;
	setp.eq.f32 	%p533, %f283, 0f3F800000;
	mov.f32 	%f2950, 0f3F800000;
	@%p533 bra 	$L__BB1_241;
	setp.num.f32 	%p534, %f286, %f286;
	@%p534 bra 	$L__BB1_239;
	mov.f32 	%f2761, 0f3ED55555;
	add.rn.f32 	%f2950, %f283, %f2761;
	bra.uni 	$L__BB1_241;
$L__BB1_239:
	setp.lt.f32 	%p535, %f286, 0f00800000;
	mul.f32 	%f2706, %f286, 0f4B800000;
	selp.f32 	%f2707, %f2706, %f286, %p535;
	mov.b32 	%r465, %f2707;
	add.s32 	%r466, %r465, -1060439283;
	and.b32  	%r467, %r466, -8388608;
	sub.s32 	%r468, %r465, %r467;
	mov.b32 	%f2708, %r468;
	cvt.rn.f32.s32 	%f2709, %r467;
	selp.f32 	%f2710, 0fC1C00000, 0f00000000, %p535;
	fma.rn.f32 	%f2711, %f2709, 0f34000000, %f2710;
	add.f32 	%f2712, %f2708, 0fBF800000;
	add.f32 	%f2713, %f2708, 0f3F800000;
	rcp.approx.ftz.f32 	%f2714, %f2713;
	add.f32 	%f2715, %f2712, %f2712;
	mul.f32 	%f2716, %f2715, %f2714;
	mul.f32 	%f2717, %f2716, %f2716;
	neg.f32 	%f2718, %f2716;
	sub.f32 	%f2719, %f2712, %f2716;
	add.f32 	%f2720, %f2719, %f2719;
	fma.rn.f32 	%f2721, %f2718, %f2712, %f2720;
	mul.rn.f32 	%f2722, %f2714, %f2721;
	fma.rn.f32 	%f2723, %f2717, 0f3A2C32E4, 0f3B52E7DB;
	fma.rn.f32 	%f2724, %f2723, %f2717, 0f3C93BB73;
	fma.rn.f32 	%f2725, %f2724, %f2717, 0f3DF6384F;
	mul.rn.f32 	%f2726, %f2725, %f2717;
	fma.rn.f32 	%f2727, %f2716, 0f3FB8AA3B, %f2711;
	mul.f32 	%f2728, %f2726, 0f40400000;
	sub.f32 	%f2729, %f2711, %f2727;
	fma.rn.f32 	%f2730, %f2716, 0f3FB8AA3B, %f2729;
	fma.rn.f32 	%f2731, %f2722, 0f3FB8AA3B, %f2730;
	fma.rn.f32 	%f2732, %f2716, 0f32A55E34, %f2731;
	fma.rn.f32 	%f2733, %f2728, %f2722, %f2732;
	fma.rn.f32 	%f2734, %f2726, %f2716, %f2733;
	add.rn.f32 	%f2735, %f2727, %f2734;
	mov.f32 	%f2736, 0f3ED55555;
	mul.rn.f32 	%f2737, %f2735, %f2736;
	cvt.rni.f32.f32 	%f2738, %f2737;
	sub.f32 	%f2739, %f2737, %f2738;
	neg.f32 	%f2740, %f2737;
	fma.rn.f32 	%f2741, %f2735, 0f3ED55555, %f2740;
	neg.f32 	%f2742, %f2727;
	add.rn.f32 	%f2743, %f2735, %f2742;
	neg.f32 	%f2744, %f2743;
	add.rn.f32 	%f2745, %f2734, %f2744;
	fma.rn.f32 	%f2746, %f2745, 0f3ED55555, %f2741;
	add.f32 	%f2747, %f2739, %f2746;
	setp.gt.f32 	%p536, %f2738, 0f00000000;
	selp.b32 	%r469, 0, -2097152000, %p536;
	setp.neu.f32 	%p537, %f283, 0f00000000;
	setp.neu.f32 	%p538, %f286, 0f7F800000;
	setp.lt.f32 	%p539, %f2737, 0f00000000;
	selp.f32 	%f2748, 0f00000000, 0f7F800000, %p539;
	abs.f32 	%f2749, %f2737;
	setp.gt.f32 	%p540, %f2749, 0f43180000;
	cvt.rzi.s32.f32 	%r470, %f2738;
	shl.b32 	%r471, %r470, 23;
	sub.s32 	%r472, %r471, %r469;
	mov.b32 	%f2750, %r472;
	add.s32 	%r473, %r469, 2130706432;
	mov.b32 	%f2751, %r473;
	fma.rn.f32 	%f2752, %f2747, 0f391FCB8E, 0f3AAF85ED;
	fma.rn.f32 	%f2753, %f2752, %f2747, 0f3C1D9856;
	fma.rn.f32 	%f2754, %f2753, %f2747, 0f3D6357BB;
	fma.rn.f32 	%f2755, %f2754, %f2747, 0f3E75FDEC;
	fma.rn.f32 	%f2756, %f2755, %f2747, 0f3F317218;
	fma.rn.f32 	%f2757, %f2756, %f2747, 0f3F800000;
	mul.f32 	%f2758, %f2757, %f2751;
	mul.f32 	%f2759, %f2758, %f2750;
	selp.f32 	%f2950, %f2748, %f2759, %p540;
	and.pred  	%p541, %p537, %p538;
	@%p541 bra 	$L__BB1_241;
	add.f32 	%f2760, %f283, %f283;
	mov.b32 	%r474, %f2760;
	and.b32  	%r475, %r474, 2147483647;
	mov.b32 	%f2950, %r475;
$L__BB1_241:
	setp.lt.f32 	%p542, %f284, 0f00000000;
	mov.f32 	%f2951, 0f00000000;
	@%p542 bra 	$L__BB1_247;
	abs.f32 	%f291, %f284;
	setp.eq.f32 	%p543, %f284, 0f3F800000;
	mov.f32 	%f2951, 0f3F800000;
	@%p543 bra 	$L__BB1_247;
	setp.num.f32 	%p544, %f291, %f291;
	@%p544 bra 	$L__BB1_245;
	mov.f32 	%f2819, 0f3ED55555;
	add.rn.f32 	%f2951, %f284, %f2819;
	bra.uni 	$L__BB1_247;
$L__BB1_245:
	setp.lt.f32 	%p545, %f291, 0f00800000;
	mul.f32 	%f2764, %f291, 0f4B800000;
	selp.f32 	%f2765, %f2764, %f291, %p545;
	mov.b32 	%r476, %f2765;
	add.s32 	%r477, %r476, -1060439283;
	and.b32  	%r478, %r477, -8388608;
	sub.s32 	%r479, %r476, %r478;
	mov.b32 	%f2766, %r479;
	cvt.rn.f32.s32 	%f2767, %r478;
	selp.f32 	%f2768, 0fC1C00000, 0f00000000, %p545;
	fma.rn.f32 	%f2769, %f2767, 0f34000000, %f2768;
	add.f32 	%f2770, %f2766, 0fBF800000;
	add.f32 	%f2771, %f2766, 0f3F800000;
	rcp.approx.ftz.f32 	%f2772, %f2771;
	add.f32 	%f2773, %f2770, %f2770;
	mul.f32 	%f2774, %f2773, %f2772;
	mul.f32 	%f2775, %f2774, %f2774;
	neg.f32 	%f2776, %f2774;
	sub.f32 	%f2777, %f2770, %f2774;
	add.f32 	%f2778, %f2777, %f2777;
	fma.rn.f32 	%f2779, %f2776, %f2770, %f2778;
	mul.rn.f32 	%f2780, %f2772, %f2779;
	fma.rn.f32 	%f2781, %f2775, 0f3A2C32E4, 0f3B52E7DB;
	fma.rn.f32 	%f2782, %f2781, %f2775, 0f3C93BB73;
	fma.rn.f32 	%f2783, %f2782, %f2775, 0f3DF6384F;
	mul.rn.f32 	%f2784, %f2783, %f2775;
	fma.rn.f32 	%f2785, %f2774, 0f3FB8AA3B, %f2769;
	mul.f32 	%f2786, %f2784, 0f40400000;
	sub.f32 	%f2787, %f2769, %f2785;
	fma.rn.f32 	%f2788, %f2774, 0f3FB8AA3B, %f2787;
	fma.rn.f32 	%f2789, %f2780, 0f3FB8AA3B, %f2788;
	fma.rn.f32 	%f2790, %f2774, 0f32A55E34, %f2789;
	fma.rn.f32 	%f2791, %f2786, %f2780, %f2790;
	fma.rn.f32 	%f2792, %f2784, %f2774, %f2791;
	add.rn.f32 	%f2793, %f2785, %f2792;
	mov.f32 	%f2794, 0f3ED55555;
	mul.rn.f32 	%f2795, %f2793, %f2794;
	cvt.rni.f32.f32 	%f2796, %f2795;
	sub.f32 	%f2797, %f2795, %f2796;
	neg.f32 	%f2798, %f2795;
	fma.rn.f32 	%f2799, %f2793, 0f3ED55555, %f2798;
	neg.f32 	%f2800, %f2785;
	add.rn.f32 	%f2801, %f2793, %f2800;
	neg.f32 	%f2802, %f2801;
	add.rn.f32 	%f2803, %f2792, %f2802;
	fma.rn.f32 	%f2804, %f2803, 0f3ED55555, %f2799;
	add.f32 	%f2805, %f2797, %f2804;
	setp.gt.f32 	%p546, %f2796, 0f00000000;
	selp.b32 	%r480, 0, -2097152000, %p546;
	setp.neu.f32 	%p547, %f284, 0f00000000;
	setp.neu.f32 	%p548, %f291, 0f7F800000;
	setp.lt.f32 	%p549, %f2795, 0f00000000;
	selp.f32 	%f2806, 0f00000000, 0f7F800000, %p549;
	abs.f32 	%f2807, %f2795;
	setp.gt.f32 	%p550, %f2807, 0f43180000;
	cvt.rzi.s32.f32 	%r481, %f2796;
	shl.b32 	%r482, %r481, 23;
	sub.s32 	%r483, %r482, %r480;
	mov.b32 	%f2808, %r483;
	add.s32 	%r484, %r480, 2130706432;
	mov.b32 	%f2809, %r484;
	fma.rn.f32 	%f2810, %f2805, 0f391FCB8E, 0f3AAF85ED;
	fma.rn.f32 	%f2811, %f2810, %f2805, 0f3C1D9856;
	fma.rn.f32 	%f2812, %f2811, %f2805, 0f3D6357BB;
	fma.rn.f32 	%f2813, %f2812, %f2805, 0f3E75FDEC;
	fma.rn.f32 	%f2814, %f2813, %f2805, 0f3F317218;
	fma.rn.f32 	%f2815, %f2814, %f2805, 0f3F800000;
	mul.f32 	%f2816, %f2815, %f2809;
	mul.f32 	%f2817, %f2816, %f2808;
	selp.f32 	%f2951, %f2806, %f2817, %p550;
	and.pred  	%p551, %p547, %p548;
	@%p551 bra 	$L__BB1_247;
	add.f32 	%f2818, %f284, %f284;
	mov.b32 	%r485, %f2818;
	and.b32  	%r486, %r485, 2147483647;
	mov.b32 	%f2951, %r486;
$L__BB1_247:
	setp.lt.f32 	%p552, %f285, 0f00000000;
	mov.f32 	%f2952, 0f00000000;
	@%p552 bra 	$L__BB1_253;
	abs.f32 	%f296, %f285;
	setp.eq.f32 	%p553, %f285, 0f3F800000;
	mov.f32 	%f2952, 0f3F800000;
	@%p553 bra 	$L__BB1_253;
	setp.num.f32 	%p554, %f296, %f296;
	@%p554 bra 	$L__BB1_251;
	mov.f32 	%f2877, 0f3ED55555;
	add.rn.f32 	%f2952, %f285, %f2877;
	bra.uni 	$L__BB1_253;
$L__BB1_251:
	setp.lt.f32 	%p555, %f296, 0f00800000;
	mul.f32 	%f2822, %f296, 0f4B800000;
	selp.f32 	%f2823, %f2822, %f296, %p555;
	mov.b32 	%r487, %f2823;
	add.s32 	%r488, %r487, -1060439283;
	and.b32  	%r489, %r488, -8388608;
	sub.s32 	%r490, %r487, %r489;
	mov.b32 	%f2824, %r490;
	cvt.rn.f32.s32 	%f2825, %r489;
	selp.f32 	%f2826, 0fC1C00000, 0f00000000, %p555;
	fma.rn.f32 	%f2827, %f2825, 0f34000000, %f2826;
	add.f32 	%f2828, %f2824, 0fBF800000;
	add.f32 	%f2829, %f2824, 0f3F800000;
	rcp.approx.ftz.f32 	%f2830, %f2829;
	add.f32 	%f2831, %f2828, %f2828;
	mul.f32 	%f2832, %f2831, %f2830;
	mul.f32 	%f2833, %f2832, %f2832;
	neg.f32 	%f2834, %f2832;
	sub.f32 	%f2835, %f2828, %f2832;
	add.f32 	%f2836, %f2835, %f2835;
	fma.rn.f32 	%f2837, %f2834, %f2828, %f2836;
	mul.rn.f32 	%f2838, %f2830, %f2837;
	fma.rn.f32 	%f2839, %f2833, 0f3A2C32E4, 0f3B52E7DB;
	fma.rn.f32 	%f2840, %f2839, %f2833, 0f3C93BB73;
	fma.rn.f32 	%f2841, %f2840, %f2833, 0f3DF6384F;
	mul.rn.f32 	%f2842, %f2841, %f2833;
	fma.rn.f32 	%f2843, %f2832, 0f3FB8AA3B, %f2827;
	mul.f32 	%f2844, %f2842, 0f40400000;
	sub.f32 	%f2845, %f2827, %f2843;
	fma.rn.f32 	%f2846, %f2832, 0f3FB8AA3B, %f2845;
	fma.rn.f32 	%f2847, %f2838, 0f3FB8AA3B, %f2846;
	fma.rn.f32 	%f2848, %f2832, 0f32A55E34, %f2847;
	fma.rn.f32 	%f2849, %f2844, %f2838, %f2848;
	fma.rn.f32 	%f2850, %f2842, %f2832, %f2849;
	add.rn.f32 	%f2851, %f2843, %f2850;
	mov.f32 	%f2852, 0f3ED55555;
	mul.rn.f32 	%f2853, %f2851, %f2852;
	cvt.rni.f32.f32 	%f2854, %f2853;
	sub.f32 	%f2855, %f2853, %f2854;
	neg.f32 	%f2856, %f2853;
	fma.rn.f32 	%f2857, %f2851, 0f3ED55555, %f2856;
	neg.f32 	%f2858, %f2843;
	add.rn.f32 	%f2859, %f2851, %f2858;
	neg.f32 	%f2860, %f2859;
	add.rn.f32 	%f2861, %f2850, %f2860;
	fma.rn.f32 	%f2862, %f2861, 0f3ED55555, %f2857;
	add.f32 	%f2863, %f2855, %f2862;
	setp.gt.f32 	%p556, %f2854, 0f00000000;
	selp.b32 	%r491, 0, -2097152000, %p556;
	setp.neu.f32 	%p557, %f285, 0f00000000;
	setp.neu.f32 	%p558, %f296, 0f7F800000;
	setp.lt.f32 	%p559, %f2853, 0f00000000;
	selp.f32 	%f2864, 0f00000000, 0f7F800000, %p559;
	abs.f32 	%f2865, %f2853;
	setp.gt.f32 	%p560, %f2865, 0f43180000;
	cvt.rzi.s32.f32 	%r492, %f2854;
	shl.b32 	%r493, %r492, 23;
	sub.s32 	%r494, %r493, %r491;
	mov.b32 	%f2866, %r494;
	add.s32 	%r495, %r491, 2130706432;
	mov.b32 	%f2867, %r495;
	fma.rn.f32 	%f2868, %f2863, 0f391FCB8E, 0f3AAF85ED;
	fma.rn.f32 	%f2869, %f2868, %f2863, 0f3C1D9856;
	fma.rn.f32 	%f2870, %f2869, %f2863, 0f3D6357BB;
	fma.rn.f32 	%f2871, %f2870, %f2863, 0f3E75FDEC;
	fma.rn.f32 	%f2872, %f2871, %f2863, 0f3F317218;
	fma.rn.f32 	%f2873, %f2872, %f2863, 0f3F800000;
	mul.f32 	%f2874, %f2873, %f2867;
	mul.f32 	%f2875, %f2874, %f2866;
	selp.f32 	%f2952, %f2864, %f2875, %p560;
	and.pred  	%p561, %p557, %p558;
	@%p561 bra 	$L__BB1_253;
	add.f32 	%f2876, %f285, %f285;
	mov.b32 	%r496, %f2876;
	and.b32  	%r497, %r496, 2147483647;
	mov.b32 	%f2952, %r497;
$L__BB1_253:
	ld.global.f32 	%f2878, [rgb2yuv_REC_709];
	ld.global.f32 	%f2879, [rgb2yuv_REC_709+4];
	mul.f32 	%f2880, %f2951, %f2879;
	fma.rn.f32 	%f2881, %f2950, %f2878, %f2880;
	ld.global.f32 	%f2882, [rgb2yuv_REC_709+8];
	fma.rn.f32 	%f2883, %f2952, %f2882, %f2881;
	ld.global.f32 	%f2884, [rgb2yuv_REC_709+12];
	ld.global.f32 	%f2885, [rgb2yuv_REC_709+16];
	mul.f32 	%f2886, %f2951, %f2885;
	fma.rn.f32 	%f2887, %f2950, %f2884, %f2886;
	ld.global.f32 	%f2888, [rgb2yuv_REC_709+20];
	fma.rn.f32 	%f2889, %f2952, %f2888, %f2887;
	ld.global.f32 	%f2890, [rgb2yuv_REC_709+24];
	ld.global.f32 	%f2891, [rgb2yuv_REC_709+28];
	mul.f32 	%f2892, %f2951, %f2891;
	fma.rn.f32 	%f2893, %f2950, %f2890, %f2892;
	ld.global.f32 	%f2894, [rgb2yuv_REC_709+32];
	fma.rn.f32 	%f2895, %f2952, %f2894, %f2893;
	fma.rn.f32 	%f2896, %f2883, 0f445B0000, 0f42800000;
	add.f32 	%f2897, %f2896, 0f00000000;
	setp.lt.f32 	%p562, %f2897, 0f00000000;
	selp.f32 	%f2898, 0f00000000, %f2897, %p562;
	setp.lt.f32 	%p563, %f2898, 0f447FC000;
	cvt.rzi.u32.f32 	%r498, %f2898;
	cvt.u16.u32 	%rs49, %r498;
	max.u16 	%rs50, %rs49, 64;
	min.u16 	%rs51, %rs50, 940;
	selp.b16 	%rs52, %rs51, 940, %p563;
	st.global.u16 	[%rd8+2], %rs52;
	fma.rn.f32 	%f2899, %f2889, 0f445B0000, 0f44000000;
	add.f32 	%f2900, %f2899, 0f00000000;
	setp.lt.f32 	%p564, %f2900, 0f00000000;
	selp.f32 	%f2901, 0f00000000, %f2900, %p564;
	setp.lt.f32 	%p565, %f2901, 0f447FC000;
	cvt.rzi.u32.f32 	%r499, %f2901;
	cvt.u16.u32 	%rs53, %r499;
	max.u16 	%rs54, %rs53, 64;
	min.u16 	%rs55, %rs54, 960;
	selp.b16 	%rs56, %rs55, 960, %p565;
	st.global.u16 	[%rd5], %rs56;
	fma.rn.f32 	%f2902, %f2895, 0f445B0000, 0f44000000;
	add.f32 	%f2903, %f2902, 0f00000000;
	setp.lt.f32 	%p566, %f2903, 0f00000000;
	selp.f32 	%f2904, 0f00000000, %f2903, %p566;
	setp.lt.f32 	%p567, %f2904, 0f447FC000;
	cvt.rzi.u32.f32 	%r500, %f2904;
	cvt.u16.u32 	%rs57, %r500;
	max.u16 	%rs58, %rs57, 64;
	min.u16 	%rs59, %rs58, 960;
	selp.b16 	%rs60, %rs59, 960, %p567;
	st.global.u16 	[%rd6], %rs60;
$L__BB1_254:
	ret;

}
	// .globl	_Z10colorspacePfS_S_S_S_S_ii
.visible .entry _Z10colorspacePfS_S_S_S_S_ii(
	.param .u64 .ptr .align 1 _Z10colorspacePfS_S_S_S_S_ii_param_0,
	.param .u64 .ptr .align 1 _Z10colorspacePfS_S_S_S_S_ii_param_1,
	.param .u64 .ptr .align 1 _Z10colorspacePfS_S_S_S_S_ii_param_2,
	.param .u64 .ptr .align 1 _Z10colorspacePfS_S_S_S_S_ii_param_3,
	.param .u64 .ptr .align 1 _Z10colorspacePfS_S_S_S_S_ii_param_4,
	.param .u64 .ptr .align 1 _Z10colorspacePfS_S_S_S_S_ii_param_5,
	.param .u32 _Z10colorspacePfS_S_S_S_S_ii_param_6,
	.param .u32 _Z10colorspacePfS_S_S_S_S_ii_param_7
)
{
	.reg .pred 	%p<137>;
	.reg .b32 	%r<125>;
	.reg .b32 	%f<730>;
	.reg .b64 	%rd<21>;

	ld.param.u64 	%rd1, [_Z10colorspacePfS_S_S_S_S_ii_param_0];
	ld.param.u64 	%rd2, [_Z10colorspacePfS_S_S_S_S_ii_param_1];
	ld.param.u64 	%rd3, [_Z10colorspacePfS_S_S_S_S_ii_param_2];
	ld.param.u64 	%rd4, [_Z10colorspacePfS_S_S_S_S_ii_param_3];
	ld.param.u64 	%rd5, [_Z10colorspacePfS_S_S_S_S_ii_param_4];
	ld.param.u64 	%rd6, [_Z10colorspacePfS_S_S_S_S_ii_param_5];
	ld.param.u32 	%r2, [_Z10colorspacePfS_S_S_S_S_ii_param_6];
	ld.param.u32 	%r3, [_Z10colorspacePfS_S_S_S_S_ii_param_7];
	mov.u32 	%r4, %ntid.x;
	mov.u32 	%r5, %ctaid.x;
	mov.u32 	%r6, %tid.x;
	mad.lo.s32 	%r1, %r4, %r5, %r6;
	mul.lo.s32 	%r7, %r3, %r2;
	setp.ge.s32 	%p1, %r1, %r7;
	@%p1 bra 	$L__BB2_65;
	cvta.to.global.u64 	%rd7, %rd1;
	cvta.to.global.u64 	%rd8, %rd2;
	cvta.to.global.u64 	%rd9, %rd3;
	mul.wide.s32 	%rd10, %r1, 4;
	add.s64 	%rd11, %rd7, %rd10;
	ld.global.f32 	%f77, [%rd11];
	add.s64 	%rd12, %rd8, %rd10;
	ld.global.f32 	%f78, [%rd12];
	add.s64 	%rd13, %rd9, %rd10;
	ld.global.f32 	%f79, [%rd13];
	ld.global.f32 	%f80, [yuv2rgb_REC_2020_NCL];
	ld.global.f32 	%f81, [yuv2rgb_REC_2020_NCL+4];
	mul.f32 	%f82, %f78, %f81;
	fma.rn.f32 	%f83, %f77, %f80, %f82;
	ld.global.f32 	%f84, [yuv2rgb_REC_2020_NCL+8];
	fma.rn.f32 	%f1, %f79, %f84, %f83;
	ld.global.f32 	%f85, [yuv2rgb_REC_2020_NCL+12];
	ld.global.f32 	%f86, [yuv2rgb_REC_2020_NCL+16];
	mul.f32 	%f87, %f78, %f86;
	fma.rn.f32 	%f88, %f77, %f85, %f87;
	ld.global.f32 	%f89, [yuv2rgb_REC_2020_NCL+20];
	fma.rn.f32 	%f2, %f79, %f89, %f88;
	ld.global.f32 	%f90, [yuv2rgb_REC_2020_NCL+24];
	ld.global.f32 	%f91, [yuv2rgb_REC_2020_NCL+28];
	mul.f32 	%f92, %f78, %f91;
	fma.rn.f32 	%f93, %f77, %f90, %f92;
	ld.global.f32 	%f94, [yuv2rgb_REC_2020_NCL+32];
	fma.rn.f32 	%f3, %f79, %f94, %f93;
	setp.leu.f32 	%p2, %f1, 0f00000000;
	mov.f32 	%f720, 0f00000000;
	@%p2 bra 	$L__BB2_16;
	ld.global.f32 	%f96, [ST2084_M2];
	rcp.rn.f32 	%f97, %f96;
	abs.f32 	%f5, %f1;
	setp.eq.f32 	%p3, %f1, 0f3F800000;
	setp.eq.f32 	%p4, %f97, 0f00000000;
	or.pred  	%p5, %p3, %p4;
	mov.f32 	%f718, 0f3F800000;
	@%p5 bra 	$L__BB2_7;
	setp.num.f32 	%p6, %f5, %f5;
	abs.f32 	%f98, %f97;
	setp.num.f32 	%p7, %f98, %f98;
	and.pred  	%p8, %p6, %p7;
	@%p8 bra 	$L__BB2_5;
	add.rn.f32 	%f718, %f1, %f97;
	bra.uni 	$L__BB2_7;
$L__BB2_5:
	setp.lt.f32 	%p9, %f5, 0f00800000;
	mul.f32 	%f100, %f5, 0f4B800000;
	selp.f32 	%f101, %f100, %f5, %p9;
	mov.b32 	%r8, %f101;
	add.s32 	%r9, %r8, -1060439283;
	and.b32  	%r10, %r9, -8388608;
	sub.s32 	%r11, %r8, %r10;
	mov.b32 	%f102, %r11;
	cvt.rn.f32.s32 	%f103, %r10;
	selp.f32 	%f104, 0fC1C00000, 0f00000000, %p9;
	fma.rn.f32 	%f105, %f103, 0f34000000, %f104;
	add.f32 	%f106, %f102, 0fBF800000;
	add.f32 	%f107, %f102, 0f3F800000;
	rcp.approx.ftz.f32 	%f108, %f107;
	add.f32 	%f109, %f106, %f106;
	mul.f32 	%f110, %f109, %f108;
	mul.f32 	%f111, %f110, %f110;
	neg.f32 	%f112, %f110;
	sub.f32 	%f113, %f106, %f110;
	add.f32 	%f114, %f113, %f113;
	fma.rn.f32 	%f115, %f112, %f106, %f114;
	mul.rn.f32 	%f116, %f108, %f115;
	fma.rn.f32 	%f117, %f111, 0f3A2C32E4, 0f3B52E7DB;
	fma.rn.f32 	%f118, %f117, %f111, 0f3C93BB73;
	fma.rn.f32 	%f119, %f118, %f111, 0f3DF6384F;
	mul.rn.f32 	%f120, %f119, %f111;
	fma.rn.f32 	%f121, %f110, 0f3FB8AA3B, %f105;
	mul.f32 	%f122, %f120, 0f40400000;
	sub.f32 	%f123, %f105, %f121;
	fma.rn.f32 	%f124, %f110, 0f3FB8AA3B, %f123;
	fma.rn.f32 	%f125, %f116, 0f3FB8AA3B, %f124;
	fma.rn.f32 	%f126, %f110, 0f32A55E34, %f125;
	fma.rn.f32 	%f127, %f122, %f116, %f126;
	fma.rn.f32 	%f128, %f120, %f110, %f127;
	add.rn.f32 	%f129, %f121, %f128;
	mul.rn.f32 	%f130, %f129, %f97;
	cvt.rni.f32.f32 	%f131, %f130;
	sub.f32 	%f132, %f130, %f131;
	neg.f32 	%f133, %f130;
	fma.rn.f32 	%f134, %f129, %f97, %f133;
	neg.f32 	%f135, %f121;
	add.rn.f32 	%f136, %f129, %f135;
	neg.f32 	%f137, %f136;
	add.rn.f32 	%f138, %f128, %f137;
	fma.rn.f32 	%f139, %f138, %f97, %f134;
	add.f32 	%f140, %f132, %f139;
	setp.gt.f32 	%p10, %f131, 0f00000000;
	selp.b32 	%r12, 0, -2097152000, %p10;
	setp.neu.f32 	%p11, %f5, 0f7F800000;
	setp.lt.f32 	%p12, %f130, 0f00000000;
	selp.f32 	%f141, 0f00000000, 0f7F800000, %p12;
	abs.f32 	%f142, %f130;
	setp.gt.f32 	%p13, %f142, 0f43180000;
	cvt.rzi.s32.f32 	%r13, %f131;
	shl.b32 	%r14, %r13, 23;
	sub.s32 	%r15, %r14, %r12;
	mov.b32 	%f143, %r15;
	add.s32 	%r16, %r12, 2130706432;
	mov.b32 	%f144, %r16;
	fma.rn.f32 	%f145, %f140, 0f391FCB8E, 0f3AAF85ED;
	fma.rn.f32 	%f146, %f145, %f140, 0f3C1D9856;
	fma.rn.f32 	%f147, %f146, %f140, 0f3D6357BB;
	fma.rn.f32 	%f148, %f147, %f140, 0f3E75FDEC;
	fma.rn.f32 	%f149, %f148, %f140, 0f3F317218;
	fma.rn.f32 	%f150, %f149, %f140, 0f3F800000;
	mul.f32 	%f151, %f150, %f144;
	mul.f32 	%f152, %f151, %f143;
	selp.f32 	%f718, %f141, %f152, %p13;
	@%p11 bra 	$L__BB2_7;
	mul.f32 	%f153, %f97, 0f3F000000;
	cvt.rzi.f32.f32 	%f154, %f153;
	add.f32 	%f155, %f154, %f154;
	sub.f32 	%f156, %f97, %f155;
	abs.f32 	%f157, %f156;
	setp.neu.f32 	%p14, %f157, 0f3F800000;
	add.f32 	%f158, %f1, %f1;
	mov.b32 	%r17, %f158;
	setp.lt.f32 	%p15, %f97, 0f00000000;
	xor.b32  	%r18, %r17, 2139095040;
	selp.b32 	%r19, %r18, %r17, %p15;
	and.b32  	%r20, %r19, 2147483647;
	selp.b32 	%r21, %r20, %r19, %p14;
	mov.b32 	%f718, %r21;
$L__BB2_7:
	ld.global.f32 	%f160, [ST2084_C1];
	sub.f32 	%f161, %f718, %f160;
	max.f32 	%f162, %f161, 0f00000000;
	ld.global.f32 	%f163, [ST2084_C2];
	ld.global.f32 	%f164, [ST2084_C3];
	mul.f32 	%f165, %f718, %f164;
	sub.f32 	%f166, %f163, %f165;
	max.f32 	%f167, %f166, 0f00800000;
	div.rn.f32 	%f10, %f162, %f167;
	ld.global.f32 	%f168, [ST2084_M1];
	rcp.rn.f32 	%f169, %f168;
	mul.f32 	%f170, %f169, 0f3F000000;
	cvt.rzi.f32.f32 	%f171, %f170;
	add.f32 	%f172, %f171, %f171;
	sub.f32 	%f173, %f169, %f172;
	abs.f32 	%f12, %f173;
	abs.f32 	%f13, %f10;
	setp.lt.f32 	%p16, %f13, 0f00800000;
	mul.f32 	%f174, %f13, 0f4B800000;
	selp.f32 	%f175, %f174, %f13, %p16;
	selp.f32 	%f176, 0fC1C00000, 0f00000000, %p16;
	mov.b32 	%r22, %f175;
	add.s32 	%r23, %r22, -1060439283;
	and.b32  	%r24, %r23, -8388608;
	sub.s32 	%r25, %r22, %r24;
	mov.b32 	%f177, %r25;
	cvt.rn.f32.s32 	%f178, %r24;
	fma.rn.f32 	%f179, %f178, 0f34000000, %f176;
	add.f32 	%f180, %f177, 0fBF800000;
	add.f32 	%f181, %f177, 0f3F800000;
	rcp.approx.ftz.f32 	%f182, %f181;
	add.f32 	%f183, %f180, %f180;
	mul.f32 	%f184, %f183, %f182;
	mul.f32 	%f185, %f184, %f184;
	sub.f32 	%f186, %f180, %f184;
	add.f32 	%f187, %f186, %f186;
	neg.f32 	%f188, %f184;
	fma.rn.f32 	%f189, %f188, %f180, %f187;
	mul.rn.f32 	%f190, %f182, %f189;
	fma.rn.f32 	%f191, %f185, 0f3A2C32E4, 0f3B52E7DB;
	fma.rn.f32 	%f192, %f191, %f185, 0f3C93BB73;
	fma.rn.f32 	%f193, %f192, %f185, 0f3DF6384F;
	mul.rn.f32 	%f194, %f193, %f185;
	fma.rn.f32 	%f195, %f184, 0f3FB8AA3B, %f179;
	sub.f32 	%f196, %f179, %f195;
	fma.rn.f32 	%f197, %f184, 0f3FB8AA3B, %f196;
	fma.rn.f32 	%f198, %f190, 0f3FB8AA3B, %f197;
	fma.rn.f32 	%f199, %f184, 0f32A55E34, %f198;
	mul.f32 	%f200, %f194, 0f40400000;
	fma.rn.f32 	%f201, %f200, %f190, %f199;
	fma.rn.f32 	%f202, %f194, %f184, %f201;
	add.rn.f32 	%f203, %f195, %f202;
	neg.f32 	%f204, %f195;
	add.rn.f32 	%f205, %f203, %f204;
	neg.f32 	%f206, %f205;
	add.rn.f32 	%f207, %f202, %f206;
	mul.rn.f32 	%f208, %f203, %f169;
	neg.f32 	%f209, %f208;
	fma.rn.f32 	%f210, %f203, %f169, %f209;
	fma.rn.f32 	%f211, %f207, %f169, %f210;
	cvt.rni.f32.f32 	%f212, %f208;
	sub.f32 	%f213, %f208, %f212;
	add.f32 	%f214, %f213, %f211;
	fma.rn.f32 	%f215, %f214, 0f391FCB8E, 0f3AAF85ED;
	fma.rn.f32 	%f216, %f215, %f214, 0f3C1D9856;
	fma.rn.f32 	%f217, %f216, %f214, 0f3D6357BB;
	fma.rn.f32 	%f218, %f217, %f214, 0f3E75FDEC;
	fma.rn.f32 	%f219, %f218, %f214, 0f3F317218;
	fma.rn.f32 	%f220, %f219, %f214, 0f3F800000;
	cvt.rzi.s32.f32 	%r26, %f212;
	setp.gt.f32 	%p17, %f212, 0f00000000;
	selp.b32 	%r27, 0, -2097152000, %p17;
	add.s32 	%r28, %r27, 2130706432;
	mov.b32 	%f221, %r28;
	mul.f32 	%f222, %f220, %f221;
	shl.b32 	%r29, %r26, 23;
	sub.s32 	%r30, %r29, %r27;
	mov.b32 	%f223, %r30;
	mul.f32 	%f224, %f222, %f223;
	abs.f32 	%f225, %f208;
	setp.gt.f32 	%p18, %f225, 0f43180000;
	setp.lt.f32 	%p19, %f208, 0f00000000;
	selp.f32 	%f226, 0f00000000, 0f7F800000, %p19;
	selp.f32 	%f14, %f226, %f224, %p18;
	setp.eq.f32 	%p20, %f10, 0f3F800000;
	setp.eq.f32 	%p21, %f169, 0f00000000;
	or.pred  	%p22, %p20, %p21;
	mov.f32 	%f719, 0f3F800000;
	@%p22 bra 	$L__BB2_15;
	setp.num.f32 	%p23, %f13, %f13;
	abs.f32 	%f227, %f169;
	setp.num.f32 	%p24, %f227, %f227;
	and.pred  	%p25, %p23, %p24;
	@%p25 bra 	$L__BB2_10;
	add.rn.f32 	%f719, %f10, %f169;
	bra.uni 	$L__BB2_15;
$L__BB2_10:
	setp.neu.f32 	%p26, %f10, 0f00000000;
	setp.neu.f32 	%p27, %f13, 0f7F800000;
	and.pred  	%p28, %p26, %p27;
	@%p28 bra 	$L__BB2_12;
	setp.neu.f32 	%p35, %f12, 0f3F800000;
	add.f32 	%f232, %f10, %f10;
	mov.b32 	%r31, %f232;
	setp.lt.f32 	%p36, %f169, 0f00000000;
	xor.b32  	%r32, %r31, 2139095040;
	selp.b32 	%r33, %r32, %r31, %p36;
	and.b32  	%r34, %r33, 2147483647;
	selp.b32 	%r35, %r34, %r33, %p35;
	mov.b32 	%f719, %r35;
	bra.uni 	$L__BB2_15;
$L__BB2_12:
	setp.eq.f32 	%p29, %f10, 0fBF800000;
	setp.eq.f32 	%p30, %f227, 0f7F800000;
	and.pred  	%p31, %p29, %p30;
	@%p31 bra 	$L__BB2_15;
	setp.geu.f32 	%p32, %f10, 0f00000000;
	mov.f32 	%f719, %f14;
	@%p32 bra 	$L__BB2_15;
	setp.neu.f32 	%p33, %f12, 0f3F800000;
	neg.f32 	%f229, %f14;
	selp.f32 	%f230, %f14, %f229, %p33;
	cvt.rmi.f32.f32 	%f231, %f169;
	setp.neu.f32 	%p34, %f169, %f231;
	selp.f32 	%f719, 0f7FFFFFFF, %f230, %p34;
$L__BB2_15:
	mul.f32 	%f720, %f719, 0f42C80000;
$L__BB2_16:
	setp.leu.f32 	%p37, %f2, 0f00000000;
	mov.f32 	%f723, 0f00000000;
	@%p37 bra 	$L__BB2_31;
	ld.global.f32 	%f235, [ST2084_M2];
	rcp.rn.f32 	%f236, %f235;
	abs.f32 	%f23, %f2;
	setp.eq.f32 	%p38, %f2, 0f3F800000;
	setp.eq.f32 	%p39, %f236, 0f00000000;
	or.pred  	%p40, %p38, %p39;
	mov.f32 	%f721, 0f3F800000;
	@%p40 bra 	$L__BB2_22;
	setp.num.f32 	%p41, %f23, %f23;
	abs.f32 	%f237, %f236;
	setp.num.f32 	%p42, %f237, %f237;
	and.pred  	%p43, %p41, %p42;
	@%p43 bra 	$L__BB2_20;
	add.rn.f32 	%f721, %f2, %f236;
	bra.uni 	$L__BB2_22;
$L__BB2_20:
	setp.lt.f32 	%p44, %f23, 0f00800000;
	mul.f32 	%f239, %f23, 0f4B800000;
	selp.f32 	%f240, %f239, %f23, %p44;
	mov.b32 	%r36, %f240;
	add.s32 	%r37, %r36, -1060439283;
	and.b32  	%r38, %r37, -8388608;
	sub.s32 	%r39, %r36, %r38;
	mov.b32 	%f241, %r39;
	cvt.rn.f32.s32 	%f242, %r38;
	selp.f32 	%f243, 0fC1C00000, 0f00000000, %p44;
	fma.rn.f32 	%f244, %f242, 0f34000000, %f243;
	add.f32 	%f245, %f241, 0fBF800000;
	add.f32 	%f246, %f241, 0f3F800000;
	rcp.approx.ftz.f32 	%f247, %f246;
	add.f32 	%f248, %f245, %f245;
	mul.f32 	%f249, %f248, %f247;
	mul.f32 	%f250, %f249, %f249;
	neg.f32 	%f251, %f249;
	sub.f32 	%f252, %f245, %f249;
	add.f32 	%f253, %f252, %f252;
	fma.rn.f32 	%f254, %f251, %f245, %f253;
	mul.rn.f32 	%f255, %f247, %f254;
	fma.rn.f32 	%f256, %f250, 0f3A2C32E4, 0f3B52E7DB;
	fma.rn.f32 	%f257, %f256, %f250, 0f3C93BB73;
	fma.rn.f32 	%f258, %f257, %f250, 0f3DF6384F;
	mul.rn.f32 	%f259, %f258, %f250;
	fma.rn.f32 	%f260, %f249, 0f3FB8AA3B, %f244;
	mul.f32 	%f261, %f259, 0f40400000;
	sub.f32 	%f262, %f244, %f260;
	fma.rn.f32 	%f263, %f249, 0f3FB8AA3B, %f262;
	fma.rn.f32 	%f264, %f255, 0f3FB8AA3B, %f263;
	fma.rn.f32 	%f265, %f249, 0f32A55E34, %f264;
	fma.rn.f32 	%f266, %f261, %f255, %f265;
	fma.rn.f32 	%f267, %f259, %f249, %f266;
	add.rn.f32 	%f268, %f260, %f267;
	mul.rn.f32 	%f269, %f268, %f236;
	cvt.rni.f32.f32 	%f270, %f269;
	sub.f32 	%f271, %f269, %f270;
	neg.f32 	%f272, %f269;
	fma.rn.f32 	%f273, %f268, %f236, %f272;
	neg.f32 	%f274, %f260;
	add.rn.f32 	%f275, %f268, %f274;
	neg.f32 	%f276, %f275;
	add.rn.f32 	%f277, %f267, %f276;
	fma.rn.f32 	%f278, %f277, %f236, %f273;
	add.f32 	%f279, %f271, %f278;
	setp.gt.f32 	%p45, %f270, 0f00000000;
	selp.b32 	%r40, 0, -2097152000, %p45;
	setp.neu.f32 	%p46, %f23, 0f7F800000;
	setp.lt.f32 	%p47, %f269, 0f00000000;
	selp.f32 	%f280, 0f00000000, 0f7F800000, %p47;
	abs.f32 	%f281, %f269;
	setp.gt.f32 	%p48, %f281, 0f43180000;
	cvt.rzi.s32.f32 	%r41, %f270;
	shl.b32 	%r42, %r41, 23;
	sub.s32 	%r43, %r42, %r40;
	mov.b32 	%f282, %r43;
	add.s32 	%r44, %r40, 2130706432;
	mov.b32 	%f283, %r44;
	fma.rn.f32 	%f284, %f279, 0f391FCB8E, 0f3AAF85ED;
	fma.rn.f32 	%f285, %f284, %f279, 0f3C1D9856;
	fma.rn.f32 	%f286, %f285, %f279, 0f3D6357BB;
	fma.rn.f32 	%f287, %f286, %f279, 0f3E75FDEC;
	fma.rn.f32 	%f288, %f287, %f279, 0f3F317218;
	fma.rn.f32 	%f289, %f288, %f279, 0f3F800000;
	mul.f32 	%f290, %f289, %f283;
	mul.f32 	%f291, %f290, %f282;
	selp.f32 	%f721, %f280, %f291, %p48;
	@%p46 bra 	$L__BB2_22;
	mul.f32 	%f292, %f236, 0f3F000000;
	cvt.rzi.f32.f32 	%f293, %f292;
	add.f32 	%f294, %f293, %f293;
	sub.f32 	%f295, %f236, %f294;
	abs.f32 	%f296, %f295;
	setp.neu.f32 	%p49, %f296, 0f3F800000;
	add.f32 	%f297, %f2, %f2;
	mov.b32 	%r45, %f297;
	setp.lt.f32 	%p50, %f236, 0f00000000;
	xor.b32  	%r46, %r45, 2139095040;
	selp.b32 	%r47, %r46, %r45, %p50;
	and.b32  	%r48, %r47, 2147483647;
	selp.b32 	%r49, %r48, %r47, %p49;
	mov.b32 	%f721, %r49;
$L__BB2_22:
	ld.global.f32 	%f299, [ST2084_C1];
	sub.f32 	%f300, %f721, %f299;
	max.f32 	%f301, %f300, 0f00000000;
	ld.global.f32 	%f302, [ST2084_C2];
	ld.global.f32 	%f303, [ST2084_C3];
	mul.f32 	%f304, %f721, %f303;
	sub.f32 	%f305, %f302, %f304;
	max.f32 	%f306, %f305, 0f00800000;
	div.rn.f32 	%f28, %f301, %f306;
	ld.global.f32 	%f307, [ST2084_M1];
	rcp.rn.f32 	%f308, %f307;
	mul.f32 	%f309, %f308, 0f3F000000;
	cvt.rzi.f32.f32 	%f310, %f309;
	add.f32 	%f311, %f310, %f310;
	sub.f32 	%f312, %f308, %f311;
	abs.f32 	%f30, %f312;
	abs.f32 	%f31, %f28;
	setp.lt.f32 	%p51, %f31, 0f00800000;
	mul.f32 	%f313, %f31, 0f4B800000;
	selp.f32 	%f314, %f313, %f31, %p51;
	selp.f32 	%f315, 0fC1C00000, 0f00000000, %p51;
	mov.b32 	%r50, %f314;
	add.s32 	%r51, %r50, -1060439283;
	and.b32  	%r52, %r51, -8388608;
	sub.s32 	%r53, %r50, %r52;
	mov.b32 	%f316, %r53;
	cvt.rn.f32.s32 	%f317, %r52;
	fma.rn.f32 	%f318, %f317, 0f34000000, %f315;
	add.f32 	%f319, %f316, 0fBF800000;
	add.f32 	%f320, %f316, 0f3F800000;
	rcp.approx.ftz.f32 	%f321, %f320;
	add.f32 	%f322, %f319, %f319;
	mul.f32 	%f323, %f322, %f321;
	mul.f32 	%f324, %f323, %f323;
	sub.f32 	%f325, %f319, %f323;
	add.f32 	%f326, %f325, %f325;
	neg.f32 	%f327, %f323;
	fma.rn.f32 	%f328, %f327, %f319, %f326;
	mul.rn.f32 	%f329, %f321, %f328;
	fma.rn.f32 	%f330, %f324, 0f3A2C32E4, 0f3B52E7DB;
	fma.rn.f32 	%f331, %f330, %f324, 0f3C93BB73;
	fma.rn.f32 	%f332, %f331, %f324, 0f3DF6384F;
	mul.rn.f32 	%f333, %f332, %f324;
	fma.rn.f32 	%f334, %f323, 0f3FB8AA3B, %f318;
	sub.f32 	%f335, %f318, %f334;
	fma.rn.f32 	%f336, %f323, 0f3FB8AA3B, %f335;
	fma.rn.f32 	%f337, %f329, 0f3FB8AA3B, %f336;
	fma.rn.f32 	%f338, %f323, 0f32A55E34, %f337;
	mul.f32 	%f339, %f333, 0f40400000;
	fma.rn.f32 	%f340, %f339, %f329, %f338;
	fma.rn.f32 	%f341, %f333, %f323, %f340;
	add.rn.f32 	%f342, %f334, %f341;
	neg.f32 	%f343, %f334;
	add.rn.f32 	%f344, %f342, %f343;
	neg.f32 	%f345, %f344;
	add.rn.f32 	%f346, %f341, %f345;
	mul.rn.f32 	%f347, %f342, %f308;
	neg.f32 	%f348, %f347;
	fma.rn.f32 	%f349, %f342, %f308, %f348;
	fma.rn.f32 	%f350, %f346, %f308, %f349;
	cvt.rni.f32.f32 	%f351, %f347;
	sub.f32 	%f352, %f347, %f351;
	add.f32 	%f353, %f352, %f350;
	fma.rn.f32 	%f354, %f353, 0f391FCB8E, 0f3AAF85ED;
	fma.rn.f32 	%f355, %f354, %f353, 0f3C1D9856;
	fma.rn.f32 	%f356, %f355, %f353, 0f3D6357BB;
	fma.rn.f32 	%f357, %f356, %f353, 0f3E75FDEC;
	fma.rn.f32 	%f358, %f357, %f353, 0f3F317218;
	fma.rn.f32 	%f359, %f358, %f353, 0f3F800000;
	cvt.rzi.s32.f32 	%r54, %f351;
	setp.gt.f32 	%p52, %f351, 0f00000000;
	selp.b32 	%r55, 0, -2097152000, %p52;
	add.s32 	%r56, %r55, 2130706432;
	mov.b32 	%f360, %r56;
	mul.f32 	%f361, %f359, %f360;
	shl.b32 	%r57, %r54, 23;
	sub.s32 	%r58, %r57, %r55;
	mov.b32 	%f362, %r58;
	mul.f32 	%f363, %f361, %f362;
	abs.f32 	%f364, %f347;
	setp.gt.f32 	%p53, %f364, 0f43180000;
	setp.lt.f32 	%p54, %f347, 0f00000000;
	selp.f32 	%f365, 0f00000000, 0f7F800000, %p54;
	selp.f32 	%f32, %f365, %f363, %p53;
	setp.eq.f32 	%p55, %f28, 0f3F800000;
	setp.eq.f32 	%p56, %f308, 0f00000000;
	or.pred  	%p57, %p55, %p56;
	mov.f32 	%f722, 0f3F800000;
	@%p57 bra 	$L__BB2_30;
	setp.num.f32 	%p58, %f31, %f31;
	abs.f32 	%f366, %f308;
	setp.num.f32 	%p59, %f366, %f366;
	and.pred  	%p60, %p58, %p59;
	@%p60 bra 	$L__BB2_25;
	add.rn.f32 	%f722, %f28, %f308;
	bra.uni 	$L__BB2_30;
$L__BB2_25:
	setp.neu.f32 	%p61, %f28, 0f00000000;
	setp.neu.f32 	%p62, %f31, 0f7F800000;
	and.pred  	%p63, %p61, %p62;
	@%p63 bra 	$L__BB2_27;
	setp.neu.f32 	%p70, %f30, 0f3F800000;
	add.f32 	%f371, %f28, %f28;
	mov.b32 	%r59, %f371;
	setp.lt.f32 	%p71, %f308, 0f00000000;
	xor.b32  	%r60, %r59, 2139095040;
	selp.b32 	%r61, %r60, %r59, %p71;
	and.b32  	%r62, %r61, 2147483647;
	selp.b32 	%r63, %r62, %r61, %p70;
	mov.b32 	%f722, %r63;
	bra.uni 	$L__BB2_30;
$L__BB2_27:
	setp.eq.f32 	%p64, %f28, 0fBF800000;
	setp.eq.f32 	%p65, %f366, 0f7F800000;
	and.pred  	%p66, %p64, %p65;
	@%p66 bra 	$L__BB2_30;
	setp.geu.f32 	%p67, %f28, 0f00000000;
	mov.f32 	%f722, %f32;
	@%p67 bra 	$L__BB2_30;
	setp.neu.f32 	%p68, %f30, 0f3F800000;
	neg.f32 	%f368, %f32;
	selp.f32 	%f369, %f32, %f368, %p68;
	cvt.rmi.f32.f32 	%f370, %f308;
	setp.neu.f32 	%p69, %f308, %f370;
	selp.f32 	%f722, 0f7FFFFFFF, %f369, %p69;
$L__BB2_30:
	mul.f32 	%f723, %f722, 0f42C80000;
$L__BB2_31:
	setp.leu.f32 	%p72, %f3, 0f00000000;
	mov.f32 	%f726, 0f00000000;
	@%p72 bra 	$L__BB2_46;
	ld.global.f32 	%f374, [ST2084_M2];
	rcp.rn.f32 	%f375, %f374;
	abs.f32 	%f41, %f3;
	setp.eq.f32 	%p73, %f3, 0f3F800000;
	setp.eq.f32 	%p74, %f375, 0f00000000;
	or.pred  	%p75, %p73, %p74;
	mov.f32 	%f724, 0f3F800000;
	@%p75 bra 	$L__BB2_37;
	setp.num.f32 	%p76, %f41, %f41;
	abs.f32 	%f376, %f375;
	setp.num.f32 	%p77, %f376, %f376;
	and.pred  	%p78, %p76, %p77;
	@%p78 bra 	$L__BB2_35;
	add.rn.f32 	%f724, %f3, %f375;
	bra.uni 	$L__BB2_37;
$L__BB2_35:
	setp.lt.f32 	%p79, %f41, 0f00800000;
	mul.f32 	%f378, %f41, 0f4B800000;
	selp.f32 	%f379, %f378, %f41, %p79;
	mov.b32 	%r64, %f379;
	add.s32 	%r65, %r64, -1060439283;
	and.b32  	%r66, %r65, -8388608;
	sub.s32 	%r67, %r64, %r66;
	mov.b32 	%f380, %r67;
	cvt.rn.f32.s32 	%f381, %r66;
	selp.f32 	%f382, 0fC1C00000, 0f00000000, %p79;
	fma.rn.f32 	%f383, %f381, 0f34000000, %f382;
	add.f32 	%f384, %f380, 0fBF800000;
	add.f32 	%f385, %f380, 0f3F800000;
	rcp.approx.ftz.f32 	%f386, %f385;
	add.f32 	%f387, %f384, %f384;
	mul.f32 	%f388, %f387, %f386;
	mul.f32 	%f389, %f388, %f388;
	neg.f32 	%f390, %f388;
	sub.f32 	%f391, %f384, %f388;
	add.f32 	%f392, %f391, %f391;
	fma.rn.f32 	%f393, %f390, %f384, %f392;
	mul.rn.f32 	%f394, %f386, %f393;
	fma.rn.f32 	%f395, %f389, 0f3A2C32E4, 0f3B52E7DB;
	fma.rn.f32 	%f396, %f395, %f389, 0f3C93BB73;
	fma.rn.f32 	%f397, %f396, %f389, 0f3DF6384F;
	mul.rn.f32 	%f398, %f397, %f389;
	fma.rn.f32 	%f399, %f388, 0f3FB8AA3B, %f383;
	mul.f32 	%f400, %f398, 0f40400000;
	sub.f32 	%f401, %f383, %f399;
	fma.rn.f32 	%f402, %f388, 0f3FB8AA3B, %f401;
	fma.rn.f32 	%f403, %f394, 0f3FB8AA3B, %f402;
	fma.rn.f32 	%f404, %f388, 0f32A55E34, %f403;
	fma.rn.f32 	%f405, %f400, %f394, %f404;
	fma.rn.f32 	%f406, %f398, %f388, %f405;
	add.rn.f32 	%f407, %f399, %f406;
	mul.rn.f32 	%f408, %f407, %f375;
	cvt.rni.f32.f32 	%f409, %f408;
	sub.f32 	%f410, %f408, %f409;
	neg.f32 	%f411, %f408;
	fma.rn.f32 	%f412, %f407, %f375, %f411;
	neg.f32 	%f413, %f399;
	add.rn.f32 	%f414, %f407, %f413;
	neg.f32 	%f415, %f414;
	add.rn.f32 	%f416, %f406, %f415;
	fma.rn.f32 	%f417, %f416, %f375, %f412;
	add.f32 	%f418, %f410, %f417;
	setp.gt.f32 	%p80, %f409, 0f00000000;
	selp.b32 	%r68, 0, -2097152000, %p80;
	setp.neu.f32 	%p81, %f41, 0f7F800000;
	setp.lt.f32 	%p82, %f408, 0f00000000;
	selp.f32 	%f419, 0f00000000, 0f7F800000, %p82;
	abs.f32 	%f420, %f408;
	setp.gt.f32 	%p83, %f420, 0f43180000;
	cvt.rzi.s32.f32 	%r69, %f409;
	shl.b32 	%r70, %r69, 23;
	sub.s32 	%r71, %r70, %r68;
	mov.b32 	%f421, %r71;
	add.s32 	%r72, %r68, 2130706432;
	mov.b32 	%f422, %r72;
	fma.rn.f32 	%f423, %f418, 0f391FCB8E, 0f3AAF85ED;
	fma.rn.f32 	%f424, %f423, %f418, 0f3C1D9856;
	fma.rn.f32 	%f425, %f424, %f418, 0f3D6357BB;
	fma.rn.f32 	%f426, %f425, %f418, 0f3E75FDEC;
	fma.rn.f32 	%f427, %f426, %f418, 0f3F317218;
	fma.rn.f32 	%f428, %f427, %f418, 0f3F800000;
	mul.f32 	%f429, %f428, %f422;
	mul.f32 	%f430, %f429, %f421;
	selp.f32 	%f724, %f419, %f430, %p83;
	@%p81 bra 	$L__BB2_37;
	mul.f32 	%f431, %f375, 0f3F000000;
	cvt.rzi.f32.f32 	%f432, %f431;
	add.f32 	%f433, %f432, %f432;
	sub.f32 	%f434, %f375, %f433;
	abs.f32 	%f435, %f434;
	setp.neu.f32 	%p84, %f435, 0f3F800000;
	add.f32 	%f436, %f3, %f3;
	mov.b32 	%r73, %f436;
	setp.lt.f32 	%p85, %f375, 0f00000000;
	xor.b32  	%r74, %r73, 2139095040;
	selp.b32 	%r75, %r74, %r73, %p85;
	and.b32  	%r76, %r75, 2147483647;
	selp.b32 	%r77, %r76, %r75, %p84;
	mov.b32 	%f724, %r77;
$L__BB2_37:
	ld.global.f32 	%f438, [ST2084_C1];
	sub.f32 	%f439, %f724, %f438;
	max.f32 	%f440, %f439, 0f00000000;
	ld.global.f32 	%f441, [ST2084_C2];
	ld.global.f32 	%f442, [ST2084_C3];
	mul.f32 	%f443, %f724, %f442;
	sub.f32 	%f444, %f441, %f443;
	max.f32 	%f445, %f444, 0f00800000;
	div.rn.f32 	%f46, %f440, %f445;
	ld.global.f32 	%f446, [ST2084_M1];
	rcp.rn.f32 	%f447, %f446;
	mul.f32 	%f448, %f447, 0f3F000000;
	cvt.rzi.f32.f32 	%f449, %f448;
	add.f32 	%f450, %f449, %f449;
	sub.f32 	%f451, %f447, %f450;
	abs.f32 	%f48, %f451;
	abs.f32 	%f49, %f46;
	setp.lt.f32 	%p86, %f49, 0f00800000;
	mul.f32 	%f452, %f49, 0f4B800000;
	selp.f32 	%f453, %f452, %f49, %p86;
	selp.f32 	%f454, 0fC1C00000, 0f00000000, %p86;
	mov.b32 	%r78, %f453;
	add.s32 	%r79, %r78, -1060439283;
	and.b32  	%r80, %r79, -8388608;
	sub.s32 	%r81, %r78, %r80;
	mov.b32 	%f455, %r81;
	cvt.rn.f32.s32 	%f456, %r80;
	fma.rn.f32 	%f457, %f456, 0f34000000, %f454;
	add.f32 	%f458, %f455, 0fBF800000;
	add.f32 	%f459, %f455, 0f3F800000;
	rcp.approx.ftz.f32 	%f460, %f459;
	add.f32 	%f461, %f458, %f458;
	mul.f32 	%f462, %f461, %f460;
	mul.f32 	%f463, %f462, %f462;
	sub.f32 	%f464, %f458, %f462;
	add.f32 	%f465, %f464, %f464;
	neg.f32 	%f466, %f462;
	fma.rn.f32 	%f467, %f466, %f458, %f465;
	mul.rn.f32 	%f468, %f460, %f467;
	fma.rn.f32 	%f469, %f463, 0f3A2C32E4, 0f3B52E7DB;
	fma.rn.f32 	%f470, %f469, %f463, 0f3C93BB73;
	fma.rn.f32 	%f471, %f470, %f463, 0f3DF6384F;
	mul.rn.f32 	%f472, %f471, %f463;
	fma.rn.f32 	%f473, %f462, 0f3FB8AA3B, %f457;
	sub.f32 	%f474, %f457, %f473;
	fma.rn.f32 	%f475, %f462, 0f3FB8AA3B, %f474;
	fma.rn.f32 	%f476, %f468, 0f3FB8AA3B, %f475;
	fma.rn.f32 	%f477, %f462, 0f32A55E34, %f476;
	mul.f32 	%f478, %f472, 0f40400000;
	fma.rn.f32 	%f479, %f478, %f468, %f477;
	fma.rn.f32 	%f480, %f472, %f462, %f479;
	add.rn.f32 	%f481, %f473, %f480;
	neg.f32 	%f482, %f473;
	add.rn.f32 	%f483, %f481, %f482;
	neg.f32 	%f484, %f483;
	add.rn.f32 	%f485, %f480, %f484;
	mul.rn.f32 	%f486, %f481, %f447;
	neg.f32 	%f487, %f486;
	fma.rn.f32 	%f488, %f481, %f447, %f487;
	fma.rn.f32 	%f489, %f485, %f447, %f488;
	cvt.rni.f32.f32 	%f490, %f486;
	sub.f32 	%f491, %f486, %f490;
	add.f32 	%f492, %f491, %f489;
	fma.rn.f32 	%f493, %f492, 0f391FCB8E, 0f3AAF85ED;
	fma.rn.f32 	%f494, %f493, %f492, 0f3C1D9856;
	fma.rn.f32 	%f495, %f494, %f492, 0f3D6357BB;
	fma.rn.f32 	%f496, %f495, %f492, 0f3E75FDEC;
	fma.rn.f32 	%f497, %f496, %f492, 0f3F317218;
	fma.rn.f32 	%f498, %f497, %f492, 0f3F800000;
	cvt.rzi.s32.f32 	%r82, %f490;
	setp.gt.f32 	%p87, %f490, 0f00000000;
	selp.b32 	%r83, 0, -2097152000, %p87;
	add.s32 	%r84, %r83, 2130706432;
	mov.b32 	%f499, %r84;
	mul.f32 	%f500, %f498, %f499;
	shl.b32 	%r85, %r82, 23;
	sub.s32 	%r86, %r85, %r83;
	mov.b32 	%f501, %r86;
	mul.f32 	%f502, %f500, %f501;
	abs.f32 	%f503, %f486;
	setp.gt.f32 	%p88, %f503, 0f43180000;
	setp.lt.f32 	%p89, %f486, 0f00000000;
	selp.f32 	%f504, 0f00000000, 0f7F800000, %p89;
	selp.f32 	%f50, %f504, %f502, %p88;
	setp.eq.f32 	%p90, %f46, 0f3F800000;
	setp.eq.f32 	%p91, %f447, 0f00000000;
	or.pred  	%p92, %p90, %p91;
	mov.f32 	%f725, 0f3F800000;
	@%p92 bra 	$L__BB2_45;
	setp.num.f32 	%p93, %f49, %f49;
	abs.f32 	%f505, %f447;
	setp.num.f32 	%p94, %f505, %f505;
	and.pred  	%p95, %p93, %p94;
	@%p95 bra 	$L__BB2_40;
	add.rn.f32 	%f725, %f46, %f447;
	bra.uni 	$L__BB2_45;
$L__BB2_40:
	setp.neu.f32 	%p96, %f46, 0f00000000;
	setp.neu.f32 	%p97, %f49, 0f7F800000;
	and.pred  	%p98, %p96, %p97;
	@%p98 bra 	$L__BB2_42;
	setp.neu.f32 	%p105, %f48, 0f3F800000;
	add.f32 	%f510, %f46, %f46;
	mov.b32 	%r87, %f510;
	setp.lt.f32 	%p106, %f447, 0f00000000;
	xor.b32  	%r88, %r87, 2139095040;
	selp.b32 	%r89, %r88, %r87, %p106;
	and.b32  	%r90, %r89, 2147483647;
	selp.b32 	%r91, %r90, %r89, %p105;
	mov.b32 	%f725, %r91;
	bra.uni 	$L__BB2_45;
$L__BB2_42:
	setp.eq.f32 	%p99, %f46, 0fBF800000;
	setp.eq.f32 	%p100, %f505, 0f7F800000;
	and.pred  	%p101, %p99, %p100;
	@%p101 bra 	$L__BB2_45;
	setp.geu.f32 	%p102, %f46, 0f00000000;
	mov.f32 	%f725, %f50;
	@%p102 bra 	$L__BB2_45;
	setp.neu.f32 	%p103, %f48, 0f3F800000;
	neg.f32 	%f507, %f50;
	selp.f32 	%f508, %f50, %f507, %p103;
	cvt.rmi.f32.f32 	%f509, %f447;
	setp.neu.f32 	%p104, %f447, %f509;
	selp.f32 	%f725, 0f7FFFFFFF, %f508, %p104;
$L__BB2_45:
	mul.f32 	%f726, %f725, 0f42C80000;
$L__BB2_46:
	ld.global.f32 	%f512, [gamutMa];
	ld.global.f32 	%f513, [gamutMa+4];
	mul.f32 	%f514, %f723, %f513;
	fma.rn.f32 	%f515, %f720, %f512, %f514;
	ld.global.f32 	%f516, [gamutMa+8];
	fma.rn.f32 	%f58, %f726, %f516, %f515;
	ld.global.f32 	%f517, [gamutMa+12];
	ld.global.f32 	%f518, [gamutMa+16];
	mul.f32 	%f519, %f723, %f518;
	fma.rn.f32 	%f520, %f720, %f517, %f519;
	ld.global.f32 	%f521, [gamutMa+20];
	fma.rn.f32 	%f59, %f726, %f521, %f520;
	ld.global.f32 	%f522, [gamutMa+24];
	ld.global.f32 	%f523, [gamutMa+28];
	mul.f32 	%f524, %f723, %f523;
	fma.rn.f32 	%f525, %f720, %f522, %f524;
	ld.global.f32 	%f526, [gamutMa+32];
	fma.rn.f32 	%f60, %f726, %f526, %f525;
	setp.lt.f32 	%p107, %f58, 0f00000000;
	mov.f32 	%f727, 0f00000000;
	@%p107 bra 	$L__BB2_52;
	abs.f32 	%f61, %f58;
	setp.eq.f32 	%p108, %f58, 0f3F800000;
	mov.f32 	%f727, 0f3F800000;
	@%p108 bra 	$L__BB2_52;
	setp.num.f32 	%p109, %f61, %f61;
	@%p109 bra 	$L__BB2_50;
	mov.f32 	%f583, 0f3ED55555;
	add.rn.f32 	%f727, %f58, %f583;
	bra.uni 	$L__BB2_52;
$L__BB2_50:
	setp.lt.f32 	%p110, %f61, 0f00800000;
	mul.f32 	%f528, %f61, 0f4B800000;
	selp.f32 	%f529, %f528, %f61, %p110;
	mov.b32 	%r92, %f529;
	add.s32 	%r93, %r92, -1060439283;
	and.b32  	%r94, %r93, -8388608;
	sub.s32 	%r95, %r92, %r94;
	mov.b32 	%f530, %r95;
	cvt.rn.f32.s32 	%f531, %r94;
	selp.f32 	%f532, 0fC1C00000, 0f00000000, %p110;
	fma.rn.f32 	%f533, %f531, 0f34000000, %f532;
	add.f32 	%f534, %f530, 0fBF800000;
	add.f32 	%f535, %f530, 0f3F800000;
	rcp.approx.ftz.f32 	%f536, %f535;
	add.f32 	%f537, %f534, %f534;
	mul.f32 	%f538, %f537, %f536;
	mul.f32 	%f539, %f538, %f538;
	neg.f32 	%f540, %f538;
	sub.f32 	%f541, %f534, %f538;
	add.f32 	%f542, %f541, %f541;
	fma.rn.f32 	%f543, %f540, %f534, %f542;
	mul.rn.f32 	%f544, %f536, %f543;
	fma.rn.f32 	%f545, %f539, 0f3A2C32E4, 0f3B52E7DB;
	fma.rn.f32 	%f546, %f545, %f539, 0f3C93BB73;
	fma.rn.f32 	%f547, %f546, %f539, 0f3DF6384F;
	mul.rn.f32 	%f548, %f547, %f539;
	fma.rn.f32 	%f549, %f538, 0f3FB8AA3B, %f533;
	mul.f32 	%f550, %f548, 0f40400000;
	sub.f32 	%f551, %f533, %f549;
	fma.rn.f32 	%f552, %f538, 0f3FB8AA3B, %f551;
	fma.rn.f32 	%f553, %f544, 0f3FB8AA3B, %f552;
	fma.rn.f32 	%f554, %f538, 0f32A55E34, %f553;
	fma.rn.f32 	%f555, %f550, %f544, %f554;
	fma.rn.f32 	%f556, %f548, %f538, %f555;
	add.rn.f32 	%f557, %f549, %f556;
	mov.f32 	%f558, 0f3ED55555;
	mul.rn.f32 	%f559, %f557, %f558;
	cvt.rni.f32.f32 	%f560, %f559;
	sub.f32 	%f561, %f559, %f560;
	neg.f32 	%f562, %f559;
	fma.rn.f32 	%f563, %f557, 0f3ED55555, %f562;
	neg.f32 	%f564, %f549;
	add.rn.f32 	%f565, %f557, %f564;
	neg.f32 	%f566, %f565;
	add.rn.f32 	%f567, %f556, %f566;
	fma.rn.f32 	%f568, %f567, 0f3ED55555, %f563;
	add.f32 	%f569, %f561, %f568;
	setp.gt.f32 	%p111, %f560, 0f00000000;
	selp.b32 	%r96, 0, -2097152000, %p111;
	setp.neu.f32 	%p112, %f58, 0f00000000;
	setp.neu.f32 	%p113, %f61, 0f7F800000;
	setp.lt.f32 	%p114, %f559, 0f00000000;
	selp.f32 	%f570, 0f00000000, 0f7F800000, %p114;
	abs.f32 	%f571, %f559;
	setp.gt.f32 	%p115, %f571, 0f43180000;
	cvt.rzi.s32.f32 	%r97, %f560;
	shl.b32 	%r98, %r97, 23;
	sub.s32 	%r99, %r98, %r96;
	mov.b32 	%f572, %r99;
	add.s32 	%r100, %r96, 2130706432;
	mov.b32 	%f573, %r100;
	fma.rn.f32 	%f574, %f569, 0f391FCB8E, 0f3AAF85ED;
	fma.rn.f32 	%f575, %f574, %f569, 0f3C1D9856;
	fma.rn.f32 	%f576, %f575, %f569, 0f3D6357BB;
	fma.rn.f32 	%f577, %f576, %f569, 0f3E75FDEC;
	fma.rn.f32 	%f578, %f577, %f569, 0f3F317218;
	fma.rn.f32 	%f579, %f578, %f569, 0f3F800000;
	mul.f32 	%f580, %f579, %f573;
	mul.f32 	%f581, %f580, %f572;
	selp.f32 	%f727, %f570, %f581, %p115;
	and.pred  	%p116, %p112, %p113;
	@%p116 bra 	$L__BB2_52;
	add.f32 	%f582, %f58, %f58;
	mov.b32 	%r101, %f582;
	and.b32  	%r102, %r101, 2147483647;
	mov.b32 	%f727, %r102;
$L__BB2_52:
	setp.lt.f32 	%p117, %f59, 0f00000000;
	mov.f32 	%f728, 0f00000000;
	@%p117 bra 	$L__BB2_58;
	abs.f32 	%f66, %f59;
	setp.eq.f32 	%p118, %f59, 0f3F800000;
	mov.f32 	%f728, 0f3F800000;
	@%p118 bra 	$L__BB2_58;
	setp.num.f32 	%p119, %f66, %f66;
	@%p119 bra 	$L__BB2_56;
	mov.f32 	%f641, 0f3ED55555;
	add.rn.f32 	%f728, %f59, %f641;
	bra.uni 	$L__BB2_58;
$L__BB2_56:
	setp.lt.f32 	%p120, %f66, 0f00800000;
	mul.f32 	%f586, %f66, 0f4B800000;
	selp.f32 	%f587, %f586, %f66, %p120;
	mov.b32 	%r103, %f587;
	add.s32 	%r104, %r103, -1060439283;
	and.b32  	%r105, %r104, -8388608;
	sub.s32 	%r106, %r103, %r105;
	mov.b32 	%f588, %r106;
	cvt.rn.f32.s32 	%f589, %r105;
	selp.f32 	%f590, 0fC1C00000, 0f00000000, %p120;
	fma.rn.f32 	%f591, %f589, 0f34000000, %f590;
	add.f32 	%f592, %f588, 0fBF800000;
	add.f32 	%f593, %f588, 0f3F800000;
	rcp.approx.ftz.f32 	%f594, %f593;
	add.f32 	%f595, %f592, %f592;
	mul.f32 	%f596, %f595, %f594;
	mul.f32 	%f597, %f596, %f596;
	neg.f32 	%f598, %f596;
	sub.f32 	%f599, %f592, %f596;
	add.f32 	%f600, %f599, %f599;
	fma.rn.f32 	%f601, %f598, %f592, %f600;
	mul.rn.f32 	%f602, %f594, %f601;
	fma.rn.f32 	%f603, %f597, 0f3A2C32E4, 0f3B52E7DB;
	fma.rn.f32 	%f604, %f603, %f597, 0f3C93BB73;
	fma.rn.f32 	%f605, %f604, %f597, 0f3DF6384F;
	mul.rn.f32 	%f606, %f605, %f597;
	fma.rn.f32 	%f607, %f596, 0f3FB8AA3B, %f591;
	mul.f32 	%f608, %f606, 0f40400000;
	sub.f32 	%f609, %f591, %f607;
	fma.rn.f32 	%f610, %f596, 0f3FB8AA3B, %f609;
	fma.rn.f32 	%f611, %f602, 0f3FB8AA3B, %f610;
	fma.rn.f32 	%f612, %f596, 0f32A55E34, %f611;
	fma.rn.f32 	%f613, %f608, %f602, %f612;
	fma.rn.f32 	%f614, %f606, %f596, %f613;
	add.rn.f32 	%f615, %f607, %f614;
	mov.f32 	%f616, 0f3ED55555;
	mul.rn.f32 	%f617, %f615, %f616;
	cvt.rni.f32.f32 	%f618, %f617;
	sub.f32 	%f619, %f617, %f618;
	neg.f32 	%f620, %f617;
	fma.rn.f32 	%f621, %f615, 0f3ED55555, %f620;
	neg.f32 	%f622, %f607;
	add.rn.f32 	%f623, %f615, %f622;
	neg.f32 	%f624, %f623;
	add.rn.f32 	%f625, %f614, %f624;
	fma.rn.f32 	%f626, %f625, 0f3ED55555, %f621;
	add.f32 	%f627, %f619, %f626;
	setp.gt.f32 	%p121, %f618, 0f00000000;
	selp.b32 	%r107, 0, -2097152000, %p121;
	setp.neu.f32 	%p122, %f59, 0f00000000;
	setp.neu.f32 	%p123, %f66, 0f7F800000;
	setp.lt.f32 	%p124, %f617, 0f00000000;
	selp.f32 	%f628, 0f00000000, 0f7F800000, %p124;
	abs.f32 	%f629, %f617;
	setp.gt.f32 	%p125, %f629, 0f43180000;
	cvt.rzi.s32.f32 	%r108, %f618;
	shl.b32 	%r109, %r108, 23;
	sub.s32 	%r110, %r109, %r107;
	mov.b32 	%f630, %r110;
	add.s32 	%r111, %r107, 2130706432;
	mov.b32 	%f631, %r111;
	fma.rn.f32 	%f632, %f627, 0f391FCB8E, 0f3AAF85ED;
	fma.rn.f32 	%f633, %f632, %f627, 0f3C1D9856;
	fma.rn.f32 	%f634, %f633, %f627, 0f3D6357BB;
	fma.rn.f32 	%f635, %f634, %f627, 0f3E75FDEC;
	fma.rn.f32 	%f636, %f635, %f627, 0f3F317218;
	fma.rn.f32 	%f637, %f636, %f627, 0f3F800000;
	mul.f32 	%f638, %f637, %f631;
	mul.f32 	%f639, %f638, %f630;
	selp.f32 	%f728, %f628, %f639, %p125;
	and.pred  	%p126, %p122, %p123;
	@%p126 bra 	$L__BB2_58;
	add.f32 	%f640, %f59, %f59;
	mov.b32 	%r112, %f640;
	and.b32  	%r113, %r112, 2147483647;
	mov.b32 	%f728, %r113;
$L__BB2_58:
	setp.lt.f32 	%p127, %f60, 0f00000000;
	mov.f32 	%f729, 0f00000000;
	@%p127 bra 	$L__BB2_64;
	abs.f32 	%f71, %f60;
	setp.eq.f32 	%p128, %f60, 0f3F800000;
	mov.f32 	%f729, 0f3F800000;
	@%p128 bra 	$L__BB2_64;
	setp.num.f32 	%p129, %f71, %f71;
	@%p129 bra 	$L__BB2_62;
	mov.f32 	%f699, 0f3ED55555;
	add.rn.f32 	%f729, %f60, %f699;
	bra.uni 	$L__BB2_64;
$L__BB2_62:
	setp.lt.f32 	%p130, %f71, 0f00800000;
	mul.f32 	%f644, %f71, 0f4B800000;
	selp.f32 	%f645, %f644, %f71, %p130;
	mov.b32 	%r114, %f645;
	add.s32 	%r115, %r114, -1060439283;
	and.b32  	%r116, %r115, -8388608;
	sub.s32 	%r117, %r114, %r116;
	mov.b32 	%f646, %r117;
	cvt.rn.f32.s32 	%f647, %r116;
	selp.f32 	%f648, 0fC1C00000, 0f00000000, %p130;
	fma.rn.f32 	%f649, %f647, 0f34000000, %f648;
	add.f32 	%f650, %f646, 0fBF800000;
	add.f32 	%f651, %f646, 0f3F800000;
	rcp.approx.ftz.f32 	%f652, %f651;
	add.f32 	%f653, %f650, %f650;
	mul.f32 	%f654, %f653, %f652;
	mul.f32 	%f655, %f654, %f654;
	neg.f32 	%f656, %f654;
	sub.f32 	%f657, %f650, %f654;
	add.f32 	%f658, %f657, %f657;
	fma.rn.f32 	%f659, %f656, %f650, %f658;
	mul.rn.f32 	%f660, %f652, %f659;
	fma.rn.f32 	%f661, %f655, 0f3A2C32E4, 0f3B52E7DB;
	fma.rn.f32 	%f662, %f661, %f655, 0f3C93BB73;
	fma.rn.f32 	%f663, %f662, %f655, 0f3DF6384F;
	mul.rn.f32 	%f664, %f663, %f655;
	fma.rn.f32 	%f665, %f654, 0f3FB8AA3B, %f649;
	mul.f32 	%f666, %f664, 0f40400000;
	sub.f32 	%f667, %f649, %f665;
	fma.rn.f32 	%f668, %f654, 0f3FB8AA3B, %f667;
	fma.rn.f32 	%f669, %f660, 0f3FB8AA3B, %f668;
	fma.rn.f32 	%f670, %f654, 0f32A55E34, %f669;
	fma.rn.f32 	%f671, %f666, %f660, %f670;
	fma.rn.f32 	%f672, %f664, %f654, %f671;
	add.rn.f32 	%f673, %f665, %f672;
	mov.f32 	%f674, 0f3ED55555;
	mul.rn.f32 	%f675, %f673, %f674;
	cvt.rni.f32.f32 	%f676, %f675;
	sub.f32 	%f677, %f675, %f676;
	neg.f32 	%f678, %f675;
	fma.rn.f32 	%f679, %f673, 0f3ED55555, %f678;
	neg.f32 	%f680, %f665;
	add.rn.f32 	%f681, %f673, %f680;
	neg.f32 	%f682, %f681;
	add.rn.f32 	%f683, %f672, %f682;
	fma.rn.f32 	%f684, %f683, 0f3ED55555, %f679;
	add.f32 	%f685, %f677, %f684;
	setp.gt.f32 	%p131, %f676, 0f00000000;
	selp.b32 	%r118, 0, -2097152000, %p131;
	setp.neu.f32 	%p132, %f60, 0f00000000;
	setp.neu.f32 	%p133, %f71, 0f7F800000;
	setp.lt.f32 	%p134, %f675, 0f00000000;
	selp.f32 	%f686, 0f00000000, 0f7F800000, %p134;
	abs.f32 	%f687, %f675;
	setp.gt.f32 	%p135, %f687, 0f43180000;
	cvt.rzi.s32.f32 	%r119, %f676;
	shl.b32 	%r120, %r119, 23;
	sub.s32 	%r121, %r120, %r118;
	mov.b32 	%f688, %r121;
	add.s32 	%r122, %r118, 2130706432;
	mov.b32 	%f689, %r122;
	fma.rn.f32 	%f690, %f685, 0f391FCB8E, 0f3AAF85ED;
	fma.rn.f32 	%f691, %f690, %f685, 0f3C1D9856;
	fma.rn.f32 	%f692, %f691, %f685, 0f3D6357BB;
	fma.rn.f32 	%f693, %f692, %f685, 0f3E75FDEC;
	fma.rn.f32 	%f694, %f693, %f685, 0f3F317218;
	fma.rn.f32 	%f695, %f694, %f685, 0f3F800000;
	mul.f32 	%f696, %f695, %f689;
	mul.f32 	%f697, %f696, %f688;
	selp.f32 	%f729, %f686, %f697, %p135;
	and.pred  	%p136, %p132, %p133;
	@%p136 bra 	$L__BB2_64;
	add.f32 	%f698, %f60, %f60;
	mov.b32 	%r123, %f698;
	and.b32  	%r124, %r123, 2147483647;
	mov.b32 	%f729, %r124;
$L__BB2_64:
	ld.global.f32 	%f700, [rgb2yuv_REC_709];
	ld.global.f32 	%f701, [rgb2yuv_REC_709+4];
	mul.f32 	%f702, %f728, %f701;
	fma.rn.f32 	%f703, %f727, %f700, %f702;
	ld.global.f32 	%f704, [rgb2yuv_REC_709+8];
	fma.rn.f32 	%f705, %f729, %f704, %f703;
	cvta.to.global.u64 	%rd14, %rd4;
	add.s64 	%rd16, %rd14, %rd10;
	st.global.f32 	[%rd16], %f705;
	ld.global.f32 	%f706, [rgb2yuv_REC_709+12];
	ld.global.f32 	%f707, [rgb2yuv_REC_709+16];
	mul.f32 	%f708, %f728, %f707;
	fma.rn.f32 	%f709, %f727, %f706, %f708;
	ld.global.f32 	%f710, [rgb2yuv_REC_709+20];
	fma.rn.f32 	%f711, %f729, %f710, %f709;
	cvta.to.global.u64 	%rd17, %rd5;
	add.s64 	%rd18, %rd17, %rd10;
	st.global.f32 	[%rd18], %f711;
	ld.global.f32 	%f712, [rgb2yuv_REC_709+24];
	ld.global.f32 	%f713, [rgb2yuv_REC_709+28];
	mul.f32 	%f714, %f728, %f713;
	fma.rn.f32 	%f715, %f727, %f712, %f714;
	ld.global.f32 	%f716, [rgb2yuv_REC_709+32];
	fma.rn.f32 	%f717, %f729, %f716, %f715;
	cvta.to.global.u64 	%rd19, %rd6;
	add.s64 	%rd20, %rd19, %rd10;
	st.global.f32 	[%rd20], %f717;
$L__BB2_65:
	ret;

}
	// .globl	_Z16resize_line_32_yPhPfii
.visible .entry _Z16resize_line_32_yPhPfii(
	.param .u64 .ptr .align 1 _Z16resize_line_32_yPhPfii_param_0,
	.param .u64 .ptr .align 1 _Z16resize_line_32_yPhPfii_param_1,
	.param .u32 _Z16resize_line_32_yPhPfii_param_2,
	.param .u32 _Z16resize_line_32_yPhPfii_param_3
)
{
	.reg .pred 	%p<2>;
	.reg .b16 	%rs<2>;
	.reg .b32 	%r<8>;
	.reg .b32 	%f<2>;
	.reg .b64 	%rd<9>;
	.reg .b64 	%fd<3>;

	ld.param.u64 	%rd1, [_Z16resize_line_32_yPhPfii_param_0];
	ld.param.u64 	%rd2, [_Z16resize_line_32_yPhPfii_param_1];
	ld.param.u32 	%r2, [_Z16resize_line_32_yPhPfii_param_2];
	ld.param.u32 	%r3, [_Z16resize_line_32_yPhPfii_param_3];
	mov.u32 	%r4, %ntid.x;
	mov.u32 	%r5, %ctaid.x;
	mov.u32 	%r6, %tid.x;
	mad.lo.s32 	%r1, %r4, %r5, %r6;
	mul.lo.s32 	%r7, %r3, %r2;
	setp.ge.s32 	%p1, %r1, %r7;
	@%p1 bra 	$L__BB3_2;
	cvta.to.global.u64 	%rd3, %rd1;
	cvta.to.global.u64 	%rd4, %rd2;
	cvt.s64.s32 	%rd5, %r1;
	add.s64 	%rd6, %rd3, %rd5;
	ld.global.u8 	%rs1, [%rd6];
	cvt.rn.f64.u16 	%fd1, %rs1;
	fma.rn.f64 	%fd2, %fd1, 0d3F52B4049EDF1F7E, 0dBFB2B4049FFCFEFC;
	cvt.rn.f32.f64 	%f1, %fd2;
	mul.wide.s32 	%rd7, %r1, 4;
	add.s64 	%rd8, %rd4, %rd7;
	st.global.f32 	[%rd8], %f1;
$L__BB3_2:
	ret;

}
	// .globl	_Z17resize_line_32_uvPhPfii
.visible .entry _Z17resize_line_32_uvPhPfii(
	.param .u64 .ptr .align 1 _Z17resize_line_32_uvPhPfii_param_0,
	.param .u64 .ptr .align 1 _Z17resize_line_32_uvPhPfii_param_1,
	.param .u32 _Z17resize_line_32_uvPhPfii_param_2,
	.param .u32 _Z17resize_line_32_uvPhPfii_param_3
)
{
	.reg .pred 	%p<15>;
	.reg .b16 	%rs<16>;
	.reg .b32 	%r<63>;
	.reg .b32 	%f<25>;
	.reg .b64 	%rd<37>;
	.reg .b64 	%fd<67>;

	ld.param.u64 	%rd3, [_Z17resize_line_32_uvPhPfii_param_0];
	ld.param.u64 	%rd4, [_Z17resize_line_32_uvPhPfii_param_1];
	ld.param.u32 	%r5, [_Z17resize_line_32_uvPhPfii_param_2];
	ld.param.u32 	%r6, [_Z17resize_line_32_uvPhPfii_param_3];
	cvta.to.global.u64 	%rd1, %rd4;
	cvta.to.global.u64 	%rd2, %rd3;
	mov.u32 	%r7, %ntid.x;
	mov.u32 	%r8, %ctaid.x;
	mov.u32 	%r9, %tid.x;
	mad.lo.s32 	%r1, %r7, %r8, %r9;
	mul.lo.s32 	%r10, %r6, %r5;
	setp.ge.s32 	%p1, %r1, %r10;
	@%p1 bra 	$L__BB4_12;
	div.s32 	%r11, %r1, %r5;
	mul.lo.s32 	%r12, %r11, %r5;
	sub.s32 	%r3, %r1, %r12;
	shr.u32 	%r13, %r5, 31;
	add.s32 	%r14, %r5, %r13;
	shr.s32 	%r4, %r14, 1;
	setp.ne.s32 	%p2, %r11, 0;
	add.s32 	%r15, %r6, -1;
	setp.ne.s32 	%p3, %r11, %r15;
	and.pred  	%p4, %p2, %p3;
	@%p4 bra 	$L__BB4_5;
	and.b32  	%r47, %r3, 1;
	setp.eq.b32 	%p12, %r47, 1;
	add.s32 	%r48, %r5, -1;
	setp.ne.s32 	%p13, %r3, %r48;
	and.pred  	%p14, %p12, %p13;
	@%p14 bra 	$L__BB4_4;
	shr.u32 	%r56, %r11, 31;
	add.s32 	%r57, %r11, %r56;
	shr.s32 	%r58, %r57, 1;
	shr.u32 	%r59, %r3, 31;
	add.s32 	%r60, %r3, %r59;
	shr.s32 	%r61, %r60, 1;
	mad.lo.s32 	%r62, %r58, %r4, %r61;
	cvt.s64.s32 	%rd33, %r62;
	add.s64 	%rd34, %rd2, %rd33;
	ld.global.u8 	%rs15, [%rd34];
	cvt.rn.f64.u16 	%fd65, %rs15;
	fma.rn.f64 	%fd66, %fd65, 0d3F524924A06C1B5A, 0dBFE24924A003A73B;
	cvt.rn.f32.f64 	%f24, %fd66;
	mul.wide.s32 	%rd35, %r1, 4;
	add.s64 	%rd36, %rd1, %rd35;
	st.global.f32 	[%rd36], %f24;
	bra.uni 	$L__BB4_12;
$L__BB4_4:
	shr.u32 	%r49, %r11, 31;
	add.s32 	%r50, %r11, %r49;
	shr.s32 	%r51, %r50, 1;
	shr.u32 	%r52, %r3, 31;
	add.s32 	%r53, %r3, %r52;
	shr.s32 	%r54, %r53, 1;
	mad.lo.s32 	%r55, %r51, %r4, %r54;
	cvt.s64.s32 	%rd29, %r55;
	add.s64 	%rd30, %rd2, %rd29;
	ld.global.u8 	%rs13, [%rd30];
	cvt.rn.f64.u16 	%fd57, %rs13;
	fma.rn.f64 	%fd58, %fd57, 0d3F524924A06C1B5A, 0dBFE24924A003A73B;
	cvt.rn.f32.f64 	%f21, %fd58;
	cvt.f64.f32 	%fd59, %f21;
	ld.global.u8 	%rs14, [%rd30+1];
	cvt.rn.f64.u16 	%fd60, %rs14;
	fma.rn.f64 	%fd61, %fd60, 0d3F524924A06C1B5A, 0dBFE24924A003A73B;
	cvt.rn.f32.f64 	%f22, %fd61;
	cvt.f64.f32 	%fd62, %f22;
	mul.f64 	%fd63, %fd62, 0d3FE0000000000000;
	fma.rn.f64 	%fd64, %fd59, 0d3FE0000000000000, %fd63;
	cvt.rn.f32.f64 	%f23, %fd64;
	mul.wide.s32 	%rd31, %r1, 4;
	add.s64 	%rd32, %rd1, %rd31;
	st.global.f32 	[%rd32], %f23;
	bra.uni 	$L__BB4_12;
$L__BB4_5:
	and.b32  	%r16, %r11, 1;
	setp.eq.b32 	%p5, %r16, 1;
	@%p5 bra 	$L__BB4_9;
	and.b32  	%r33, %r3, 1;
	setp.eq.b32 	%p9, %r33, 1;
	add.s32 	%r34, %r5, -1;
	setp.ne.s32 	%p10, %r3, %r34;
	and.pred  	%p11, %p9, %p10;
	@%p11 bra 	$L__BB4_8;
	shr.s32 	%r41, %r11, 1;
	add.s32 	%r42, %r41, -1;
	shr.u32 	%r43, %r3, 31;
	add.s32 	%r44, %r3, %r43;
	shr.s32 	%r45, %r44, 1;
	mad.lo.s32 	%r46, %r42, %r4, %r45;
	cvt.s64.s32 	%rd23, %r46;
	add.s64 	%rd24, %rd2, %rd23;
	ld.global.u8 	%rs11, [%rd24];
	cvt.rn.f64.u16 	%fd49, %rs11;
	fma.rn.f64 	%fd50, %fd49, 0d3F524924A06C1B5A, 0dBFE24924A003A73B;
	cvt.rn.f32.f64 	%f18, %fd50;
	cvt.f64.f32 	%fd51, %f18;
	cvt.s64.s32 	%rd25, %r4;
	add.s64 	%rd26, %rd24, %rd25;
	ld.global.u8 	%rs12, [%rd26];
	cvt.rn.f64.u16 	%fd52, %rs12;
	fma.rn.f64 	%fd53, %fd52, 0d3F524924A06C1B5A, 0dBFE24924A003A73B;
	cvt.rn.f32.f64 	%f19, %fd53;
	cvt.f64.f32 	%fd54, %f19;
	mul.f64 	%fd55, %fd54, 0d3FE8000000000000;
	fma.rn.f64 	%fd56, %fd51, 0d3FD0000000000000, %fd55;
	cvt.rn.f32.f64 	%f20, %fd56;
	mul.wide.s32 	%rd27, %r1, 4;
	add.s64 	%rd28, %rd1, %rd27;
	st.global.f32 	[%rd28], %f20;
	bra.uni 	$L__BB4_12;
$L__BB4_8:
	shr.s32 	%r35, %r11, 1;
	add.s32 	%r36, %r35, -1;
	shr.u32 	%r37, %r3, 31;
	add.s32 	%r38, %r3, %r37;
	shr.s32 	%r39, %r38, 1;
	mad.lo.s32 	%r40, %r36, %r4, %r39;
	cvt.s64.s32 	%rd17, %r40;
	add.s64 	%rd18, %rd2, %rd17;
	ld.global.u8 	%rs7, [%rd18];
	cvt.rn.f64.u16 	%fd29, %rs7;
	fma.rn.f64 	%fd30, %fd29, 0d3F524924A06C1B5A, 0dBFE24924A003A73B;
	cvt.rn.f32.f64 	%f11, %fd30;
	cvt.f64.f32 	%fd31, %f11;
	ld.global.u8 	%rs8, [%rd18+1];
	cvt.rn.f64.u16 	%fd32, %rs8;
	fma.rn.f64 	%fd33, %fd32, 0d3F524924A06C1B5A, 0dBFE24924A003A73B;
	cvt.rn.f32.f64 	%f12, %fd33;
	cvt.f64.f32 	%fd34, %f12;
	mul.f64 	%fd35, %fd34, 0d3FE0000000000000;
	fma.rn.f64 	%fd36, %fd31, 0d3FE0000000000000, %fd35;
	cvt.rn.f32.f64 	%f13, %fd36;
	cvt.s64.s32 	%rd19, %r4;
	add.s64 	%rd20, %rd18, %rd19;
	ld.global.u8 	%rs9, [%rd20];
	cvt.rn.f64.u16 	%fd37, %rs9;
	fma.rn.f64 	%fd38, %fd37, 0d3F524924A06C1B5A, 0dBFE24924A003A73B;
	cvt.rn.f32.f64 	%f14, %fd38;
	cvt.f64.f32 	%fd39, %f14;
	ld.global.u8 	%rs10, [%rd20+1];
	cvt.rn.f64.u16 	%fd40, %rs10;
	fma.rn.f64 	%fd41, %fd40, 0d3F524924A06C1B5A, 0dBFE24924A003A73B;
	cvt.rn.f32.f64 	%f15, %fd41;
	cvt.f64.f32 	%fd42, %f15;
	mul.f64 	%fd43, %fd42, 0d3FE0000000000000;
	fma.rn.f64 	%fd44, %fd39, 0d3FE0000000000000, %fd43;
	cvt.rn.f32.f64 	%f16, %fd44;
	cvt.f64.f32 	%fd45, %f13;
	cvt.f64.f32 	%fd46, %f16;
	mul.f64 	%fd47, %fd46, 0d3FE8000000000000;
	fma.rn.f64 	%fd48, %fd45, 0d3FD0000000000000, %fd47;
	cvt.rn.f32.f64 	%f17, %fd48;
	mul.wide.s32 	%rd21, %r1, 4;
	add.s64 	%rd22, %rd1, %rd21;
	st.global.f32 	[%rd22], %f17;
	bra.uni 	$L__BB4_12;
$L__BB4_9:
	and.b32  	%r17, %r3, 1;
	setp.eq.b32 	%p6, %r17, 1;
	add.s32 	%r18, %r5, -1;
	setp.ne.s32 	%p7, %r3, %r18;
	and.pred  	%p8, %p6, %p7;
	@%p8 bra 	$L__BB4_11;
	shr.u32 	%r26, %r11, 31;
	add.s32 	%r27, %r11, %r26;
	shr.s32 	%r28, %r27, 1;
	shr.u32 	%r29, %r3, 31;
	add.s32 	%r30, %r3, %r29;
	shr.s32 	%r31, %r30, 1;
	mad.lo.s32 	%r32, %r28, %r4, %r31;
	cvt.s64.s32 	%rd11, %r32;
	add.s64 	%rd12, %rd2, %rd11;
	ld.global.u8 	%rs5, [%rd12];
	cvt.rn.f64.u16 	%fd21, %rs5;
	fma.rn.f64 	%fd22, %fd21, 0d3F524924A06C1B5A, 0dBFE24924A003A73B;
	cvt.rn.f32.f64 	%f8, %fd22;
	cvt.f64.f32 	%fd23, %f8;
	cvt.s64.s32 	%rd13, %r4;
	add.s64 	%rd14, %rd12, %rd13;
	ld.global.u8 	%rs6, [%rd14];
	cvt.rn.f64.u16 	%fd24, %rs6;
	fma.rn.f64 	%fd25, %fd24, 0d3F524924A06C1B5A, 0dBFE24924A003A73B;
	cvt.rn.f32.f64 	%f9, %fd25;
	cvt.f64.f32 	%fd26, %f9;
	mul.f64 	%fd27, %fd26, 0d3FD0000000000000;
	fma.rn.f64 	%fd28, %fd23, 0d3FE8000000000000, %fd27;
	cvt.rn.f32.f64 	%f10, %fd28;
	mul.wide.s32 	%rd15, %r1, 4;
	add.s64 	%rd16, %rd1, %rd15;
	st.global.f32 	[%rd16], %f10;
	bra.uni 	$L__BB4_12;
$L__BB4_11:
	shr.u32 	%r19, %r11, 31;
	add.s32 	%r20, %r11, %r19;
	shr.s32 	%r21, %r20, 1;
	shr.u32 	%r22, %r3, 31;
	add.s32 	%r23, %r3, %r22;
	shr.s32 	%r24, %r23, 1;
	mad.lo.s32 	%r25, %r21, %r4, %r24;
	cvt.s64.s32 	%rd5, %r25;
	add.s64 	%rd6, %rd2, %rd5;
	ld.global.u8 	%rs1, [%rd6];
	cvt.rn.f64.u16 	%fd1, %rs1;
	fma.rn.f64 	%fd2, %fd1, 0d3F524924A06C1B5A, 0dBFE24924A003A73B;
	cvt.rn.f32.f64 	%f1, %fd2;
	cvt.f64.f32 	%fd3, %f1;
	ld.global.u8 	%rs2, [%rd6+1];
	cvt.rn.f64.u16 	%fd4, %rs2;
	fma.rn.f64 	%fd5, %fd4, 0d3F524924A06C1B5A, 0dBFE24924A003A73B;
	cvt.rn.f32.f64 	%f2, %fd5;
	cvt.f64.f32 	%fd6, %f2;
	mul.f64 	%fd7, %fd6, 0d3FE0000000000000;
	fma.rn.f64 	%fd8, %fd3, 0d3FE0000000000000, %fd7;
	cvt.rn.f32.f64 	%f3, %fd8;
	cvt.s64.s32 	%rd7, %r4;
	add.s64 	%rd8, %rd6, %rd7;
	ld.global.u8 	%rs3, [%rd8];
	cvt.rn.f64.u16 	%fd9, %rs3;
	fma.rn.f64 	%fd10, %fd9, 0d3F524924A06C1B5A, 0dBFE24924A003A73B;
	cvt.rn.f32.f64 	%f4, %fd10;
	cvt.f64.f32 	%fd11, %f4;
	ld.global.u8 	%rs4, [%rd8+1];
	cvt.rn.f64.u16 	%fd12, %rs4;
	fma.rn.f64 	%fd13, %fd12, 0d3F524924A06C1B5A, 0dBFE24924A003A73B;
	cvt.rn.f32.f64 	%f5, %fd13;
	cvt.f64.f32 	%fd14, %f5;
	mul.f64 	%fd15, %fd14, 0d3FE0000000000000;
	fma.rn.f64 	%fd16, %fd11, 0d3FE0000000000000, %fd15;
	cvt.rn.f32.f64 	%f6, %fd16;
	cvt.f64.f32 	%fd17, %f3;
	cvt.f64.f32 	%fd18, %f6;
	mul.f64 	%fd19, %fd18, 0d3FD0000000000000;
	fma.rn.f64 	%fd20, %fd17, 0d3FE8000000000000, %fd19;
	cvt.rn.f32.f64 	%f7, %fd20;
	mul.wide.s32 	%rd9, %r1, 4;
	add.s64 	%rd10, %rd1, %rd9;
	st.global.f32 	[%rd10], %f7;
$L__BB4_12:
	ret;

}
	// .globl	_Z15stamp_line_32_yPfPhii
.visible .entry _Z15stamp_line_32_yPfPhii(
	.param .u64 .ptr .align 1 _Z15stamp_line_32_yPfPhii_param_0,
	.param .u64 .ptr .align 1 _Z15stamp_line_32_yPfPhii_param_1,
	.param .u32 _Z15stamp_line_32_yPfPhii_param_2,
	.param .u32 _Z15stamp_line_32_yPfPhii_param_3
)
{
	.reg .pred 	%p<4>;
	.reg .b16 	%rs<5>;
	.reg .b32 	%r<9>;
	.reg .b32 	%f<5>;
	.reg .b64 	%rd<9>;

	ld.param.u64 	%rd1, [_Z15stamp_line_32_yPfPhii_param_0];
	ld.param.u64 	%rd2, [_Z15stamp_line_32_yPfPhii_param_1];
	ld.param.u32 	%r2, [_Z15stamp_line_32_yPfPhii_param_2];
	ld.param.u32 	%r3, [_Z15stamp_line_32_yPfPhii_param_3];
	mov.u32 	%r4, %ntid.x;
	mov.u32 	%r5, %ctaid.x;
	mov.u32 	%r6, %tid.x;
	mad.lo.s32 	%r1, %r4, %r5, %r6;
	mul.lo.s32 	%r7, %r3, %r2;
	setp.ge.s32 	%p1, %r1, %r7;
	@%p1 bra 	$L__BB5_2;
	cvta.to.global.u64 	%rd3, %rd1;
	cvta.to.global.u64 	%rd4, %rd2;
	cvt.s64.s32 	%rd5, %r1;
	mul.wide.s32 	%rd6, %r1, 4;
	add.s64 	%rd7, %rd3, %rd6;
	ld.global.f32 	%f1, [%rd7];
	fma.rn.f32 	%f2, %f1, 0f445B0000, 0f42800000;
	add.f32 	%f3, %f2, 0f00000000;
	setp.lt.f32 	%p2, %f3, 0f00000000;
	selp.f32 	%f4, 0f00000000, %f3, %p2;
	setp.lt.f32 	%p3, %f4, 0f447FC000;
	cvt.rzi.u32.f32 	%r8, %f4;
	cvt.u16.u32 	%rs1, %r8;
	max.u16 	%rs2, %rs1, 64;
	min.u16 	%rs3, %rs2, 940;
	selp.b16 	%rs4, %rs3, -84, %p3;
	add.s64 	%rd8, %rd4, %rd5;
	st.global.u8 	[%rd8], %rs4;
$L__BB5_2:
	ret;

}
	// .globl	_Z16stamp_line_32_uvPfPhii
.visible .entry _Z16stamp_line_32_uvPfPhii(
	.param .u64 .ptr .align 1 _Z16stamp_line_32_uvPfPhii_param_0,
	.param .u64 .ptr .align 1 _Z16stamp_line_32_uvPfPhii_param_1,
	.param .u32 _Z16stamp_line_32_uvPfPhii_param_2,
	.param .u32 _Z16stamp_line_32_uvPfPhii_param_3
)
{
	.reg .pred 	%p<2>;
	.reg .b16 	%rs<2>;
	.reg .b32 	%r<8>;
	.reg .b64 	%rd<5>;

	ld.param.u64 	%rd1, [_Z16stamp_line_32_uvPfPhii_param_1];
	ld.param.u32 	%r2, [_Z16stamp_line_32_uvPfPhii_param_2];
	ld.param.u32 	%r3, [_Z16stamp_line_32_uvPfPhii_param_3];
	mov.u32 	%r4, %ntid.x;
	mov.u32 	%r5, %ctaid.x;
	mov.u32 	%r6, %tid.x;
	mad.lo.s32 	%r1, %r4, %r5, %r6;
	mul.lo.s32 	%r7, %r3, %r2;
	setp.ge.s32 	%p1, %r1, %r7;
	@%p1 bra 	$L__BB6_2;
	cvta.to.global.u64 	%rd2, %rd1;
	cvt.s64.s32 	%rd3, %r1;
	add.s64 	%rd4, %rd2, %rd3;
	mov.b16 	%rs1, 0;
	st.global.u8 	[%rd4], %rs1;
$L__BB6_2:
	ret;

}


// ===== COMPILED SASS (sm_100) =====

	.target	sm_100

	.elftype	@"ET_EXEC"


//--------------------- .note.nv.tkinfo           --------------------------
	.section	.note.nv.tkinfo,"",@"SHT_NOTE"
	.sectionflags	@"SHF_NOTE_NV_TKINFO"
	.tkinfo
        /*0018*/ 	.word	0x00000002
        /*0030*/ 	.string	""
        /*0030*/ 	.string	"ptxas"
        /*0030*/ 	.string	"Cuda compilation tools, release 13.0, V13.0.88"
        /*0030*/ 	.string	"Build cuda_13.0.r13.0/compiler.36424714_0"
        /*0030*/ 	.string	"-arch sm_100 -m 64 "



//--------------------- .note.nv.cuinfo           --------------------------
	.section	.note.nv.cuinfo,"",@"SHT_NOTE"
	.sectionflags	@"SHF_NOTE_NV_CUINFO"
        /*0018*/ 	.short	0x0002
        /*001a*/ 	.short	0x0064
        /*001c*/ 	.short	0x0082
	.zero		2


//--------------------- .nv.info                  --------------------------
	.section	.nv.info,"",@"SHT_CUDA_INFO"
	.align	4


	//----- nvinfo : EIATTR_REGCOUNT
	.align		4
        /*0000*/ 	.byte	0x04, 0x2f
        /*0002*/ 	.short	(.L_21 - .L_20)
	.align		4
.L_20:
        /*0004*/ 	.word	index@(_Z5doGPUPhS_i)
        /*0008*/ 	.word	0x00000008


	//----- nvinfo : EIATTR_FRAME_SIZE
	.align		4
.L_21:
        /*000c*/ 	.byte	0x04, 0x11
        /*000e*/ 	.short	(.L_23 - .L_22)
	.align		4
.L_22:
        /*0010*/ 	.word	index@(_Z5doGPUPhS_i)
        /*0014*/ 	.word	0x00000000


	//----- nvinfo : EIATTR_REGCOUNT
	.align		4
.L_23:
        /*0018*/ 	.byte	0x04, 0x2f
        /*001a*/ 	.short	(.L_25 - .L_24)
	.align		4
.L_24:
        /*001c*/ 	.word	index@(_Z15calc_colorspacePhS_S_iiiiS_S_S_i)
        /*0020*/ 	.word	0x00000020


	//----- nvinfo : EIATTR_FRAME_SIZE
	.align		4
.L_25:
        /*0024*/ 	.byte	0x04, 0x11
        /*0026*/ 	.short	(.L_27 - .L_26)
	.align		4
.L_26:
        /*0028*/ 	.word	index@($__internal_3_$__cuda_sm3x_div_rn_noftz_f32_slowpath)
        /*002c*/ 	.word	0x00000000


	//----- nvinfo : EIATTR_FRAME_SIZE
	.align		4
.L_27:
        /*0030*/ 	.byte	0x04, 0x11
        /*0032*/ 	.short	(.L_29 - .L_28)
	.align		4
.L_28:
        /*0034*/ 	.word	index@($__internal_2_$__cuda_sm20_rcp_rn_f32_slowpath)
        /*0038*/ 	.word	0x00000000


	//----- nvinfo : EIATTR_FRAME_SIZE
	.align		4
.L_29:
        /*003c*/ 	.byte	0x04, 0x11
        /*003e*/ 	.short	(.L_31 - .L_30)
	.align		4
.L_30:
        /*0040*/ 	.word	index@(_Z15calc_colorspacePhS_S_iiiiS_S_S_i)
        /*0044*/ 	.word	0x00000000


	//----- nvinfo : EIATTR_REGCOUNT
	.align		4
.L_31:
        /*0048*/ 	.byte	0x04, 0x2f
        /*004a*/ 	.short	(.L_33 - .L_32)
	.align		4
.L_32:
        /*004c*/ 	.word	index@(_Z10colorspacePfS_S_S_S_S_ii)
        /*0050*/ 	.word	0x0000001a


	//----- nvinfo : EIATTR_FRAME_SIZE
	.align		4
.L_33:
        /*0054*/ 	.byte	0x04, 0x11
        /*0056*/ 	.short	(.L_35 - .L_34)
	.align		4
.L_34:
        /*0058*/ 	.word	index@($__internal_1_$__cuda_sm3x_div_rn_noftz_f32_slowpath)
        /*005c*/ 	.word	0x00000000


	//----- nvinfo : EIATTR_FRAME_SIZE
	.align		4
.L_35:
        /*0060*/ 	.byte	0x04, 0x11
        /*0062*/ 	.short	(.L_37 - .L_36)
	.align		4
.L_36:
        /*0064*/ 	.word	index@($__internal_0_$__cuda_sm20_rcp_rn_f32_slowpath)
        /*0068*/ 	.word	0x00000000


	//----- nvinfo : EIATTR_FRAME_SIZE
	.align		4
.L_37:
        /*006c*/ 	.byte	0x04, 0x11
        /*006e*/ 	.short	(.L_39 - .L_38)
	.align		4
.L_38:
        /*0070*/ 	.word	index@(_Z10colorspacePfS_S_S_S_S_ii)
        /*0074*/ 	.word	0x00000000


	//----- nvinfo : EIATTR_REGCOUNT
	.align		4
.L_39:
        /*0078*/ 	.byte	0x04, 0x2f
        /*007a*/ 	.short	(.L_41 - .L_40)
	.align		4
.L_40:
        /*007c*/ 	.word	index@(_Z16resize_line_32_yPhPfii)
        /*0080*/ 	.word	0x0000000e


	//----- nvinfo : EIATTR_FRAME_SIZE
	.align		4
.L_41:
        /*0084*/ 	.byte	0x04, 0x11
        /*0086*/ 	.short	(.L_43 - .L_42)
	.align		4
.L_42:
        /*0088*/ 	.word	index@(_Z16resize_line_32_yPhPfii)
        /*008c*/ 	.word	0x00000000


	//----- nvinfo : EIATTR_REGCOUNT
	.align		4
.L_43:
        /*0090*/ 	.byte	0x04, 0x2f
        /*0092*/ 	.short	(.L_45 - .L_44)
	.align		4
.L_44:
        /*0094*/ 	.word	index@(_Z17resize_line_32_uvPhPfii)
        /*0098*/ 	.word	0x00000015


	//----- nvinfo : EIATTR_FRAME_SIZE
	.align		4
.L_45:
        /*009c*/ 	.byte	0x04, 0x11
        /*009e*/ 	.short	(.L_47 - .L_46)
	.align		4
.L_46:
        /*00a0*/ 	.word	index@(_Z17resize_line_32_uvPhPfii)
        /*00a4*/ 	.word	0x00000000


	//----- nvinfo : EIATTR_REGCOUNT
	.align		4
.L_47:
        /*00a8*/ 	.byte	0x04, 0x2f
        /*00aa*/ 	.short	(.L_49 - .L_48)
	.align		4
.L_48:
        /*00ac*/ 	.word	index@(_Z15stamp_line_32_yPfPhii)
        /*00b0*/ 	.word	0x0000000a


	//----- nvinfo : EIATTR_FRAME_SIZE
	.align		4
.L_49:
        /*00b4*/ 	.byte	0x04, 0x11
        /*00b6*/ 	.short	(.L_51 - .L_50)
	.align		4
.L_50:
        /*00b8*/ 	.word	index@(_Z15stamp_line_32_yPfPhii)
        /*00bc*/ 	.word	0x00000000


	//----- nvinfo : EIATTR_REGCOUNT
	.align		4
.L_51:
        /*00c0*/ 	.byte	0x04, 0x2f
        /*00c2*/ 	.short	(.L_53 - .L_52)
	.align		4
.L_52:
        /*00c4*/ 	.word	index@(_Z16stamp_line_32_uvPfPhii)
        /*00c8*/ 	.word	0x00000006


	//----- nvinfo : EIATTR_FRAME_SIZE
	.align		4
.L_53:
        /*00cc*/ 	.byte	0x04, 0x11
        /*00ce*/ 	.short	(.L_55 - .L_54)
	.align		4
.L_54:
        /*00d0*/ 	.word	index@(_Z16stamp_line_32_uvPfPhii)
        /*00d4*/ 	.word	0x00000000


	//----- nvinfo : EIATTR_MIN_STACK_SIZE
	.align		4
.L_55:
        /*00d8*/ 	.byte	0x04, 0x12
        /*00da*/ 	.short	(.L_57 - .L_56)
	.align		4
.L_56:
        /*00dc*/ 	.word	index@(_Z16stamp_line_32_uvPfPhii)
        /*00e0*/ 	.word	0x00000000


	//----- nvinfo : EIATTR_MIN_STACK_SIZE
	.align		4
.L_57:
        /*00e4*/ 	.byte	0x04, 0x12
        /*00e6*/ 	.short	(.L_59 - .L_58)
	.align		4
.L_58:
        /*00e8*/ 	.word	index@(_Z15stamp_line_32_yPfPhii)
        /*00ec*/ 	.word	0x00000000


	//----- nvinfo : EIATTR_MIN_STACK_SIZE
	.align		4
.L_59:
        /*00f0*/ 	.byte	0x04, 0x12
        /*00f2*/ 	.short	(.L_61 - .L_60)
	.align		4
.L_60:
        /*00f4*/ 	.word	index@(_Z17resize_line_32_uvPhPfii)
        /*00f8*/ 	.word	0x00000000


	//----- nvinfo : EIATTR_MIN_STACK_SIZE
	.align		4
.L_61:
        /*00fc*/ 	.byte	0x04, 0x12
        /*00fe*/ 	.short	(.L_63 - .L_62)
	.align		4
.L_62:
        /*0100*/ 	.word	index@(_Z16resize_line_32_yPhPfii)
        /*0104*/ 	.word	0x00000000


	//----- nvinfo : EIATTR_MIN_STACK_SIZE
	.align		4
.L_63:
        /*0108*/ 	.byte	0x04, 0x12
        /*010a*/ 	.short	(.L_65 - .L_64)
	.align		4
.L_64:
        /*010c*/ 	.word	index@(_Z10colorspacePfS_S_S_S_S_ii)
        /*0110*/ 	.word	0x00000000


	//----- nvinfo : EIATTR_MIN_STACK_SIZE
	.align		4
.L_65:
        /*0114*/ 	.byte	0x04, 0x12
        /*0116*/ 	.short	(.L_67 - .L_66)
	.align		4
.L_66:
        /*0118*/ 	.word	index@(_Z15calc_colorspacePhS_S_iiiiS_S_S_i)
        /*011c*/ 	.word	0x00000000


	//----- nvinfo : EIATTR_MIN_STACK_SIZE
	.align		4
.L_67:
        /*0120*/ 	.byte	0x04, 0x12
        /*0122*/ 	.short	(.L_69 - .L_68)
	.align		4
.L_68:
        /*0124*/ 	.word	index@(_Z5doGPUPhS_i)
        /*0128*/ 	.word	0x00000000
.L_69:


//--------------------- .nv.compat                --------------------------
	.section	.nv.compat,"",@"SHT_CUDA_COMPAT_INFO"
	.align	4
        /*0000*/ 	.byte	0x02, 0x09, 0x00, 0x00, 0x02, 0x02, 0x01, 0x00, 0x02, 0x05, 0x05, 0x00, 0x03, 0x07, 0x01, 0x01
        /*0010*/ 	.byte	0x02, 0x03, 0x00, 0x00, 0x02, 0x06, 0x01, 0x00, 0x04, 0x0b, 0x08, 0x00, 0x01, 0x00, 0x00, 0x00
        /*0020*/ 	.byte	0x00, 0x00, 0x00, 0x00


//--------------------- .nv.info._Z16stamp_line_32_uvPfPhii --------------------------
	.section	.nv.info._Z16stamp_line_32_uvPfPhii,"",@"SHT_CUDA_INFO"
	.sectionflags	@""
	.align	4


	//----- nvinfo : EIATTR_CUDA_API_VERSION
	.align		4
        /*0000*/ 	.byte	0x04, 0x37
        /*0002*/ 	.short	(.L_71 - .L_70)
.L_70:
        /*0004*/ 	.word	0x00000082


	//----- nvinfo : EIATTR_KPARAM_INFO
	.align		4
.L_71:
        /*0008*/ 	.byte	0x04, 0x17
        /*000a*/ 	.short	(.L_73 - .L_72)
.L_72:
        /*000c*/ 	.word	0x00000000
        /*0010*/ 	.short	0x0003
        /*0012*/ 	.short	0x0014
        /*0014*/ 	.byte	0x00, 0xf0, 0x11, 0x00


	//----- nvinfo : EIATTR_KPARAM_INFO
	.align		4
.L_73:
        /*0018*/ 	.byte	0x04, 0x17
        /*001a*/ 	.short	(.L_75 - .L_74)
.L_74:
        /*001c*/ 	.word	0x00000000
        /*0020*/ 	.short	0x0002
        /*0022*/ 	.short	0x0010
        /*0024*/ 	.byte	0x00, 0xf0, 0x11, 0x00


	//----- nvinfo : EIATTR_KPARAM_INFO
	.align		4
.L_75:
        /*0028*/ 	.byte	0x04, 0x17
        /*002a*/ 	.short	(.L_77 - .L_76)
.L_76:
        /*002c*/ 	.word	0x00000000
        /*0030*/ 	.short	0x0001
        /*0032*/ 	.short	0x0008
        /*0034*/ 	.byte	0x00, 0xf5, 0x21, 0x00


	//----- nvinfo : EIATTR_KPARAM_INFO
	.align		4
.L_77:
        /*0038*/ 	.byte	0x04, 0x17
        /*003a*/ 	.short	(.L_79 - .L_78)
.L_78:
        /*003c*/ 	.word	0x00000000
        /*0040*/ 	.short	0x0000
        /*0042*/ 	.short	0x0000
        /*0044*/ 	.byte	0x00, 0xf5, 0x21, 0x00


	//----- nvinfo : EIATTR_SPARSE_MMA_MASK
	.align		4
.L_79:
        /*0048*/ 	.byte	0x03, 0x50
        /*004a*/ 	.short	0x0000


	//----- nvinfo : EIATTR_MAXREG_COUNT
	.align		4
        /*004c*/ 	.byte	0x03, 0x1b
        /*004e*/ 	.short	0x00ff


	//----- nvinfo : EIATTR_MERCURY_ISA_VERSION
	.align		4
        /*0050*/ 	.byte	0x03, 0x5f
        /*0052*/ 	.short	0x0101


	//----- nvinfo : EIATTR_VRC_CTA_INIT_COUNT
	.align		4
        /*0054*/ 	.byte	0x02, 0x4a
	.zero		1
	.zero		1


	//----- nvinfo : EIATTR_EXIT_INSTR_OFFSETS
	.align		4
        /*0058*/ 	.byte	0x04, 0x1c
        /*005a*/ 	.short	(.L_81 - .L_80)


	//   ....[0]....
.L_80:
        /*005c*/ 	.word	0x00000080


	//   ....[1]....
        /*0060*/ 	.word	0x000000e0


	//----- nvinfo : EIATTR_CBANK_PARAM_SIZE
	.align		4
.L_81:
        /*0064*/ 	.byte	0x03, 0x19
        /*0066*/ 	.short	0x0018


	//----- nvinfo : EIATTR_PARAM_CBANK
	.align		4
        /*0068*/ 	.byte	0x04, 0x0a
        /*006a*/ 	.short	(.L_83 - .L_82)
	.align		4
.L_82:
        /*006c*/ 	.word	index@(.nv.constant0._Z16stamp_line_32_uvPfPhii)
        /*0070*/ 	.short	0x0380
        /*0072*/ 	.short	0x0018


	//----- nvinfo : EIATTR_SW_WAR
	.align		4
.L_83:
        /*0074*/ 	.byte	0x04, 0x36
        /*0076*/ 	.short	(.L_85 - .L_84)
.L_84:
        /*0078*/ 	.word	0x00000008
.L_85:


//--------------------- .nv.info._Z15stamp_line_32_yPfPhii --------------------------
	.section	.nv.info._Z15stamp_line_32_yPfPhii,"",@"SHT_CUDA_INFO"
	.sectionflags	@""
	.align	4


	//----- nvinfo : EIATTR_CUDA_API_VERSION
	.align		4
        /*0000*/ 	.byte	0x04, 0x37
        /*0002*/ 	.short	(.L_87 - .L_86)
.L_86:
        /*0004*/ 	.word	0x00000082


	//----- nvinfo : EIATTR_KPARAM_INFO
	.align		4
.L_87:
        /*0008*/ 	.byte	0x04, 0x17
        /*000a*/ 	.short	(.L_89 - .L_88)
.L_88:
        /*000c*/ 	.word	0x00000000
        /*0010*/ 	.short	0x0003
        /*0012*/ 	.short	0x0014
        /*0014*/ 	.byte	0x00, 0xf0, 0x11, 0x00


	//----- nvinfo : EIATTR_KPARAM_INFO
	.align		4
.L_89:
        /*0018*/ 	.byte	0x04, 0x17
        /*001a*/ 	.short	(.L_91 - .L_90)
.L_90:
        /*001c*/ 	.word	0x00000000
        /*0020*/ 	.short	0x0002
        /*0022*/ 	.short	0x0010
        /*0024*/ 	.byte	0x00, 0xf0, 0x11, 0x00


	//----- nvinfo : EIATTR_KPARAM_INFO
	.align		4
.L_91:
        /*0028*/ 	.byte	0x04, 0x17
        /*002a*/ 	.short	(.L_93 - .L_92)
.L_92:
        /*002c*/ 	.word	0x00000000
        /*0030*/ 	.short	0x0001
        /*0032*/ 	.short	0x0008
        /*0034*/ 	.byte	0x00, 0xf5, 0x21, 0x00


	//----- nvinfo : EIATTR_KPARAM_INFO
	.align		4
.L_93:
        /*0038*/ 	.byte	0x04, 0x17
        /*003a*/ 	.short	(.L_95 - .L_94)
.L_94:
        /*003c*/ 	.word	0x00000000
        /*0040*/ 	.short	0x0000
        /*0042*/ 	.short	0x0000
        /*0044*/ 	.byte	0x00, 0xf5, 0x21, 0x00


	//----- nvinfo : EIATTR_SPARSE_MMA_MASK
	.align		4
.L_95:
        /*0048*/ 	.byte	0x03, 0x50
        /*004a*/ 	.short	0x0000


	//----- nvinfo : EIATTR_MAXREG_COUNT
	.align		4
        /*004c*/ 	.byte	0x03, 0x1b
        /*004e*/ 	.short	0x00ff


	//----- nvinfo : EIATTR_MERCURY_ISA_VERSION
	.align		4
        /*0050*/ 	.byte	0x03, 0x5f
        /*0052*/ 	.short	0x0101


	//----- nvinfo : EIATTR_VRC_CTA_INIT_COUNT
	.align		4
        /*0054*/ 	.byte	0x02, 0x4a
	.zero		1
	.zero		1


	//----- nvinfo : EIATTR_EXIT_INSTR_OFFSETS
	.align		4
        /*0058*/ 	.byte	0x04, 0x1c
        /*005a*/ 	.short	(.L_97 - .L_96)


	//   ....[0]....
.L_96:
        /*005c*/ 	.word	0x00000080


	//   ....[1]....
        /*0060*/ 	.word	0x000001c0


	//----- nvinfo : EIATTR_CBANK_PARAM_SIZE
	.align		4
.L_97:
        /*0064*/ 	.byte	0x03, 0x19
        /*0066*/ 	.short	0x0018


	//----- nvinfo : EIATTR_PARAM_CBANK
	.align		4
        /*0068*/ 	.byte	0x04, 0x0a
        /*006a*/ 	.short	(.L_99 - .L_98)
	.align		4
.L_98:
        /*006c*/ 	.word	index@(.nv.constant0._Z15stamp_line_32_yPfPhii)
        /*0070*/ 	.short	0x0380
        /*0072*/ 	.short	0x0018


	//----- nvinfo : EIATTR_SW_WAR
	.align		4
.L_99:
        /*0074*/ 	.byte	0x04, 0x36
        /*0076*/ 	.short	(.L_101 - .L_100)
.L_100:
        /*0078*/ 	.word	0x00000008
.L_101:


//--------------------- .nv.info._Z17resize_line_32_uvPhPfii --------------------------
	.section	.nv.info._Z17resize_line_32_uvPhPfii,"",@"SHT_CUDA_INFO"
	.sectionflags	@""
	.align	4


	//----- nvinfo : EIATTR_CUDA_API_VERSION
	.align		4
        /*0000*/ 	.byte	0x04, 0x37
        /*0002*/ 	.short	(.L_103 - .L_102)
.L_102:
        /*0004*/ 	.word	0x00000082


	//----- nvinfo : EIATTR_KPARAM_INFO
	.align		4
.L_103:
        /*0008*/ 	.byte	0x04, 0x17
        /*000a*/ 	.short	(.L_105 - .L_104)
.L_104:
        /*000c*/ 	.word	0x00000000
        /*0010*/ 	.short	0x0003
        /*0012*/ 	.short	0x0014
        /*0014*/ 	.byte	0x00, 0xf0, 0x11, 0x00


	//----- nvinfo : EIATTR_KPARAM_INFO
	.align		4
.L_105:
        /*0018*/ 	.byte	0x04, 0x17
        /*001a*/ 	.short	(.L_107 - .L_106)
.L_106:
        /*001c*/ 	.word	0x00000000
        /*0020*/ 	.short	0x0002
        /*0022*/ 	.short	0x0010
        /*0024*/ 	.byte	0x00, 0xf0, 0x11, 0x00


	//----- nvinfo : EIATTR_KPARAM_INFO
	.align		4
.L_107:
        /*0028*/ 	.byte	0x04, 0x17
        /*002a*/ 	.short	(.L_109 - .L_108)
.L_108:
        /*002c*/ 	.word	0x00000000
        /*0030*/ 	.short	0x0001
        /*0032*/ 	.short	0x0008
        /*0034*/ 	.byte	0x00, 0xf5, 0x21, 0x00


	//----- nvinfo : EIATTR_KPARAM_INFO
	.align		4
.L_109:
        /*0038*/ 	.byte	0x04, 0x17
        /*003a*/ 	.short	(.L_111 - .L_110)
.L_110:
        /*003c*/ 	.word	0x00000000
        /*0040*/ 	.short	0x0000
        /*0042*/ 	.short	0x0000
        /*0044*/ 	.byte	0x00, 0xf5, 0x21, 0x00


	//----- nvinfo : EIATTR_SPARSE_MMA_MASK
	.align		4
.L_111:
        /*0048*/ 	.byte	0x03, 0x50
        /*004a*/ 	.short	0x0000


	//----- nvinfo : EIATTR_MAXREG_COUNT
	.align		4
        /*004c*/ 	.byte	0x03, 0x1b
        /*004e*/ 	.short	0x00ff


	//----- nvinfo : EIATTR_MERCURY_ISA_VERSION
	.align		4
        /*0050*/ 	.byte	0x03, 0x5f
        /*0052*/ 	.short	0x0101


	//----- nvinfo : EIATTR_VRC_CTA_INIT_COUNT
	.align		4
        /*0054*/ 	.byte	0x02, 0x4a
	.zero		1
	.zero		1


	//----- nvinfo : EIATTR_EXIT_INSTR_OFFSETS
	.align		4
        /*0058*/ 	.byte	0x04, 0x1c
        /*005a*/ 	.short	(.L_113 - .L_112)


	//   ....[0]....
.L_112:
        /*005c*/ 	.word	0x00000080


	//   ....[1]....
        /*0060*/ 	.word	0x00000410


	//   ....[2]....
        /*0064*/ 	.word	0x000005e0


	//   ....[3]....
        /*0068*/ 	.word	0x00000830


	//   ....[4]....
        /*006c*/ 	.word	0x00000b30


	//   ....[5]....
        /*0070*/ 	.word	0x00000d60


	//   ....[6]....
        /*0074*/ 	.word	0x00001070


	//----- nvinfo : EIATTR_CRS_STACK_SIZE
	.align		4
.L_113:
        /*0078*/ 	.byte	0x04, 0x1e
        /*007a*/ 	.short	(.L_115 - .L_114)
.L_114:
        /*007c*/ 	.word	0x00000000


	//----- nvinfo : EIATTR_CBANK_PARAM_SIZE
	.align		4
.L_115:
        /*0080*/ 	.byte	0x03, 0x19
        /*0082*/ 	.short	0x0018


	//----- nvinfo : EIATTR_PARAM_CBANK
	.align		4
        /*0084*/ 	.byte	0x04, 0x0a
        /*0086*/ 	.short	(.L_117 - .L_116)
	.align		4
.L_116:
        /*0088*/ 	.word	index@(.nv.constant0._Z17resize_line_32_uvPhPfii)
        /*008c*/ 	.short	0x0380
        /*008e*/ 	.short	0x0018


	//----- nvinfo : EIATTR_SW_WAR
	.align		4
.L_117:
        /*0090*/ 	.byte	0x04, 0x36
        /*0092*/ 	.short	(.L_119 - .L_118)
.L_118:
        /*0094*/ 	.word	0x00000008
.L_119:


//--------------------- .nv.info._Z16resize_line_32_yPhPfii --------------------------
	.section	.nv.info._Z16resize_line_32_yPhPfii,"",@"SHT_CUDA_INFO"
	.sectionflags	@""
	.align	4


	//----- nvinfo : EIATTR_CUDA_API_VERSION
	.align		4
        /*0000*/ 	.byte	0x04, 0x37
        /*0002*/ 	.short	(.L_121 - .L_120)
.L_120:
        /*0004*/ 	.word	0x00000082


	//----- nvinfo : EIATTR_KPARAM_INFO
	.align		4
.L_121:
        /*0008*/ 	.byte	0x04, 0x17
        /*000a*/ 	.short	(.L_123 - .L_122)
.L_122:
        /*000c*/ 	.word	0x00000000
        /*0010*/ 	.short	0x0003
        /*0012*/ 	.short	0x0014
        /*0014*/ 	.byte	0x00, 0xf0, 0x11, 0x00


	//----- nvinfo : EIATTR_KPARAM_INFO
	.align		4
.L_123:
        /*0018*/ 	.byte	0x04, 0x17
        /*001a*/ 	.short	(.L_125 - .L_124)
.L_124:
        /*001c*/ 	.word	0x00000000
        /*0020*/ 	.short	0x0002
        /*0022*/ 	.short	0x0010
        /*0024*/ 	.byte	0x00, 0xf0, 0x11, 0x00


	//----- nvinfo : EIATTR_KPARAM_INFO
	.align		4
.L_125:
        /*0028*/ 	.byte	0x04, 0x17
        /*002a*/ 	.short	(.L_127 - .L_126)
.L_126:
        /*002c*/ 	.word	0x00000000
        /*0030*/ 	.short	0x0001
        /*0032*/ 	.short	0x0008
        /*0034*/ 	.byte	0x00, 0xf5, 0x21, 0x00


	//----- nvinfo : EIATTR_KPARAM_INFO
	.align		4
.L_127:
        /*0038*/ 	.byte	0x04, 0x17
        /*003a*/ 	.short	(.L_129 - .L_128)
.L_128:
        /*003c*/ 	.word	0x00000000
        /*0040*/ 	.short	0x0000
        /*0042*/ 	.short	0x0000
        /*0044*/ 	.byte	0x00, 0xf5, 0x21, 0x00


	//----- nvinfo : EIATTR_SPARSE_MMA_MASK
	.align		4
.L_129:
        /*0048*/ 	.byte	0x03, 0x50
        /*004a*/ 	.short	0x0000


	//----- nvinfo : EIATTR_MAXREG_COUNT
	.align		4
        /*004c*/ 	.byte	0x03, 0x1b
        /*004e*/ 	.short	0x00ff


	//----- nvinfo : EIATTR_MERCURY_ISA_VERSION
	.align		4
        /*0050*/ 	.byte	0x03, 0x5f
        /*0052*/ 	.short	0x0101


	//----- nvinfo : EIATTR_VRC_CTA_INIT_COUNT
	.align		4
        /*0054*/ 	.byte	0x02, 0x4a
	.zero		1
	.zero		1


	//----- nvinfo : EIATTR_EXIT_INSTR_OFFSETS
	.align		4
        /*0058*/ 	.byte	0x04, 0x1c
        /*005a*/ 	.short	(.L_131 - .L_130)


	//   ....[0]....
.L_130:
        /*005c*/ 	.word	0x00000080


	//   ....[1]....
        /*0060*/ 	.word	0x00000180


	//----- nvinfo : EIATTR_CBANK_PARAM_SIZE
	.align		4
.L_131:
        /*0064*/ 	.byte	0x03, 0x19
        /*0066*/ 	.short	0x0018


	//----- nvinfo : EIATTR_PARAM_CBANK
	.align		4
        /*0068*/ 	.byte	0x04, 0x0a
        /*006a*/ 	.short	(.L_133 - .L_132)
	.align		4
.L_132:
        /*006c*/ 	.word	index@(.nv.constant0._Z16resize_line_32_yPhPfii)
        /*0070*/ 	.short	0x0380
        /*0072*/ 	.short	0x0018


	//----- nvinfo : EIATTR_SW_WAR
	.align		4
.L_133:
        /*0074*/ 	.byte	0x04, 0x36
        /*0076*/ 	.short	(.L_135 - .L_134)
.L_134:
        /*0078*/ 	.word	0x00000008
.L_135:


//--------------------- .nv.info._Z10colorspacePfS_S_S_S_S_ii --------------------------
	.section	.nv.info._Z10colorspacePfS_S_S_S_S_ii,"",@"SHT_CUDA_INFO"
	.sectionflags	@""
	.align	4


	//----- nvinfo : EIATTR_CUDA_API_VERSION
	.align		4
        /*0000*/ 	.byte	0x04, 0x37
        /*0002*/ 	.short	(.L_137 - .L_136)
.L_136:
        /*0004*/ 	.word	0x00000082


	//----- nvinfo : EIATTR_KPARAM_INFO
	.align		4
.L_137:
        /*0008*/ 	.byte	0x04, 0x17
        /*000a*/ 	.short	(.L_139 - .L_138)
.L_138:
        /*000c*/ 	.word	0x00000000
        /*0010*/ 	.short	0x0007
        /*0012*/ 	.short	0x0034
        /*0014*/ 	.byte	0x00, 0xf0, 0x11, 0x00


	//----- nvinfo : EIATTR_KPARAM_INFO
	.align		4
.L_139:
        /*0018*/ 	.byte	0x04, 0x17
        /*001a*/ 	.short	(.L_141 - .L_140)
.L_140:
        /*001c*/ 	.word	0x00000000
        /*0020*/ 	.short	0x0006
        /*0022*/ 	.short	0x0030
        /*0024*/ 	.byte	0x00, 0xf0, 0x11, 0x00


	//----- nvinfo : EIATTR_KPARAM_INFO
	.align		4
.L_141:
        /*0028*/ 	.byte	0x04, 0x17
        /*002a*/ 	.short	(.L_143 - .L_142)
.L_142:
        /*002c*/ 	.word	0x00000000
        /*0030*/ 	.short	0x0005
        /*0032*/ 	.short	0x0028
        /*0034*/ 	.byte	0x00, 0xf5, 0x21, 0x00


	//----- nvinfo : EIATTR_KPARAM_INFO
	.align		4
.L_143:
        /*0038*/ 	.byte	0x04, 0x17
        /*003a*/ 	.short	(.L_145 - .L_144)
.L_144:
        /*003c*/ 	.word	0x00000000
        /*0040*/ 	.short	0x0004
        /*0042*/ 	.short	0x0020
        /*0044*/ 	.byte	0x00, 0xf5, 0x21, 0x00


	//----- nvinfo : EIATTR_KPARAM_INFO
	.align		4
.L_145:
        /*0048*/ 	.byte	0x04, 0x17
        /*004a*/ 	.short	(.L_147 - .L_146)
.L_146:
        /*004c*/ 	.word	0x00000000
        /*0050*/ 	.short	0x0003
        /*0052*/ 	.short	0x0018
        /*0054*/ 	.byte	0x00, 0xf5, 0x21, 0x00


	//----- nvinfo : EIATTR_KPARAM_INFO
	.align		4
.L_147:
        /*0058*/ 	.byte	0x04, 0x17
        /*005a*/ 	.short	(.L_149 - .L_148)
.L_148:
        /*005c*/ 	.word	0x00000000
        /*0060*/ 	.short	0x0002
        /*0062*/ 	.short	0x0010
        /*0064*/ 	.byte	0x00, 0xf5, 0x21, 0x00


	//----- nvinfo : EIATTR_KPARAM_INFO
	.align		4
.L_149:
        /*0068*/ 	.byte	0x04, 0x17
        /*006a*/ 	.short	(.L_151 - .L_150)
.L_150:
        /*006c*/ 	.word	0x00000000
        /*0070*/ 	.short	0x0001
        /*0072*/ 	.short	0x0008
        /*0074*/ 	.byte	0x00, 0xf5, 0x21, 0x00


	//----- nvinfo : EIATTR_KPARAM_INFO
	.align		4
.L_151:
        /*0078*/ 	.byte	0x04, 0x17
        /*007a*/ 	.short	(.L_153 - .L_152)
.L_152:
        /*007c*/ 	.word	0x00000000
        /*0080*/ 	.short	0x0000
        /*0082*/ 	.short	0x0000
        /*0084*/ 	.byte	0x00, 0xf5, 0x21, 0x00


	//----- nvinfo : EIATTR_SPARSE_MMA_MASK
	.align		4
.L_153:
        /*0088*/ 	.byte	0x03, 0x50
        /*008a*/ 	.short	0x0000


	//----- nvinfo : EIATTR_MAXREG_COUNT
	.align		4
        /*008c*/ 	.byte	0x03, 0x1b
        /*008e*/ 	.short	0x00ff


	//----- nvinfo : EIATTR_MERCURY_ISA_VERSION
	.align		4
        /*0090*/ 	.byte	0x03, 0x5f
        /*0092*/ 	.short	0x0101


	//----- nvinfo : EIATTR_VRC_CTA_INIT_COUNT
	.align		4
        /*0094*/ 	.byte	0x02, 0x4a
	.zero		1
	.zero		1


	//----- nvinfo : EIATTR_EXIT_INSTR_OFFSETS
	.align		4
        /*0098*/ 	.byte	0x04, 0x1c
        /*009a*/ 	.short	(.L_155 - .L_154)


	//   ....[0]....
.L_154:
        /*009c*/ 	.word	0x00000080


	//   ....[1]....
        /*00a0*/ 	.word	0x00003dc0


	//----- nvinfo : EIATTR_CRS_STACK_SIZE
	.align		4
.L_155:
        /*00a4*/ 	.byte	0x04, 0x1e
        /*00a6*/ 	.short	(.L_157 - .L_156)
.L_156:
        /*00a8*/ 	.word	0x00000000


	//----- nvinfo : EIATTR_CBANK_PARAM_SIZE
	.align		4
.L_157:
        /*00ac*/ 	.byte	0x03, 0x19
        /*00ae*/ 	.short	0x0038


	//----- nvinfo : EIATTR_PARAM_CBANK
	.align		4
        /*00b0*/ 	.byte	0x04, 0x0a
        /*00b2*/ 	.short	(.L_159 - .L_158)
	.align		4
.L_158:
        /*00b4*/ 	.word	index@(.nv.constant0._Z10colorspacePfS_S_S_S_S_ii)
        /*00b8*/ 	.short	0x0380
        /*00ba*/ 	.short	0x0038


	//----- nvinfo : EIATTR_SW_WAR
	.align		4
.L_159:
        /*00bc*/ 	.byte	0x04, 0x36
        /*00be*/ 	.short	(.L_161 - .L_160)
.L_160:
        /*00c0*/ 	.word	0x00000008
.L_161:


//--------------------- .nv.info._Z15calc_colorspacePhS_S_iiiiS_S_S_i --------------------------
	.section	.nv.info._Z15calc_colorspacePhS_S_iiiiS_S_S_i,"",@"SHT_CUDA_INFO"
	.sectionflags	@""
	.align	4


	//----- nvinfo : EIATTR_CUDA_API_VERSION
	.align		4
        /*0000*/ 	.byte	0x04, 0x37
        /*0002*/ 	.short	(.L_163 - .L_162)
.L_162:
        /*0004*/ 	.word	0x00000082


	//----- nvinfo : EIATTR_KPARAM_INFO
	.align		4
.L_163:
        /*0008*/ 	.byte	0x04, 0x17
        /*000a*/ 	.short	(.L_165 - .L_164)
.L_164:
        /*000c*/ 	.word	0x00000000
        /*0010*/ 	.short	0x000a
        /*0012*/ 	.short	0x0040
        /*0014*/ 	.byte	0x00, 0xf0, 0x11, 0x00


	//----- nvinfo : EIATTR_KPARAM_INFO
	.align		4
.L_165:
        /*0018*/ 	.byte	0x04, 0x17
        /*001a*/ 	.short	(.L_167 - .L_166)
.L_166:
        /*001c*/ 	.word	0x00000000
        /*0020*/ 	.short	0x0009
        /*0022*/ 	.short	0x0038
        /*0024*/ 	.byte	0x00, 0xf5, 0x21, 0x00


	//----- nvinfo : EIATTR_KPARAM_INFO
	.align		4
.L_167:
        /*0028*/ 	.byte	0x04, 0x17
        /*002a*/ 	.short	(.L_169 - .L_168)
.L_168:
        /*002c*/ 	.word	0x00000000
        /*0030*/ 	.short	0x0008
        /*0032*/ 	.short	0x0030
        /*0034*/ 	.byte	0x00, 0xf5, 0x21, 0x00


	//----- nvinfo : EIATTR_KPARAM_INFO
	.align		4
.L_169:
        /*0038*/ 	.byte	0x04, 0x17
        /*003a*/ 	.short	(.L_171 - .L_170)
.L_170:
        /*003c*/ 	.word	0x00000000
        /*0040*/ 	.short	0x0007
        /*0042*/ 	.short	0x0028
        /*0044*/ 	.byte	0x00, 0xf5, 0x21, 0x00


	//----- nvinfo : EIATTR_KPARAM_INFO
	.align		4
.L_171:
        /*0048*/ 	.byte	0x04, 0x17
        /*004a*/ 	.short	(.L_173 - .L_172)
.L_172:
        /*004c*/ 	.word	0x00000000
        /*0050*/ 	.short	0x0006
        /*0052*/ 	.short	0x0024
        /*0054*/ 	.byte	0x00, 0xf0, 0x11, 0x00


	//----- nvinfo : EIATTR_KPARAM_INFO
	.align		4
.L_173:
        /*0058*/ 	.byte	0x04, 0x17
        /*005a*/ 	.short	(.L_175 - .L_174)
.L_174:
        /*005c*/ 	.word	0x00000000
        /*0060*/ 	.short	0x0005
        /*0062*/ 	.short	0x0020
        /*0064*/ 	.byte	0x00, 0xf0, 0x11, 0x00


	//----- nvinfo : EIATTR_KPARAM_INFO
	.align		4
.L_175:
        /*0068*/ 	.byte	0x04, 0x17
        /*006a*/ 	.short	(.L_177 - .L_176)
.L_176:
        /*006c*/ 	.word	0x00000000
        /*0070*/ 	.short	0x0004
        /*0072*/ 	.short	0x001c
        /*0074*/ 	.byte	0x00, 0xf0, 0x11, 0x00


	//----- nvinfo : EIATTR_KPARAM_INFO
	.align		4
.L_177:
        /*0078*/ 	.byte	0x04, 0x17
        /*007a*/ 	.short	(.L_179 - .L_178)
.L_178:
        /*007c*/ 	.word	0x00000000
        /*0080*/ 	.short	0x0003
        /*0082*/ 	.short	0x0018
        /*0084*/ 	.byte	0x00, 0xf0, 0x11, 0x00


	//----- nvinfo : EIATTR_KPARAM_INFO
	.align		4
.L_179:
        /*0088*/ 	.byte	0x04, 0x17
        /*008a*/ 	.short	(.L_181 - .L_180)
.L_180:
        /*008c*/ 	.word	0x00000000
        /*0090*/ 	.short	0x0002
        /*0092*/ 	.short	0x0010
        /*0094*/ 	.byte	0x00, 0xf5, 0x21, 0x00


	//----- nvinfo : EIATTR_KPARAM_INFO
	.align		4
.L_181:
        /*0098*/ 	.byte	0x04, 0x17
        /*009a*/ 	.short	(.L_183 - .L_182)
.L_182:
        /*009c*/ 	.word	0x00000000
        /*00a0*/ 	.short	0x0001
        /*00a2*/ 	.short	0x0008
        /*00a4*/ 	.byte	0x00, 0xf5, 0x21, 0x00


	//----- nvinfo : EIATTR_KPARAM_INFO
	.align		4
.L_183:
        /*00a8*/ 	.byte	0x04, 0x17
        /*00aa*/ 	.short	(.L_185 - .L_184)
.L_184:
        /*00ac*/ 	.word	0x00000000
        /*00b0*/ 	.short	0x0000
        /*00b2*/ 	.short	0x0000
        /*00b4*/ 	.byte	0x00, 0xf5, 0x21, 0x00


	//----- nvinfo : EIATTR_SPARSE_MMA_MASK
	.align		4
.L_185:
        /*00b8*/ 	.byte	0x03, 0x50
        /*00ba*/ 	.short	0x0000


	//----- nvinfo : EIATTR_MAXREG_COUNT
	.align		4
        /*00bc*/ 	.byte	0x03, 0x1b
        /*00be*/ 	.short	0x00ff


	//----- nvinfo : EIATTR_MERCURY_ISA_VERSION
	.align		4
        /*00c0*/ 	.byte	0x03, 0x5f
        /*00c2*/ 	.short	0x0101


	//----- nvinfo : EIATTR_VRC_CTA_INIT_COUNT
	.align		4
        /*00c4*/ 	.byte	0x02, 0x4a
	.zero		1
	.zero		1


	//----- nvinfo : EIATTR_EXIT_INSTR_OFFSETS
	.align		4
        /*00c8*/ 	.byte	0x04, 0x1c
        /*00ca*/ 	.short	(.L_187 - .L_186)


	//   ....[0]....
.L_186:
        /*00cc*/ 	.word	0x00000270


	//   ....[1]....
        /*00d0*/ 	.word	0x0000fe30


	//----- nvinfo : EIATTR_CRS_STACK_SIZE
	.align		4
.L_187:
        /*00d4*/ 	.byte	0x04, 0x1e
        /*00d6*/ 	.short	(.L_189 - .L_188)
.L_188:
        /*00d8*/ 	.word	0x00000000


	//----- nvinfo : EIATTR_CBANK_PARAM_SIZE
	.align		4
.L_189:
        /*00dc*/ 	.byte	0x03, 0x19
        /*00de*/ 	.short	0x0044


	//----- nvinfo : EIATTR_PARAM_CBANK
	.align		4
        /*00e0*/ 	.byte	0x04, 0x0a
        /*00e2*/ 	.short	(.L_191 - .L_190)
	.align		4
.L_190:
        /*00e4*/ 	.word	index@(.nv.constant0._Z15calc_colorspacePhS_S_iiiiS_S_S_i)
        /*00e8*/ 	.short	0x0380
        /*00ea*/ 	.short	0x0044


	//----- nvinfo : EIATTR_SW_WAR
	.align		4
.L_191:
        /*00ec*/ 	.byte	0x04, 0x36
        /*00ee*/ 	.short	(.L_193 - .L_192)
.L_192:
        /*00f0*/ 	.word	0x00000008
.L_193:


//--------------------- .nv.info._Z5doGPUPhS_i    --------------------------
	.section	.nv.info._Z5doGPUPhS_i,"",@"SHT_CUDA_INFO"
	.sectionflags	@""
	.align	4


	//----- nvinfo : EIATTR_CUDA_API_VERSION
	.align		4
        /*0000*/ 	.byte	0x04, 0x37
        /*0002*/ 	.short	(.L_195 - .L_194)
.L_194:
        /*0004*/ 	.word	0x00000082


	//----- nvinfo : EIATTR_KPARAM_INFO
	.align		4
.L_195:
        /*0008*/ 	.byte	0x04, 0x17
        /*000a*/ 	.short	(.L_197 - .L_196)
.L_196:
        /*000c*/ 	.word	0x00000000
        /*0010*/ 	.short	0x0002
        /*0012*/ 	.short	0x0010
        /*0014*/ 	.byte	0x00, 0xf0, 0x11, 0x00


	//----- nvinfo : EIATTR_KPARAM_INFO
	.align		4
.L_197:
        /*0018*/ 	.byte	0x04, 0x17
        /*001a*/ 	.short	(.L_199 - .L_198)
.L_198:
        /*001c*/ 	.word	0x00000000
        /*0020*/ 	.short	0x0001
        /*0022*/ 	.short	0x0008
        /*0024*/ 	.byte	0x00, 0xf5, 0x21, 0x00


	//----- nvinfo : EIATTR_KPARAM_INFO
	.align		4
.L_199:
        /*0028*/ 	.byte	0x04, 0x17
        /*002a*/ 	.short	(.L_201 - .L_200)
.L_200:
        /*002c*/ 	.word	0x00000000
        /*0030*/ 	.short	0x0000
        /*0032*/ 	.short	0x0000
        /*0034*/ 	.byte	0x00, 0xf5, 0x21, 0x00


	//----- nvinfo : EIATTR_SPARSE_MMA_MASK
	.align		4
.L_201:
        /*0038*/ 	.byte	0x03, 0x50
        /*003a*/ 	.short	0x0000


	//----- nvinfo : EIATTR_MAXREG_COUNT
	.align		4
        /*003c*/ 	.byte	0x03, 0x1b
        /*003e*/ 	.short	0x00ff


	//----- nvinfo : EIATTR_MERCURY_ISA_VERSION
	.align		4
        /*0040*/ 	.byte	0x03, 0x5f
        /*0042*/ 	.short	0x0101


	//----- nvinfo : EIATTR_VRC_CTA_INIT_COUNT
	.align		4
        /*0044*/ 	.byte	0x02, 0x4a
	.zero		1
	.zero		1


	//----- nvinfo : EIATTR_EXIT_INSTR_OFFSETS
	.align		4
        /*0048*/ 	.byte	0x04, 0x1c
        /*004a*/ 	.short	(.L_203 - .L_202)


	//   ....[0]....
.L_202:
        /*004c*/ 	.word	0x00000070


	//   ....[1]....
        /*0050*/ 	.word	0x00000110


	//----- nvinfo : EIATTR_CBANK_PARAM_SIZE
	.align		4
.L_203:
        /*0054*/ 	.byte	0x03, 0x19
        /*0056*/ 	.short	0x0014


	//----- nvinfo : EIATTR_PARAM_CBANK
	.align		4
        /*0058*/ 	.byte	0x04, 0x0a
        /*005a*/ 	.short	(.L_205 - .L_204)
	.align		4
.L_204:
        /*005c*/ 	.word	index@(.nv.constant0._Z5doGPUPhS_i)
        /*0060*/ 	.short	0x0380
        /*0062*/ 	.short	0x0014


	//----- nvinfo : EIATTR_SW_WAR
	.align		4
.L_205:
        /*0064*/ 	.byte	0x04, 0x36
        /*0066*/ 	.short	(.L_207 - .L_206)
.L_206:
        /*0068*/ 	.word	0x00000008
.L_207:


//--------------------- .nv.callgraph             --------------------------
	.section	.nv.callgraph,"",@"SHT_CUDA_CALLGRAPH"
	.align	4
	.sectionentsize	8
	.align		4
        /*0000*/ 	.word	0x00000000
	.align		4
        /*0004*/ 	.word	0xffffffff
	.align		4
        /*0008*/ 	.word	0x00000000
	.align		4
        /*000c*/ 	.word	0xfffffffe
	.align		4
        /*0010*/ 	.word	0x00000000
	.align		4
        /*0014*/ 	.word	0xfffffffd
	.align		4
        /*0018*/ 	.word	0x00000000
	.align		4
        /*001c*/ 	.word	0xfffffffc


//--------------------- .nv.constant4             --------------------------
	.section	.nv.constant4,"a",@progbits
	.align	8
	.align		8
.nv.constant4:
        /*0000*/ 	.dword	FCC_KR
	.align		8
        /*0008*/ 	.dword	FCC_KB
	.align		8
        /*0010*/ 	.dword	SMPTE_240M_KR
	.align		8
        /*0018*/ 	.dword	SMPTE_240M_KB
	.align		8
        /*0020*/ 	.dword	REC_601_KR
	.align		8
        /*0028*/ 	.dword	REC_601_KB
	.align		8
        /*0030*/ 	.dword	REC_709_KR
	.align		8
        /*0038*/ 	.dword	REC_709_KB
	.align		8
        /*0040*/ 	.dword	REC_2020_KR
	.align		8
        /*0048*/ 	.dword	REC_2020_KB
	.align		8
        /*0050*/ 	.dword	REC709_ALPHA
	.align		8
        /*0058*/ 	.dword	REC709_BETA
	.align		8
        /*0060*/ 	.dword	ST2084_M1
	.align		8
        /*0068*/ 	.dword	ST2084_M2
	.align		8
        /*0070*/ 	.dword	ST2084_C1
	.align		8
        /*0078*/ 	.dword	ST2084_C2
	.align		8
        /*0080*/ 	.dword	ST2084_C3
	.align		8
        /*0088*/ 	.dword	yuv2rgb_REC_2020_NCL
	.align		8
        /*0090*/ 	.dword	rgb2yuv_REC_709
	.align		8
        /*0098*/ 	.dword	gamutMa


//--------------------- .text._Z16stamp_line_32_uvPfPhii --------------------------
	.section	.text._Z16stamp_line_32_uvPfPhii,"ax",@progbits
	.align	128
        .global         _Z16stamp_line_32_uvPfPhii
        .type           _Z16stamp_line_32_uvPfPhii,@function
        .size           _Z16stamp_line_32_uvPfPhii,(.L_x_256 - _Z16stamp_line_32_uvPfPhii)
        .other          _Z16stamp_line_32_uvPfPhii,@"STO_CUDA_ENTRY STV_DEFAULT"
_Z16stamp_line_32_uvPfPhii:
.text._Z16stamp_line_32_uvPfPhii:
[----:B------:R-:W-:Y:S01]  /*0000*/  LDC R1, c[0x0][0x37c] ;  /* 0x0000df00ff017b82 */ /* 0x000fe20000000800 */
[----:B------:R-:W0:Y:S01]  /*0010*/  S2R R0, SR_CTAID.X ;  /* 0x0000000000007919 */ /* 0x000e220000002500 */
[----:B------:R-:W1:Y:S01]  /*0020*/  LDCU.64 UR4, c[0x0][0x390] ;  /* 0x00007200ff0477ac */ /* 0x000e620008000a00 */
[----:B------:R-:W0:Y:S01]  /*0030*/  S2R R3, SR_TID.X ;  /* 0x0000000000037919 */ /* 0x000e220000002100 */
[----:B------:R-:W0:Y:S01]  /*0040*/  LDCU UR6, c[0x0][0x360] ;  /* 0x00006c00ff0677ac */ /* 0x000e220008000800 */
[----:B-1----:R-:W-:Y:S01]  /*0050*/  UIMAD UR4, UR5, UR4, URZ ;  /* 0x00000004050472a4 */ /* 0x002fe2000f8e02ff */
[----:B0-----:R-:W-:-:S05]  /*0060*/  IMAD R0, R0, UR6, R3 ;  /* 0x0000000600007c24 */ /* 0x001fca000f8e0203 */
[----:B------:R-:W-:-:S13]  /*0070*/  ISETP.GE.AND P0, PT, R0, UR4, PT ;  /* 0x0000000400007c0c */ /* 0x000fda000bf06270 */
[----:B------:R-:W-:Y:S05]  /*0080*/  @P0 EXIT ;  /* 0x000000000000094d */ /* 0x000fea0003800000 */
[----:B------:R-:W0:Y:S01]  /*0090*/  LDCU.64 UR6, c[0x0][0x388] ;  /* 0x00007100ff0677ac */ /* 0x000e220008000a00 */
[----:B------:R-:W1:Y:S01]  /*00a0*/  LDCU.64 UR4, c[0x0][0x358] ;  /* 0x00006b00ff0477ac */ /* 0x000e620008000a00 */
[----:B0-----:R-:W-:-:S04]  /*00b0*/  IADD3 R2, P0, PT, R0, UR6, RZ ;  /* 0x0000000600027c10 */ /* 0x001fc8000ff1e0ff */
[----:B------:R-:W-:-:S05]  /*00c0*/  LEA.HI.X.SX32 R3, R0, UR7, 0x1, P0 ;  /* 0x0000000700037c11 */ /* 0x000fca00080f0eff */
[----:B-1----:R-:W-:Y:S01]  /*00d0*/  STG.E.U8 desc[UR4][R2.64], RZ ;  /* 0x000000ff02007986 */ /* 0x002fe2000c101104 */
[----:B------:R-:W-:Y:S05]  /*00e0*/  EXIT ;  /* 0x000000000000794d */ /* 0x000fea0003800000 */
.L_x_0:
[----:B------:R-:W-:-:S00]  /*00f0*/  BRA `(.L_x_0) ;  /* 0xfffffffc00fc7947 */ /* 0x000fc0000383ffff */
[----:B------:R-:W-:-:S00]  /*0100*/  NOP ;  /* 0x0000000000007918 */ /* 0x000fc00000000000 */
[----:B------:R-:W-:-:S00]  /*0110*/  NOP ;  /* 0x0000000000007918 */ /* 0x000fc00000000000 */
[----:B------:R-:W-:-:S00]  /*0120*/  NOP ;  /* 0x0000000000007918 */ /* 0x000fc00000000000 */
[----:B------:R-:W-:-:S00]  /*0130*/  NOP ;  /* 0x0000000000007918 */ /* 0x000fc00000000000 */
[----:B------:R-:W-:-:S00]  /*0140*/  NOP ;  /* 0x0000000000007918 */ /* 0x000fc00000000000 */
[----:B------:R-:W-:-:S00]  /*0150*/  NOP ;  /* 0x0000000000007918 */ /* 0x000fc00000000000 */
[----:B------:R-:W-:-:S00]  /*0160*/  NOP ;  /* 0x0000000000007918 */ /* 0x000fc00000000000 */
[----:B------:R-:W-:-:S00]  /*0170*/  NOP ;  /* 0x0000000000007918 */ /* 0x000fc00000000000 */
.L_x_256:


//--------------------- .text._Z15stamp_line_32_yPfPhii --------------------------
	.section	.text._Z15stamp_line_32_yPfPhii,"ax",@progbits
	.align	128
        .global         _Z15stamp_line_32_yPfPhii
        .type           _Z15stamp_line_32_yPfPhii,@function
        .size           _Z15stamp_line_32_yPfPhii,(.L_x_257 - _Z15stamp_line_32_yPfPhii)
        .other          _Z15stamp_line_32_yPfPhii,@"STO_CUDA_ENTRY STV_DEFAULT"
_Z15stamp_line_32_yPfPhii:
.text._Z15stamp_line_32_yPfPhii:
        /* <DEDUP_REMOVED lines=9> */
[----:B------:R-:W0:Y:S01]  /*0090*/  LDC.64 R2, c[0x0][0x380] ;  /* 0x0000e000ff027b82 */ /* 0x000e220000000a00 */
[----:B------:R-:W1:Y:S01]  /*00a0*/  LDCU.64 UR4, c[0x0][0x358] ;  /* 0x00006b00ff0477ac */ /* 0x000e620008000a00 */
[----:B------:R-:W-:Y:S01]  /*00b0*/  IMAD.MOV.U32 R7, RZ, RZ, 0x445b0000 ;  /* 0x445b0000ff077424 */ /* 0x000fe200078e00ff */
[----:B------:R-:W2:Y:S01]  /*00c0*/  LDCU.64 UR6, c[0x0][0x388] ;  /* 0x00007100ff0677ac */ /* 0x000ea20008000a00 */
[----:B0-----:R-:W-:-:S06]  /*00d0*/  IMAD.WIDE R2, R5, 0x4, R2 ;  /* 0x0000000405027825 */ /* 0x001fcc00078e0202 */
[----:B-1----:R-:W3:Y:S02]  /*00e0*/  LDG.E R2, desc[UR4][R2.64] ;  /* 0x0000000402027981 */ /* 0x002ee4000c1e1900 */
[----:B---3--:R-:W-:-:S04]  /*00f0*/  FFMA R0, R2, R7, 64 ;  /* 0x4280000002007423 */ /* 0x008fc80000000007 */
[----:B------:R-:W-:Y:S01]  /*0100*/  FADD R4, RZ, R0 ;  /* 0x00000000ff047221 */ /* 0x000fe20000000000 */
[----:B------:R-:W-:-:S04]  /*0110*/  FSETP.GEU.AND P0, PT, R0, RZ, PT ;  /* 0x000000ff0000720b */ /* 0x000fc80003f0e000 */
[----:B------:R-:W-:-:S04]  /*0120*/  FSEL R0, R4, RZ, P0 ;  /* 0x000000ff04007208 */ /* 0x000fc80000000000 */
[----:B------:R-:W0:Y:S01]  /*0130*/  F2I.U32.TRUNC.NTZ R4, R0 ;  /* 0x0000000000047305 */ /* 0x000e22000020f000 */
[----:B------:R-:W-:Y:S02]  /*0140*/  FSETP.GEU.AND P0, PT, R0, 1023, PT ;  /* 0x447fc0000000780b */ /* 0x000fe40003f0e000 */
[----:B0-----:R-:W-:-:S04]  /*0150*/  VIMNMX.U16x2 R4, PT, PT, R4, 0x400040, !PT ;  /* 0x0040004004047848 */ /* 0x001fc80007fe0200 */
[----:B------:R-:W-:Y:S02]  /*0160*/  VIMNMX.U16x2 R3, PT, PT, R4, 0x3ac03ac, PT ;  /* 0x03ac03ac04037848 */ /* 0x000fe40003fe0200 */
[----:B--2---:R-:W-:Y:S02]  /*0170*/  IADD3 R4, P1, PT, R5, UR6, RZ ;  /* 0x0000000605047c10 */ /* 0x004fe4000ff3e0ff */
[----:B------:R-:W-:Y:S02]  /*0180*/  PRMT R2, R3, 0x7610, R2 ;  /* 0x0000761003027816 */ /* 0x000fe40000000002 */
[----:B------:R-:W-:Y:S02]  /*0190*/  LEA.HI.X.SX32 R5, R5, UR7, 0x1, P1 ;  /* 0x0000000705057c11 */ /* 0x000fe400088f0eff */
[----:B------:R-:W-:-:S05]  /*01a0*/  SEL R3, R2, 0xffac, !P0 ;  /* 0x0000ffac02037807 */ /* 0x000fca0004000000 */
[----:B------:R-:W-:Y:S01]  /*01b0*/  STG.E.U8 desc[UR4][R4.64], R3 ;  /* 0x0000000304007986 */ /* 0x000fe2000c101104 */
[----:B------:R-:W-:Y:S05]  /*01c0*/  EXIT ;  /* 0x000000000000794d */ /* 0x000fea0003800000 */
.L_x_1:
        /* <DEDUP_REMOVED lines=11> */
.L_x_257:


//--------------------- .text._Z17resize_line_32_uvPhPfii --------------------------
	.section	.text._Z17resize_line_32_uvPhPfii,"ax",@progbits
	.align	128
        .global         _Z17resize_line_32_uvPhPfii
        .type           _Z17resize_line_32_uvPhPfii,@function
        .size           _Z17resize_line_32_uvPhPfii,(.L_x_258 - _Z17resize_line_32_uvPhPfii)
        .other          _Z17resize_line_32_uvPhPfii,@"STO_CUDA_ENTRY STV_DEFAULT"
_Z17resize_line_32_uvPhPfii:
.text._Z17resize_line_32_uvPhPfii:
[----:B------:R-:W-:Y:S01]  /*0000*/  LDC R1, c[0x0][0x37c] ;  /* 0x0000df00ff017b82 */ /* 0x000fe20000000800 */
[----:B------:R-:W0:Y:S07]  /*0010*/  S2R R3, SR_CTAID.X ;  /* 0x0000000000037919 */ /* 0x000e2e0000002500 */
[----:B------:R-:W1:Y:S01]  /*0020*/  LDC.64 R4, c[0x0][0x390] ;  /* 0x0000e400ff047b82 */ /* 0x000e620000000a00 */
[----:B------:R-:W0:Y:S01]  /*0030*/  LDCU UR4, c[0x0][0x360] ;  /* 0x00006c00ff0477ac */ /* 0x000e220008000800 */
[----:B------:R-:W0:Y:S02]  /*0040*/  S2R R0, SR_TID.X ;  /* 0x0000000000007919 */ /* 0x000e240000002100 */
[----:B0-----:R-:W-:-:S02]  /*0050*/  IMAD R3, R3, UR4, R0 ;  /* 0x0000000403037c24 */ /* 0x001fc4000f8e0200 */
[----:B-1----:R-:W-:-:S05]  /*0060*/  IMAD R0, R5, R4, RZ ;  /* 0x0000000405007224 */ /* 0x002fca00078e02ff */
[----:B------:R-:W-:-:S13]  /*0070*/  ISETP.GE.AND P0, PT, R3, R0, PT ;  /* 0x000000000300720c */ /* 0x000fda0003f06270 */
[----:B------:R-:W-:Y:S05]  /*0080*/  @P0 EXIT ;  /* 0x000000000000094d */ /* 0x000fea0003800000 */
[----:B------:R-:W-:Y:S01]  /*0090*/  IABS R9, R4 ;  /* 0x0000000400097213 */ /* 0x000fe20000000000 */
[----:B------:R-:W-:Y:S01]  /*00a0*/  VIADD R5, R5, 0xffffffff ;  /* 0xffffffff05057836 */ /* 0x000fe20000000000 */
[----:B------:R-:W0:Y:S02]  /*00b0*/  LDCU.64 UR4, c[0x0][0x358] ;  /* 0x00006b00ff0477ac */ /* 0x000e240008000a00 */
[----:B------:R-:W1:Y:S08]  /*00c0*/  I2F.RP R0, R9 ;  /* 0x0000000900007306 */ /* 0x000e700000209400 */
[----:B-1----:R-:W1:Y:S02]  /*00d0*/  MUFU.RCP R0, R0 ;  /* 0x0000000000007308 */ /* 0x002e640000001000 */
[----:B-1----:R-:W-:-:S06]  /*00e0*/  VIADD R6, R0, 0xffffffe ;  /* 0x0ffffffe00067836 */ /* 0x002fcc0000000000 */
[----:B------:R1:W2:Y:S02]  /*00f0*/  F2I.FTZ.U32.TRUNC.NTZ R7, R6 ;  /* 0x0000000600077305 */ /* 0x0002a4000021f000 */
[----:B-1----:R-:W-:Y:S02]  /*0100*/  IMAD.MOV.U32 R6, RZ, RZ, RZ ;  /* 0x000000ffff067224 */ /* 0x002fe400078e00ff */
[----:B--2---:R-:W-:-:S04]  /*0110*/  IMAD.MOV R2, RZ, RZ, -R7 ;  /* 0x000000ffff027224 */ /* 0x004fc800078e0a07 */
[----:B------:R-:W-:Y:S01]  /*0120*/  IMAD R11, R2, R9, RZ ;  /* 0x00000009020b7224 */ /* 0x000fe200078e02ff */
[----:B------:R-:W-:-:S03]  /*0130*/  IABS R2, R3 ;  /* 0x0000000300027213 */ /* 0x000fc60000000000 */
[----:B------:R-:W-:-:S06]  /*0140*/  IMAD.HI.U32 R7, R7, R11, R6 ;  /* 0x0000000b07077227 */ /* 0x000fcc00078e0006 */
[----:B------:R-:W-:-:S04]  /*0150*/  IMAD.HI.U32 R7, R7, R2, RZ ;  /* 0x0000000207077227 */ /* 0x000fc800078e00ff */
[----:B------:R-:W-:-:S04]  /*0160*/  IMAD.MOV R0, RZ, RZ, -R7 ;  /* 0x000000ffff007224 */ /* 0x000fc800078e0a07 */
[----:B------:R-:W-:-:S05]  /*0170*/  IMAD R0, R9, R0, R2 ;  /* 0x0000000009007224 */ /* 0x000fca00078e0202 */
[----:B------:R-:W-:-:S13]  /*0180*/  ISETP.GT.U32.AND P2, PT, R9, R0, PT ;  /* 0x000000000900720c */ /* 0x000fda0003f44070 */
[----:B------:R-:W-:Y:S02]  /*0190*/  @!P2 IMAD.IADD R0, R0, 0x1, -R9 ;  /* 0x000000010000a824 */ /* 0x000fe400078e0a09 */
[----:B------:R-:W-:Y:S01]  /*01a0*/  @!P2 VIADD R7, R7, 0x1 ;  /* 0x000000010707a836 */ /* 0x000fe20000000000 */
[----:B------:R-:W-:Y:S02]  /*01b0*/  ISETP.NE.AND P2, PT, R4, RZ, PT ;  /* 0x000000ff0400720c */ /* 0x000fe40003f45270 */
[----:B------:R-:W-:Y:S02]  /*01c0*/  ISETP.GE.U32.AND P0, PT, R0, R9, PT ;  /* 0x000000090000720c */ /* 0x000fe40003f06070 */
[----:B------:R-:W-:-:S04]  /*01d0*/  LOP3.LUT R0, R3, R4, RZ, 0x3c, !PT ;  /* 0x0000000403007212 */ /* 0x000fc800078e3cff */
[----:B------:R-:W-:Y:S02]  /*01e0*/  ISETP.GE.AND P1, PT, R0, RZ, PT ;  /* 0x000000ff0000720c */ /* 0x000fe40003f26270 */
[----:B------:R-:W-:-:S04]  /*01f0*/  LEA.HI R0, R4, R4, RZ, 0x1 ;  /* 0x0000000404007211 */ /* 0x000fc800078f08ff */
[----:B------:R-:W-:Y:S01]  /*0200*/  SHF.R.S32.HI R0, RZ, 0x1, R0 ;  /* 0x00000001ff007819 */ /* 0x000fe20000011400 */
[----:B------:R-:W-:-:S06]  /*0210*/  @P0 VIADD R7, R7, 0x1 ;  /* 0x0000000107070836 */ /* 0x000fcc0000000000 */
[----:B------:R-:W-:Y:S01]  /*0220*/  @!P1 IMAD.MOV R7, RZ, RZ, -R7 ;  /* 0x000000ffff079224 */ /* 0x000fe200078e0a07 */
[----:B------:R-:W-:-:S04]  /*0230*/  @!P2 LOP3.LUT R7, RZ, R4, RZ, 0x33, !PT ;  /* 0x00000004ff07a212 */ /* 0x000fc800078e33ff */
[C---:B------:R-:W-:Y:S01]  /*0240*/  ISETP.NE.AND P0, PT, R7.reuse, R5, PT ;  /* 0x000000050700720c */ /* 0x040fe20003f05270 */
[----:B------:R-:W-:Y:S01]  /*0250*/  IMAD.MOV R2, RZ, RZ, -R7 ;  /* 0x000000ffff027224 */ /* 0x000fe200078e0a07 */
[----:B------:R-:W-:-:S03]  /*0260*/  ISETP.NE.AND P1, PT, R7, RZ, PT ;  /* 0x000000ff0700720c */ /* 0x000fc60003f25270 */
[C---:B------:R-:W-:Y:S02]  /*0270*/  IMAD R5, R4.reuse, R2, R3 ;  /* 0x0000000204057224 */ /* 0x040fe400078e0203 */
[----:B------:R-:W-:-:S08]  /*0280*/  VIADD R4, R4, 0xffffffff ;  /* 0xffffffff04047836 */ /* 0x000fd00000000000 */
[----:B0-----:R-:W-:Y:S05]  /*0290*/  @P0 BRA P1, `(.L_x_2) ;  /* 0x0000000000d40947 */ /* 0x001fea0000800000 */
[C---:B------:R-:W-:Y:S02]  /*02a0*/  LOP3.LUT R2, R5.reuse, 0x1, RZ, 0xc0, !PT ;  /* 0x0000000105027812 */ /* 0x040fe400078ec0ff */
[----:B------:R-:W-:Y:S02]  /*02b0*/  ISETP.NE.AND P0, PT, R5, R4, PT ;  /* 0x000000040500720c */ /* 0x000fe40003f05270 */
[----:B------:R-:W-:-:S13]  /*02c0*/  ISETP.EQ.U32.AND P1, PT, R2, 0x1, PT ;  /* 0x000000010200780c */ /* 0x000fda0003f22070 */
[----:B------:R-:W-:Y:S05]  /*02d0*/  @P0 BRA P1, `(.L_x_3) ;  /* 0x0000000000500947 */ /* 0x000fea0000800000 */
[----:B------:R-:W0:Y:S01]  /*02e0*/  LDCU.64 UR6, c[0x0][0x380] ;  /* 0x00007000ff0677ac */ /* 0x000e220008000a00 */
[----:B------:R-:W-:Y:S02]  /*02f0*/  LEA.HI R2, R7, R7, RZ, 0x1 ;  /* 0x0000000707027211 */ /* 0x000fe400078f08ff */
[----:B------:R-:W-:Y:S01]  /*0300*/  LEA.HI R4, R5, R5, RZ, 0x1 ;  /* 0x0000000505047211 */ /* 0x000fe200078f08ff */
[----:B------:R-:W1:Y:S01]  /*0310*/  LDC.64 R10, c[0x0][0x388] ;  /* 0x0000e200ff0a7b82 */ /* 0x000e620000000a00 */
[----:B------:R-:W-:Y:S02]  /*0320*/  SHF.R.S32.HI R5, RZ, 0x1, R2 ;  /* 0x00000001ff057819 */ /* 0x000fe40000011402 */
[----:B------:R-:W-:-:S05]  /*0330*/  SHF.R.S32.HI R4, RZ, 0x1, R4 ;  /* 0x00000001ff047819 */ /* 0x000fca0000011404 */
[----:B------:R-:W-:-:S05]  /*0340*/  IMAD R4, R0, R5, R4 ;  /* 0x0000000500047224 */ /* 0x000fca00078e0204 */
[----:B0-----:R-:W-:-:S04]  /*0350*/  IADD3 R6, P0, PT, R4, UR6, RZ ;  /* 0x0000000604067c10 */ /* 0x001fc8000ff1e0ff */
[----:B------:R-:W-:-:S05]  /*0360*/  LEA.HI.X.SX32 R7, R4, UR7, 0x1, P0 ;  /* 0x0000000704077c11 */ /* 0x000fca00080f0eff */
[----:B------:R-:W2:Y:S01]  /*0370*/  LDG.E.U8 R6, desc[UR4][R6.64] ;  /* 0x0000000406067981 */ /* 0x000ea2000c1e1100 */
[----:B------:R-:W-:Y:S01]  /*0380*/  IMAD.MOV.U32 R8, RZ, RZ, -0x5ffc58c5 ;  /* 0xa003a73bff087424 */ /* 0x000fe200078e00ff */
[----:B------:R-:W-:Y:S01]  /*0390*/  UMOV UR6, 0xa06c1b5a ;  /* 0xa06c1b5a00067882 */ /* 0x000fe20000000000 */
[----:B------:R-:W-:Y:S01]  /*03a0*/  IMAD.MOV.U32 R9, RZ, RZ, 0x3fe24924 ;  /* 0x3fe24924ff097424 */ /* 0x000fe200078e00ff */
[----:B------:R-:W-:Y:S01]  /*03b0*/  UMOV UR7, 0x3f524924 ;  /* 0x3f52492400077882 */ /* 0x000fe20000000000 */
[----:B-1----:R-:W-:Y:S01]  /*03c0*/  IMAD.WIDE R2, R3, 0x4, R10 ;  /* 0x0000000403027825 */ /* 0x002fe200078e020a */
[----:B--2---:R-:W0:Y:S03]  /*03d0*/  I2F.F64.U16 R4, R6 ;  /* 0x0000000600047312 */ /* 0x004e260000101800 */
[----:B0-----:R-:W-:-:S10]  /*03e0*/  DFMA R4, R4, UR6, -R8 ;  /* 0x0000000604047c2b */ /* 0x001fd40008000808 */
[----:B------:R-:W0:Y:S02]  /*03f0*/  F2F.F32.F64 R5, R4 ;  /* 0x0000000400057310 */ /* 0x000e240000301000 */
[----:B0-----:R-:W-:Y:S01]  /*0400*/  STG.E desc[UR4][R2.64], R5 ;  /* 0x0000000502007986 */ /* 0x001fe2000c101904 */
[----:B------:R-:W-:Y:S05]  /*0410*/  EXIT ;  /* 0x000000000000794d */ /* 0x000fea0003800000 */
.L_x_3:
[----:B------:R-:W0:Y:S01]  /*0420*/  LDCU.64 UR6, c[0x0][0x380] ;  /* 0x00007000ff0677ac */ /* 0x000e220008000a00 */
[----:B------:R-:W-:Y:S02]  /*0430*/  LEA.HI R7, R7, R7, RZ, 0x1 ;  /* 0x0000000707077211 */ /* 0x000fe400078f08ff */
[----:B------:R-:W-:Y:S02]  /*0440*/  LEA.HI R5, R5, R5, RZ, 0x1 ;  /* 0x0000000505057211 */ /* 0x000fe400078f08ff */
[----:B------:R-:W-:Y:S02]  /*0450*/  SHF.R.S32.HI R7, RZ, 0x1, R7 ;  /* 0x00000001ff077819 */ /* 0x000fe40000011407 */
[----:B------:R-:W-:-:S05]  /*0460*/  SHF.R.S32.HI R5, RZ, 0x1, R5 ;  /* 0x00000001ff057819 */ /* 0x000fca0000011405 */
[----:B------:R-:W-:-:S05]  /*0470*/  IMAD R5, R0, R7, R5 ;  /* 0x0000000700057224 */ /* 0x000fca00078e0205 */
[----:B0-----:R-:W-:-:S04]  /*0480*/  IADD3 R12, P0, PT, R5, UR6, RZ ;  /* 0x00000006050c7c10 */ /* 0x001fc8000ff1e0ff */
[----:B------:R-:W-:-:S05]  /*0490*/  LEA.HI.X.SX32 R13, R5, UR7, 0x1, P0 ;  /* 0x00000007050d7c11 */ /* 0x000fca00080f0eff */
[----:B------:R-:W2:Y:S04]  /*04a0*/  LDG.E.U8 R2, desc[UR4][R12.64+0x1] ;  /* 0x000001040c027981 */ /* 0x000ea8000c1e1100 */
[----:B------:R0:W3:Y:S01]  /*04b0*/  LDG.E.U8 R0, desc[UR4][R12.64] ;  /* 0x000000040c007981 */ /* 0x0000e2000c1e1100 */
[----:B------:R-:W-:Y:S01]  /*04c0*/  IMAD.MOV.U32 R10, RZ, RZ, -0x5ffc58c5 ;  /* 0xa003a73bff0a7424 */ /* 0x000fe200078e00ff */
[----:B------:R-:W-:Y:S01]  /*04d0*/  UMOV UR6, 0xa06c1b5a ;  /* 0xa06c1b5a00067882 */ /* 0x000fe20000000000 */
[----:B------:R-:W-:Y:S01]  /*04e0*/  IMAD.MOV.U32 R11, RZ, RZ, 0x3fe24924 ;  /* 0x3fe24924ff0b7424 */ /* 0x000fe200078e00ff */
[----:B------:R-:W-:Y:S01]  /*04f0*/  UMOV UR7, 0x3f524924 ;  /* 0x3f52492400077882 */ /* 0x000fe20000000000 */
[----:B0-----:R-:W0:Y:S02]  /*0500*/  LDC.64 R12, c[0x0][0x388] ;  /* 0x0000e200ff0c7b82 */ /* 0x001e240000000a00 */
[----:B0-----:R-:W-:Y:S01]  /*0510*/  IMAD.WIDE R12, R3, 0x4, R12 ;  /* 0x00000004030c7825 */ /* 0x001fe200078e020c */
[----:B--2---:R-:W0:Y:S08]  /*0520*/  I2F.F64.U16 R6, R2 ;  /* 0x0000000200067312 */ /* 0x004e300000101800 */
[----:B---3--:R-:W1:Y:S01]  /*0530*/  I2F.F64.U16 R4, R0 ;  /* 0x0000000000047312 */ /* 0x008e620000101800 */
[----:B0-----:R-:W-:-:S02]  /*0540*/  DFMA R8, R6, UR6, -R10 ;  /* 0x0000000606087c2b */ /* 0x001fc4000800080a */
[----:B-1----:R-:W-:-:S08]  /*0550*/  DFMA R4, R4, UR6, -R10 ;  /* 0x0000000604047c2b */ /* 0x002fd0000800080a */
[----:B------:R-:W0:Y:S08]  /*0560*/  F2F.F32.F64 R8, R8 ;  /* 0x0000000800087310 */ /* 0x000e300000301000 */
[----:B------:R-:W1:Y:S08]  /*0570*/  F2F.F32.F64 R4, R4 ;  /* 0x0000000400047310 */ /* 0x000e700000301000 */
[----:B0-----:R-:W0:Y:S08]  /*0580*/  F2F.F64.F32 R10, R8 ;  /* 0x00000008000a7310 */ /* 0x001e300000201800 */
[----:B-1----:R-:W1:Y:S01]  /*0590*/  F2F.F64.F32 R6, R4 ;  /* 0x0000000400067310 */ /* 0x002e620000201800 */
[----:B0-----:R-:W-:-:S08]  /*05a0*/  DMUL R10, R10, 0.5 ;  /* 0x3fe000000a0a7828 */ /* 0x001fd00000000000 */
[----:B-1----:R-:W-:-:S10]  /*05b0*/  DFMA R6, R6, 0.5, R10 ;  /* 0x3fe000000606782b */ /* 0x002fd4000000000a */
[----:B------:R-:W0:Y:S02]  /*05c0*/  F2F.F32.F64 R7, R6 ;  /* 0x0000000600077310 */ /* 0x000e240000301000 */
[----:B0-----:R-:W-:Y:S01]  /*05d0*/  STG.E desc[UR4][R12.64], R7 ;  /* 0x000000070c007986 */ /* 0x001fe2000c101904 */
[----:B------:R-:W-:Y:S05]  /*05e0*/  EXIT ;  /* 0x000000000000794d */ /* 0x000fea0003800000 */
.L_x_2:
[----:B------:R-:W-:-:S04]  /*05f0*/  LOP3.LUT R2, R7, 0x1, RZ, 0xc0, !PT ;  /* 0x0000000107027812 */ /* 0x000fc800078ec0ff */
[----:B------:R-:W-:-:S13]  /*0600*/  ISETP.NE.U32.AND P0, PT, R2, 0x1, PT ;  /* 0x000000010200780c */ /* 0x000fda0003f05070 */
[----:B------:R-:W-:Y:S05]  /*0610*/  @!P0 BRA `(.L_x_4) ;  /* 0x0000000400488947 */ /* 0x000fea0003800000 */
[C---:B------:R-:W-:Y:S02]  /*0620*/  LOP3.LUT R2, R5.reuse, 0x1, RZ, 0xc0, !PT ;  /* 0x0000000105027812 */ /* 0x040fe400078ec0ff */
[----:B------:R-:W-:Y:S02]  /*0630*/  ISETP.NE.AND P0, PT, R5, R4, PT ;  /* 0x000000040500720c */ /* 0x000fe40003f05270 */
[----:B------:R-:W-:-:S13]  /*0640*/  ISETP.EQ.U32.AND P1, PT, R2, 0x1, PT ;  /* 0x000000010200780c */ /* 0x000fda0003f22070 */
[----:B------:R-:W-:Y:S05]  /*0650*/  @P0 BRA P1, `(.L_x_5) ;  /* 0x0000000000780947 */ /* 0x000fea0000800000 */
[----:B------:R-:W0:Y:S01]  /*0660*/  LDCU.64 UR6, c[0x0][0x380] ;  /* 0x00007000ff0677ac */ /* 0x000e220008000a00 */
[----:B------:R-:W-:Y:S02]  /*0670*/  LEA.HI R2, R5, R5, RZ, 0x1 ;  /* 0x0000000505027211 */ /* 0x000fe400078f08ff */
[----:B------:R-:W-:Y:S02]  /*0680*/  LEA.HI.SX32 R5, R7, 0xffffffff, 0x1f ;  /* 0xffffffff07057811 */ /* 0x000fe400078ffaff */
[----:B------:R-:W-:-:S05]  /*0690*/  SHF.R.S32.HI R2, RZ, 0x1, R2 ;  /* 0x00000001ff027819 */ /* 0x000fca0000011402 */
[----:B------:R-:W-:-:S05]  /*06a0*/  IMAD R5, R0, R5, R2 ;  /* 0x0000000500057224 */ /* 0x000fca00078e0202 */
[----:B0-----:R-:W-:-:S04]  /*06b0*/  IADD3 R12, P0, PT, R5, UR6, RZ ;  /* 0x00000006050c7c10 */ /* 0x001fc8000ff1e0ff */
[----:B------:R-:W-:Y:S02]  /*06c0*/  LEA.HI.X.SX32 R13, R5, UR7, 0x1, P0 ;  /* 0x00000007050d7c11 */ /* 0x000fe400080f0eff */
[----:B------:R-:W-:-:S04]  /*06d0*/  IADD3 R14, P0, PT, R0, R12, RZ ;  /* 0x0000000c000e7210 */ /* 0x000fc80007f1e0ff */
[----:B------:R-:W-:Y:S02]  /*06e0*/  LEA.HI.X.SX32 R15, R0, R13, 0x1, P0 ;  /* 0x0000000d000f7211 */ /* 0x000fe400000f0eff */
[----:B------:R0:W2:Y:S04]  /*06f0*/  LDG.E.U8 R0, desc[UR4][R12.64] ;  /* 0x000000040c007981 */ /* 0x0000a8000c1e1100 */
[----:B------:R-:W3:Y:S01]  /*0700*/  LDG.E.U8 R14, desc[UR4][R14.64] ;  /* 0x000000040e0e7981 */ /* 0x000ee2000c1e1100 */
[----:B------:R-:W-:Y:S02]  /*0710*/  IMAD.MOV.U32 R10, RZ, RZ, -0x5ffc58c5 ;  /* 0xa003a73bff0a7424 */ /* 0x000fe400078e00ff */
[----:B------:R-:W-:Y:S01]  /*0720*/  IMAD.MOV.U32 R11, RZ, RZ, 0x3fe24924 ;  /* 0x3fe24924ff0b7424 */ /* 0x000fe200078e00ff */
[----:B------:R-:W-:Y:S01]  /*0730*/  UMOV UR6, 0xa06c1b5a ;  /* 0xa06c1b5a00067882 */ /* 0x000fe20000000000 */
[----:B------:R-:W-:Y:S01]  /*0740*/  UMOV UR7, 0x3f524924 ;  /* 0x3f52492400077882 */ /* 0x000fe20000000000 */
[----:B0-----:R-:W0:Y:S02]  /*0750*/  LDC.64 R12, c[0x0][0x388] ;  /* 0x0000e200ff0c7b82 */ /* 0x001e240000000a00 */
[----:B0-----:R-:W-:Y:S01]  /*0760*/  IMAD.WIDE R12, R3, 0x4, R12 ;  /* 0x00000004030c7825 */ /* 0x001fe200078e020c */
[----:B---3--:R-:W0:Y:S08]  /*0770*/  I2F.F64.U16 R6, R14 ;  /* 0x0000000e00067312 */ /* 0x008e300000101800 */
[----:B--2---:R-:W1:Y:S01]  /*0780*/  I2F.F64.U16 R4, R0 ;  /* 0x0000000000047312 */ /* 0x004e620000101800 */
[----:B0-----:R-:W-:-:S02]  /*0790*/  DFMA R8, R6, UR6, -R10 ;  /* 0x0000000606087c2b */ /* 0x001fc4000800080a */
[----:B-1----:R-:W-:-:S08]  /*07a0*/  DFMA R4, R4, UR6, -R10 ;  /* 0x0000000604047c2b */ /* 0x002fd0000800080a */
[----:B------:R-:W0:Y:S08]  /*07b0*/  F2F.F32.F64 R8, R8 ;  /* 0x0000000800087310 */ /* 0x000e300000301000 */
[----:B------:R-:W1:Y:S08]  /*07c0*/  F2F.F32.F64 R4, R4 ;  /* 0x0000000400047310 */ /* 0x000e700000301000 */
[----:B0-----:R-:W0:Y:S08]  /*07d0*/  F2F.F64.F32 R10, R8 ;  /* 0x00000008000a7310 */ /* 0x001e300000201800 */
[----:B-1----:R-:W1:Y:S01]  /*07e0*/  F2F.F64.F32 R6, R4 ;  /* 0x0000000400067310 */ /* 0x002e620000201800 */
[----:B0-----:R-:W-:-:S08]  /*07f0*/  DMUL R10, R10, 0.75 ;  /* 0x3fe800000a0a7828 */ /* 0x001fd00000000000 */
[----:B-1----:R-:W-:-:S10]  /*0800*/  DFMA R6, R6, 0.25, R10 ;  /* 0x3fd000000606782b */ /* 0x002fd4000000000a */
[----:B------:R-:W0:Y:S02]  /*0810*/  F2F.F32.F64 R7, R6 ;  /* 0x0000000600077310 */ /* 0x000e240000301000 */
[----:B0-----:R-:W-:Y:S01]  /*0820*/  STG.E desc[UR4][R12.64], R7 ;  /* 0x000000070c007986 */ /* 0x001fe2000c101904 */
[----:B------:R-:W-:Y:S05]  /*0830*/  EXIT ;  /* 0x000000000000794d */ /* 0x000fea0003800000 */
.L_x_5:
[----:B------:R-:W0:Y:S01]  /*0840*/  LDCU.64 UR6, c[0x0][0x380] ;  /* 0x00007000ff0677ac */ /* 0x000e220008000a00 */
[----:B------:R-:W-:Y:S02]  /*0850*/  LEA.HI R5, R5, R5, RZ, 0x1 ;  /* 0x0000000505057211 */ /* 0x000fe400078f08ff */
[----:B------:R-:W-:Y:S02]  /*0860*/  LEA.HI.SX32 R7, R7, 0xffffffff, 0x1f ;  /* 0xffffffff07077811 */ /* 0x000fe400078ffaff */
[----:B------:R-:W-:-:S05]  /*0870*/  SHF.R.S32.HI R5, RZ, 0x1, R5 ;  /* 0x00000001ff057819 */ /* 0x000fca0000011405 */
[----:B------:R-:W-:-:S05]  /*0880*/  IMAD R5, R0, R7, R5 ;  /* 0x0000000700057224 */ /* 0x000fca00078e0205 */
[----:B0-----:R-:W-:-:S04]  /*0890*/  IADD3 R10, P0, PT, R5, UR6, RZ ;  /* 0x00000006050a7c10 */ /* 0x001fc8000ff1e0ff */
[----:B------:R-:W-:Y:S02]  /*08a0*/  LEA.HI.X.SX32 R11, R5, UR7, 0x1, P0 ;  /* 0x00000007050b7c11 */ /* 0x000fe400080f0eff */
[----:B------:R-:W-:-:S03]  /*08b0*/  IADD3 R14, P0, PT, R0, R10, RZ ;  /* 0x0000000a000e7210 */ /* 0x000fc60007f1e0ff */
[----:B------:R-:W2:Y:S01]  /*08c0*/  LDG.E.U8 R16, desc[UR4][R10.64+0x1] ;  /* 0x000001040a107981 */ /* 0x000ea2000c1e1100 */
[----:B------:R-:W-:-:S03]  /*08d0*/  LEA.HI.X.SX32 R15, R0, R11, 0x1, P0 ;  /* 0x0000000b000f7211 */ /* 0x000fc600000f0eff */
[----:B------:R0:W3:Y:S04]  /*08e0*/  LDG.E.U8 R2, desc[UR4][R10.64] ;  /* 0x000000040a027981 */ /* 0x0000e8000c1e1100 */
[----:B------:R-:W4:Y:S04]  /*08f0*/  LDG.E.U8 R17, desc[UR4][R14.64+0x1] ;  /* 0x000001040e117981 */ /* 0x000f28000c1e1100 */
[----:B------:R-:W0:Y:S01]  /*0900*/  LDG.E.U8 R18, desc[UR4][R14.64] ;  /* 0x000000040e127981 */ /* 0x000e22000c1e1100 */
[----:B------:R-:W-:Y:S02]  /*0910*/  IMAD.MOV.U32 R4, RZ, RZ, -0x5ffc58c5 ;  /* 0xa003a73bff047424 */ /* 0x000fe400078e00ff */
[----:B------:R-:W-:Y:S01]  /*0920*/  IMAD.MOV.U32 R5, RZ, RZ, 0x3fe24924 ;  /* 0x3fe24924ff057424 */ /* 0x000fe200078e00ff */
[----:B------:R-:W-:Y:S01]  /*0930*/  UMOV UR6, 0xa06c1b5a ;  /* 0xa06c1b5a00067882 */ /* 0x000fe20000000000 */
[----:B------:R-:W-:Y:S01]  /*0940*/  UMOV UR7, 0x3f524924 ;  /* 0x3f52492400077882 */ /* 0x000fe20000000000 */
[----:B--2---:R-:W-:Y:S08]  /*0950*/  I2F.F64.U16 R8, R16 ;  /* 0x0000001000087312 */ /* 0x004ff00000101800 */
[----:B----4-:R-:W1:Y:S08]  /*0960*/  I2F.F64.U16 R12, R17 ;  /* 0x00000011000c7312 */ /* 0x010e700000101800 */
[----:B0-----:R-:W0:Y:S01]  /*0970*/  I2F.F64.U16 R10, R18 ;  /* 0x00000012000a7312 */ /* 0x001e220000101800 */
[----:B-1----:R-:W-:-:S07]  /*0980*/  DFMA R14, R12, UR6, -R4 ;  /* 0x000000060c0e7c2b */ /* 0x002fce0008000804 */
[----:B---3--:R-:W1:Y:S01]  /*0990*/  I2F.F64.U16 R6, R2 ;  /* 0x0000000200067312 */ /* 0x008e620000101800 */
[--C-:B------:R-:W-:Y:S02]  /*09a0*/  DFMA R8, R8, UR6, -R4.reuse ;  /* 0x0000000608087c2b */ /* 0x100fe40008000804 */
[----:B0-----:R-:W-:-:S05]  /*09b0*/  DFMA R12, R10, UR6, -R4 ;  /* 0x000000060a0c7c2b */ /* 0x001fca0008000804 */
[----:B------:R-:W0:Y:S01]  /*09c0*/  F2F.F32.F64 R14, R14 ;  /* 0x0000000e000e7310 */ /* 0x000e220000301000 */
[----:B-1----:R-:W-:-:S07]  /*09d0*/  DFMA R6, R6, UR6, -R4 ;  /* 0x0000000606067c2b */ /* 0x002fce0008000804 */
[----:B------:R-:W1:Y:S08]  /*09e0*/  F2F.F32.F64 R8, R8 ;  /* 0x0000000800087310 */ /* 0x000e700000301000 */
[----:B------:R2:W-:Y:S08]  /*09f0*/  F2F.F32.F64 R2, R12 ;  /* 0x0000000c00027310 */ /* 0x0005f00000301000 */
[----:B0-----:R-:W0:Y:S01]  /*0a00*/  F2F.F64.F32 R4, R14 ;  /* 0x0000000e00047310 */ /* 0x001e220000201800 */
[----:B--2---:R-:W2:Y:S07]  /*0a10*/  LDC.64 R12, c[0x0][0x388] ;  /* 0x0000e200ff0c7b82 */ /* 0x004eae0000000a00 */
[----:B------:R-:W3:Y:S08]  /*0a20*/  F2F.F32.F64 R0, R6 ;  /* 0x0000000600007310 */ /* 0x000ef00000301000 */
[----:B-1----:R-:W1:Y:S01]  /*0a30*/  F2F.F64.F32 R10, R8 ;  /* 0x00000008000a7310 */ /* 0x002e620000201800 */
[----:B0-----:R-:W-:-:S07]  /*0a40*/  DMUL R16, R4, 0.5 ;  /* 0x3fe0000004107828 */ /* 0x001fce0000000000 */
[----:B------:R-:W0:Y:S08]  /*0a50*/  F2F.F64.F32 R6, R2 ;  /* 0x0000000200067310 */ /* 0x000e300000201800 */
[----:B---3--:R-:W3:Y:S01]  /*0a60*/  F2F.F64.F32 R4, R0 ;  /* 0x0000000000047310 */ /* 0x008ee20000201800 */
[----:B-1----:R-:W-:Y:S02]  /*0a70*/  DMUL R10, R10, 0.5 ;  /* 0x3fe000000a0a7828 */ /* 0x002fe40000000000 */
[----:B0-----:R-:W-:-:S06]  /*0a80*/  DFMA R6, R6, 0.5, R16 ;  /* 0x3fe000000606782b */ /* 0x001fcc0000000010 */
[----:B---3--:R-:W-:-:S04]  /*0a90*/  DFMA R4, R4, 0.5, R10 ;  /* 0x3fe000000404782b */ /* 0x008fc8000000000a */
[----:B------:R-:W0:Y:S08]  /*0aa0*/  F2F.F32.F64 R6, R6 ;  /* 0x0000000600067310 */ /* 0x000e300000301000 */
[----:B------:R-:W1:Y:S08]  /*0ab0*/  F2F.F32.F64 R4, R4 ;  /* 0x0000000400047310 */ /* 0x000e700000301000 */
[----:B0-----:R-:W0:Y:S08]  /*0ac0*/  F2F.F64.F32 R10, R6 ;  /* 0x00000006000a7310 */ /* 0x001e300000201800 */
[----:B-1----:R-:W1:Y:S01]  /*0ad0*/  F2F.F64.F32 R8, R4 ;  /* 0x0000000400087310 */ /* 0x002e620000201800 */
[----:B0-----:R-:W-:-:S08]  /*0ae0*/  DMUL R10, R10, 0.75 ;  /* 0x3fe800000a0a7828 */ /* 0x001fd00000000000 */
[----:B-1----:R-:W-:-:S10]  /*0af0*/  DFMA R8, R8, 0.25, R10 ;  /* 0x3fd000000808782b */ /* 0x002fd4000000000a */
[----:B------:R-:W0:Y:S01]  /*0b00*/  F2F.F32.F64 R9, R8 ;  /* 0x0000000800097310 */ /* 0x000e220000301000 */
[----:B--2---:R-:W-:-:S05]  /*0b10*/  IMAD.WIDE R12, R3, 0x4, R12 ;  /* 0x00000004030c7825 */ /* 0x004fca00078e020c */
[----:B0-----:R-:W-:Y:S01]  /*0b20*/  STG.E desc[UR4][R12.64], R9 ;  /* 0x000000090c007986 */ /* 0x001fe2000c101904 */
[----:B------:R-:W-:Y:S05]  /*0b30*/  EXIT ;  /* 0x000000000000794d */ /* 0x000fea0003800000 */
.L_x_4:
[C---:B------:R-:W-:Y:S02]  /*0b40*/  LOP3.LUT R2, R5.reuse, 0x1, RZ, 0xc0, !PT ;  /* 0x0000000105027812 */ /* 0x040fe400078ec0ff */
[----:B------:R-:W-:Y:S02]  /*0b50*/  ISETP.NE.AND P0, PT, R5, R4, PT ;  /* 0x000000040500720c */ /* 0x000fe40003f05270 */
[----:B------:R-:W-:-:S13]  /*0b60*/  ISETP.EQ.U32.AND P1, PT, R2, 0x1, PT ;  /* 0x000000010200780c */ /* 0x000fda0003f22070 */
[----:B------:R-:W-:Y:S05]  /*0b70*/  @P0 BRA P1, `(.L_x_6) ;  /* 0x00000000007c0947 */ /* 0x000fea0000800000 */
[----:B------:R-:W0:Y:S01]  /*0b80*/  LDCU.64 UR6, c[0x0][0x380] ;  /* 0x00007000ff0677ac */ /* 0x000e220008000a00 */
[----:B------:R-:W-:Y:S02]  /*0b90*/  LEA.HI R7, R7, R7, RZ, 0x1 ;  /* 0x0000000707077211 */ /* 0x000fe400078f08ff */
[----:B------:R-:W-:Y:S02]  /*0ba0*/  LEA.HI R5, R5, R5, RZ, 0x1 ;  /* 0x0000000505057211 */ /* 0x000fe400078f08ff */
[----:B------:R-:W-:Y:S02]  /*0bb0*/  SHF.R.S32.HI R7, RZ, 0x1, R7 ;  /* 0x00000001ff077819 */ /* 0x000fe40000011407 */
[----:B------:R-:W-:-:S05]  /*0bc0*/  SHF.R.S32.HI R5, RZ, 0x1, R5 ;  /* 0x00000001ff057819 */ /* 0x000fca0000011405 */
[----:B------:R-:W-:-:S05]  /*0bd0*/  IMAD R5, R0, R7, R5 ;  /* 0x0000000700057224 */ /* 0x000fca00078e0205 */
[----:B0-----:R-:W-:-:S04]  /*0be0*/  IADD3 R14, P0, PT, R5, UR6, RZ ;  /* 0x00000006050e7c10 */ /* 0x001fc8000ff1e0ff */
[----:B------:R-:W-:Y:S02]  /*0bf0*/  LEA.HI.X.SX32 R15, R5, UR7, 0x1, P0 ;  /* 0x00000007050f7c11 */ /* 0x000fe400080f0eff */
[----:B------:R-:W-:-:S03]  /*0c00*/  IADD3 R12, P0, PT, R0, R14, RZ ;  /* 0x0000000e000c7210 */ /* 0x000fc60007f1e0ff */
[----:B------:R-:W2:Y:S01]  /*0c10*/  LDG.E.U8 R14, desc[UR4][R14.64] ;  /* 0x000000040e0e7981 */ /* 0x000ea2000c1e1100 */
[----:B------:R-:W-:-:S05]  /*0c20*/  LEA.HI.X.SX32 R13, R0, R15, 0x1, P0 ;  /* 0x0000000f000d7211 */ /* 0x000fca00000f0eff */
[----:B------:R0:W3:Y:S01]  /*0c30*/  LDG.E.U8 R0, desc[UR4][R12.64] ;  /* 0x000000040c007981 */ /* 0x0000e2000c1e1100 */
        /* <DEDUP_REMOVED lines=14> */
[----:B0-----:R-:W-:-:S08]  /*0d20*/  DMUL R10, R10, 0.25 ;  /* 0x3fd000000a0a7828 */ /* 0x001fd00000000000 */
[----:B-1----:R-:W-:-:S10]  /*0d30*/  DFMA R6, R6, 0.75, R10 ;  /* 0x3fe800000606782b */ /* 0x002fd4000000000a */
[----:B------:R-:W0:Y:S02]  /*0d40*/  F2F.F32.F64 R7, R6 ;  /* 0x0000000600077310 */ /* 0x000e240000301000 */
[----:B0-----:R-:W-:Y:S01]  /*0d50*/  STG.E desc[UR4][R12.64], R7 ;  /* 0x000000070c007986 */ /* 0x001fe2000c101904 */
[----:B------:R-:W-:Y:S05]  /*0d60*/  EXIT ;  /* 0x000000000000794d */ /* 0x000fea0003800000 */
.L_x_6:
        /* <DEDUP_REMOVED lines=43> */
[----:B0-----:R-:W-:-:S08]  /*1020*/  DMUL R10, R10, 0.25 ;  /* 0x3fd000000a0a7828 */ /* 0x001fd00000000000 */
[----:B-1----:R-:W-:-:S10]  /*1030*/  DFMA R8, R8, 0.75, R10 ;  /* 0x3fe800000808782b */ /* 0x002fd4000000000a */
[----:B------:R-:W0:Y:S01]  /*1040*/  F2F.F32.F64 R9, R8 ;  /* 0x0000000800097310 */ /* 0x000e220000301000 */
[----:B--2---:R-:W-:-:S05]  /*1050*/  IMAD.WIDE R12, R3, 0x4, R12 ;  /* 0x00000004030c7825 */ /* 0x004fca00078e020c */
[----:B0-----:R-:W-:Y:S01]  /*1060*/  STG.E desc[UR4][R12.64], R9 ;  /* 0x000000090c007986 */ /* 0x001fe2000c101904 */
[----:B------:R-:W-:Y:S05]  /*1070*/  EXIT ;  /* 0x000000000000794d */ /* 0x000fea0003800000 */
.L_x_7:
        /* <DEDUP_REMOVED lines=16> */
.L_x_258:


//--------------------- .text._Z16resize_line_32_yPhPfii --------------------------
	.section	.text._Z16resize_line_32_yPhPfii,"ax",@progbits
	.align	128
        .global         _Z16resize_line_32_yPhPfii
        .type           _Z16resize_line_32_yPhPfii,@function
        .size           _Z16resize_line_32_yPhPfii,(.L_x_259 - _Z16resize_line_32_yPhPfii)
        .other          _Z16resize_line_32_yPhPfii,@"STO_CUDA_ENTRY STV_DEFAULT"
_Z16resize_line_32_yPhPfii:
.text._Z16resize_line_32_yPhPfii:
        /* <DEDUP_REMOVED lines=10> */
[----:B------:R-:W1:Y:S01]  /*00a0*/  LDC.64 R8, c[0x0][0x388] ;  /* 0x0000e200ff087b82 */ /* 0x000e620000000a00 */
[----:B------:R-:W2:Y:S01]  /*00b0*/  LDCU.64 UR4, c[0x0][0x358] ;  /* 0x00006b00ff0477ac */ /* 0x000ea20008000a00 */
[----:B0-----:R-:W-:-:S04]  /*00c0*/  IADD3 R6, P0, PT, R11, UR6, RZ ;  /* 0x000000060b067c10 */ /* 0x001fc8000ff1e0ff */
[----:B------:R-:W-:-:S05]  /*00d0*/  LEA.HI.X.SX32 R7, R11, UR7, 0x1, P0 ;  /* 0x000000070b077c11 */ /* 0x000fca00080f0eff */
[----:B--2---:R-:W2:Y:S01]  /*00e0*/  LDG.E.U8 R6, desc[UR4][R6.64] ;  /* 0x0000000406067981 */ /* 0x004ea2000c1e1100 */
[----:B------:R-:W-:Y:S02]  /*00f0*/  HFMA2 R5, -RZ, RZ, 1.923828125, -0.2509765625 ;  /* 0x3fb2b404ff057431 */ /* 0x000fe400000001ff */
[----:B------:R-:W-:Y:S01]  /*0100*/  IMAD.MOV.U32 R4, RZ, RZ, -0x60030104 ;  /* 0x9ffcfefcff047424 */ /* 0x000fe200078e00ff */
[----:B------:R-:W-:Y:S01]  /*0110*/  UMOV UR6, 0x9edf1f7e ;  /* 0x9edf1f7e00067882 */ /* 0x000fe20000000000 */
[----:B------:R-:W-:Y:S01]  /*0120*/  UMOV UR7, 0x3f52b404 ;  /* 0x3f52b40400077882 */ /* 0x000fe20000000000 */
[----:B--2---:R-:W0:Y:S03]  /*0130*/  I2F.F64.U16 R2, R6 ;  /* 0x0000000600027312 */ /* 0x004e260000101800 */
[----:B0-----:R-:W-:Y:S01]  /*0140*/  DFMA R2, R2, UR6, -R4 ;  /* 0x0000000602027c2b */ /* 0x001fe20008000804 */
[----:B-1----:R-:W-:-:S09]  /*0150*/  IMAD.WIDE R4, R11, 0x4, R8 ;  /* 0x000000040b047825 */ /* 0x002fd200078e0208 */
[----:B------:R-:W0:Y:S02]  /*0160*/  F2F.F32.F64 R3, R2 ;  /* 0x0000000200037310 */ /* 0x000e240000301000 */
[----:B0-----:R-:W-:Y:S01]  /*0170*/  STG.E desc[UR4][R4.64], R3 ;  /* 0x0000000304007986 */ /* 0x001fe2000c101904 */
[----:B------:R-:W-:Y:S05]  /*0180*/  EXIT ;  /* 0x000000000000794d */ /* 0x000fea0003800000 */
.L_x_8:
        /* <DEDUP_REMOVED lines=15> */
.L_x_259:


//--------------------- .text._Z10colorspacePfS_S_S_S_S_ii --------------------------
	.section	.text._Z10colorspacePfS_S_S_S_S_ii,"ax",@progbits
	.align	128
        .global         _Z10colorspacePfS_S_S_S_S_ii
        .type           _Z10colorspacePfS_S_S_S_S_ii,@function
        .size           _Z10colorspacePfS_S_S_S_S_ii,(.L_x_253 - _Z10colorspacePfS_S_S_S_S_ii)
        .other          _Z10colorspacePfS_S_S_S_S_ii,@"STO_CUDA_ENTRY STV_DEFAULT"
_Z10colorspacePfS_S_S_S_S_ii:
.text._Z10colorspacePfS_S_S_S_S_ii:
        /* <DEDUP_REMOVED lines=10> */
[----:B------:R-:W1:Y:S07]  /*00a0*/  LDCU.64 UR4, c[0x0][0x358] ;  /* 0x00006b00ff0477ac */ /* 0x000e6e0008000a00 */
[----:B------:R-:W2:Y:S08]  /*00b0*/  LDC.64 R2, c[0x0][0x380] ;  /* 0x0000e000ff027b82 */ /* 0x000eb00000000a00 */
[----:B------:R-:W3:Y:S08]  /*00c0*/  LDC.64 R8, c[0x4][0x88] ;  /* 0x01002200ff087b82 */ /* 0x000ef00000000a00 */
[----:B------:R-:W4:Y:S01]  /*00d0*/  LDC.64 R10, c[0x0][0x390] ;  /* 0x0000e400ff0a7b82 */ /* 0x000f220000000a00 */
[----:B0-----:R-:W-:-:S06]  /*00e0*/  IMAD.WIDE R6, R4, 0x4, R6 ;  /* 0x0000000404067825 */ /* 0x001fcc00078e0206 */
[----:B-1----:R-:W5:Y:S01]  /*00f0*/  LDG.E R6, desc[UR4][R6.64] ;  /* 0x0000000406067981 */ /* 0x002f62000c1e1900 */
[----:B--2---:R-:W-:-:S06]  /*0100*/  IMAD.WIDE R2, R4, 0x4, R2 ;  /* 0x0000000404027825 */ /* 0x004fcc00078e0202 */
[----:B------:R-:W2:Y:S04]  /*0110*/  LDG.E R2, desc[UR4][R2.64] ;  /* 0x0000000402027981 */ /* 0x000ea8000c1e1900 */
[----:B---3--:R-:W5:Y:S04]  /*0120*/  LDG.E R13, desc[UR4][R8.64+0x4] ;  /* 0x00000404080d7981 */ /* 0x008f68000c1e1900 */
[----:B------:R-:W2:Y:S01]  /*0130*/  LDG.E R5, desc[UR4][R8.64] ;  /* 0x0000000408057981 */ /* 0x000ea2000c1e1900 */
[----:B----4-:R-:W-:-:S03]  /*0140*/  IMAD.WIDE R10, R4, 0x4, R10 ;  /* 0x00000004040a7825 */ /* 0x010fc600078e020a */
[----:B------:R-:W3:Y:S04]  /*0150*/  LDG.E R0, desc[UR4][R8.64+0x8] ;  /* 0x0000080408007981 */ /* 0x000ee8000c1e1900 */
[----:B------:R-:W3:Y:S04]  /*0160*/  LDG.E R10, desc[UR4][R10.64] ;  /* 0x000000040a0a7981 */ /* 0x000ee8000c1e1900 */
[----:B------:R-:W4:Y:S04]  /*0170*/  LDG.E R17, desc[UR4][R8.64+0x10] ;  /* 0x0000100408117981 */ /* 0x000f28000c1e1900 */
[----:B------:R-:W4:Y:S04]  /*0180*/  LDG.E R21, desc[UR4][R8.64+0x1c] ;  /* 0x00001c0408157981 */ /* 0x000f28000c1e1900 */
[----:B------:R-:W4:Y:S04]  /*0190*/  LDG.E R15, desc[UR4][R8.64+0xc] ;  /* 0x00000c04080f7981 */ /* 0x000f28000c1e1900 */
[----:B------:R-:W4:Y:S04]  /*01a0*/  LDG.E R19, desc[UR4][R8.64+0x18] ;  /* 0x0000180408137981 */ /* 0x000f28000c1e1900 */
[----:B------:R-:W4:Y:S04]  /*01b0*/  LDG.E R12, desc[UR4][R8.64+0x14] ;  /* 0x00001404080c7981 */ /* 0x000f28000c1e1900 */
[----:B------:R-:W4:Y:S01]  /*01c0*/  LDG.E R14, desc[UR4][R8.64+0x20] ;  /* 0x00002004080e7981 */ /* 0x000f22000c1e1900 */
[----:B------:R-:W-:Y:S01]  /*01d0*/  BSSY.RECONVERGENT B0, `(.L_x_9) ;  /* 0x00000ec000007945 */ /* 0x000fe20003800200 */
[----:B-----5:R-:W-:-:S04]  /*01e0*/  FMUL R13, R6, R13 ;  /* 0x0000000d060d7220 */ /* 0x020fc80000400000 */
[----:B--2---:R-:W-:-:S04]  /*01f0*/  FFMA R3, R2, R5, R13 ;  /* 0x0000000502037223 */ /* 0x004fc8000000000d */
[----:B---3--:R-:W-:-:S05]  /*0200*/  FFMA R3, R10, R0, R3 ;  /* 0x000000000a037223 */ /* 0x008fca0000000003 */
[----:B------:R-:W-:Y:S01]  /*0210*/  FSETP.GT.AND P0, PT, R3, RZ, PT ;  /* 0x000000ff0300720b */ /* 0x000fe20003f04000 */
[C---:B----4-:R-:W-:Y:S01]  /*0220*/  FMUL R17, R6.reuse, R17 ;  /* 0x0000001106117220 */ /* 0x050fe20000400000 */
[----:B------:R-:W-:-:S03]  /*0230*/  FMUL R6, R6, R21 ;  /* 0x0000001506067220 */ /* 0x000fc60000400000 */
[C---:B------:R-:W-:Y:S01]  /*0240*/  FFMA R7, R2.reuse, R15, R17 ;  /* 0x0000000f02077223 */ /* 0x040fe20000000011 */
[----:B------:R-:W-:Y:S01]  /*0250*/  FFMA R5, R2, R19, R6 ;  /* 0x0000001302057223 */ /* 0x000fe20000000006 */
[----:B------:R-:W-:Y:S02]  /*0260*/  HFMA2 R6, -RZ, RZ, 0, 0 ;  /* 0x00000000ff067431 */ /* 0x000fe400000001ff */
[C---:B------:R-:W-:Y:S01]  /*0270*/  FFMA R7, R10.reuse, R12, R7 ;  /* 0x0000000c0a077223 */ /* 0x040fe20000000007 */
[----:B------:R-:W-:-:S03]  /*0280*/  FFMA R5, R10, R14, R5 ;  /* 0x0000000e0a057223 */ /* 0x000fc60000000005 */
[----:B------:R-:W-:Y:S05]  /*0290*/  @!P0 BRA `(.L_x_10) ;  /* 0x0000000c007c8947 */ /* 0x000fea0003800000 */
[----:B------:R-:W0:Y:S02]  /*02a0*/  LDC.64 R8, c[0x4][0x68] ;  /* 0x01001a00ff087b82 */ /* 0x000e240000000a00 */
[----:B0-----:R-:W2:Y:S02]  /*02b0*/  LDG.E R8, desc[UR4][R8.64] ;  /* 0x0000000408087981 */ /* 0x001ea4000c1e1900 */
[----:B--2---:R-:W-:-:S04]  /*02c0*/  IADD3 R0, PT, PT, R8, 0x1800000, RZ ;  /* 0x0180000008007810 */ /* 0x004fc80007ffe0ff */
[----:B------:R-:W-:-:S04]  /*02d0*/  LOP3.LUT R0, R0, 0x7f800000, RZ, 0xc0, !PT ;  /* 0x7f80000000007812 */ /* 0x000fc800078ec0ff */
[----:B------:R-:W-:-:S13]  /*02e0*/  ISETP.GT.U32.AND P0, PT, R0, 0x1ffffff, PT ;  /* 0x01ffffff0000780c */ /* 0x000fda0003f04070 */
[----:B------:R-:W-:Y:S05]  /*02f0*/  @P0 BRA `(.L_x_11) ;  /* 0x0000000000100947 */ /* 0x000fea0003800000 */
[----:B------:R-:W-:Y:S02]  /*0300*/  MOV R0, R8 ;  /* 0x0000000800007202 */ /* 0x000fe40000000f00 */
[----:B------:R-:W-:-:S07]  /*0310*/  MOV R10, 0x330 ;  /* 0x00000330000a7802 */ /* 0x000fce0000000f00 */
[----:B------:R-:W-:Y:S05]  /*0320*/  CALL.REL.NOINC `($__internal_0_$__cuda_sm20_rcp_rn_f32_slowpath) ;  /* 0x0000003800a87944 */ /* 0x000fea0003c00000 */
[----:B------:R-:W-:Y:S05]  /*0330*/  BRA `(.L_x_12) ;  /* 0x0000000000107947 */ /* 0x000fea0003800000 */
.L_x_11:
[----:B------:R-:W0:Y:S02]  /*0340*/  MUFU.RCP R9, R8 ;  /* 0x0000000800097308 */ /* 0x000e240000001000 */
[----:B0-----:R-:W-:-:S04]  /*0350*/  FFMA R0, R8, R9, -1 ;  /* 0xbf80000008007423 */ /* 0x001fc80000000009 */
[----:B------:R-:W-:-:S04]  /*0360*/  FADD.FTZ R0, -R0, -RZ ;  /* 0x800000ff00007221 */ /* 0x000fc80000010100 */
[----:B------:R-:W-:-:S07]  /*0370*/  FFMA R0, R9, R0, R9 ;  /* 0x0000000009007223 */ /* 0x000fce0000000009 */
.L_x_12:
[----:B------:R-:W0:Y:S08]  /*0380*/  LDC.64 R10, c[0x4][0x70] ;  /* 0x01001c00ff0a7b82 */ /* 0x000e300000000a00 */
[----:B------:R-:W1:Y:S08]  /*0390*/  LDC.64 R12, c[0x4][0x78] ;  /* 0x01001e00ff0c7b82 */ /* 0x000e700000000a00 */
[----:B------:R-:W2:Y:S01]  /*03a0*/  LDC.64 R8, c[0x4][0x80] ;  /* 0x01002000ff087b82 */ /* 0x000ea20000000a00 */
[----:B0-----:R0:W5:Y:S04]  /*03b0*/  LDG.E R2, desc[UR4][R10.64] ;  /* 0x000000040a027981 */ /* 0x001168000c1e1900 */
[----:B-1----:R0:W5:Y:S04]  /*03c0*/  LDG.E R6, desc[UR4][R12.64] ;  /* 0x000000040c067981 */ /* 0x002168000c1e1900 */
[----:B--2---:R0:W5:Y:S01]  /*03d0*/  LDG.E R9, desc[UR4][R8.64] ;  /* 0x0000000408097981 */ /* 0x004162000c1e1900 */
[----:B------:R-:W-:Y:S01]  /*03e0*/  FSETP.NEU.AND P0, PT, R0, RZ, PT ;  /* 0x000000ff0000720b */ /* 0x000fe20003f0d000 */
[----:B------:R-:W-:Y:S01]  /*03f0*/  BSSY.RECONVERGENT B1, `(.L_x_13) ;  /* 0x000004d000017945 */ /* 0x000fe20003800200 */
[----:B------:R-:W-:-:S02]  /*0400*/  HFMA2 R15, -RZ, RZ, 1.875, 0 ;  /* 0x3f800000ff0f7431 */ /* 0x000fc400000001ff */
[----:B------:R-:W-:-:S13]  /*0410*/  FSETP.EQ.OR P0, PT, R3, 1, !P0 ;  /* 0x3f8000000300780b */ /* 0x000fda0004702400 */
[----:B0-----:R-:W-:Y:S05]  /*0420*/  @P0 BRA `(.L_x_14) ;  /* 0x0000000400240947 */ /* 0x001fea0003800000 */
[----:B------:R-:W-:-:S04]  /*0430*/  FSETP.NAN.AND P0, PT, |R0|, |R0|, PT ;  /* 0x400000000000720b */ /* 0x000fc80003f08200 */
[----:B------:R-:W-:-:S13]  /*0440*/  FSETP.NUM.AND P0, PT, |R3|, |R3|, !P0 ;  /* 0x400000030300720b */ /* 0x000fda0004707200 */
[----:B------:R-:W-:Y:S01]  /*0450*/  @!P0 FADD R15, R3, R0 ;  /* 0x00000000030f8221 */ /* 0x000fe20000000000 */
[----:B------:R-:W-:Y:S06]  /*0460*/  @!P0 BRA `(.L_x_14) ;  /* 0x0000000400148947 */ /* 0x000fec0003800000 */
[C---:B------:R-:W-:Y:S01]  /*0470*/  FMUL R8, |R3|.reuse, 16777216 ;  /* 0x4b80000003087820 */ /* 0x040fe20000400200 */
[----:B------:R-:W-:Y:S02]  /*0480*/  FSETP.GEU.AND P0, PT, |R3|, 1.175494350822287508e-38, PT ;  /* 0x008000000300780b */ /* 0x000fe40003f0e200 */
[----:B------:R-:W-:Y:S02]  /*0490*/  MOV R17, 0x3a2c32e4 ;  /* 0x3a2c32e400117802 */ /* 0x000fe40000000f00 */
[----:B------:R-:W-:-:S04]  /*04a0*/  FSEL R8, R8, |R3|, !P0 ;  /* 0x4000000308087208 */ /* 0x000fc80004000000 */
[----:B------:R-:W-:-:S04]  /*04b0*/  IADD3 R10, PT, PT, R8, -0x3f3504f3, RZ ;  /* 0xc0cafb0d080a7810 */ /* 0x000fc80007ffe0ff */
[----:B------:R-:W-:Y:S02]  /*04c0*/  LOP3.LUT R11, R10, 0xff800000, RZ, 0xc0, !PT ;  /* 0xff8000000a0b7812 */ /* 0x000fe400078ec0ff */
[----:B------:R-:W-:Y:S02]  /*04d0*/  FSEL R10, RZ, -24, P0 ;  /* 0xc1c00000ff0a7808 */ /* 0x000fe40000000000 */
[-C--:B------:R-:W-:Y:S02]  /*04e0*/  IADD3 R8, PT, PT, R8, -R11.reuse, RZ ;  /* 0x8000000b08087210 */ /* 0x080fe40007ffe0ff */
[----:B------:R-:W-:Y:S02]  /*04f0*/  I2FP.F32.S32 R11, R11 ;  /* 0x0000000b000b7245 */ /* 0x000fe40000201400 */
[----:B------:R-:W-:Y:S01]  /*0500*/  FSETP.NEU.AND P0, PT, |R3|, +INF , PT ;  /* 0x7f8000000300780b */ /* 0x000fe20003f0d200 */
[C---:B------:R-:W-:Y:S01]  /*0510*/  FADD R12, R8.reuse, 1 ;  /* 0x3f800000080c7421 */ /* 0x040fe20000000000 */
[----:B------:R-:W-:Y:S01]  /*0520*/  FADD R13, R8, -1 ;  /* 0xbf800000080d7421 */ /* 0x000fe20000000000 */
[----:B------:R-:W-:Y:S01]  /*0530*/  FFMA R11, R11, 1.1920928955078125e-07, R10 ;  /* 0x340000000b0b7823 */ /* 0x000fe2000000000a */
[----:B------:R-:W-:-:S02]  /*0540*/  FSETP.GEU.OR P2, PT, R0, RZ, P0 ;  /* 0x000000ff0000720b */ /* 0x000fc4000074e400 */
[----:B------:R-:W-:Y:S01]  /*0550*/  FADD R15, R13, R13 ;  /* 0x0000000d0d0f7221 */ /* 0x000fe20000000000 */
[----:B------:R-:W0:Y:S06]  /*0560*/  MUFU.RCP R12, R12 ;  /* 0x0000000c000c7308 */ /* 0x000e2c0000001000 */
[----:B------:R-:W-:-:S05]  /*0570*/  @!P0 FADD R3, R3, R3 ;  /* 0x0000000303038221 */ /* 0x000fca0000000000 */
[----:B------:R-:W-:Y:S01]  /*0580*/  @!P2 LOP3.LUT R3, R3, 0x7f800000, RZ, 0x3c, !PT ;  /* 0x7f8000000303a812 */ /* 0x000fe200078e3cff */
[----:B0-----:R-:W-:-:S04]  /*0590*/  FMUL R8, R12, R15 ;  /* 0x0000000f0c087220 */ /* 0x001fc80000400000 */
[----:B------:R-:W-:Y:S01]  /*05a0*/  FADD R15, R13, -R8 ;  /* 0x800000080d0f7221 */ /* 0x000fe20000000000 */
[CC--:B------:R-:W-:Y:S01]  /*05b0*/  FMUL R14, R8.reuse, R8.reuse ;  /* 0x00000008080e7220 */ /* 0x0c0fe20000400000 */
[----:B------:R-:W-:Y:S02]  /*05c0*/  FFMA R10, R8, 1.4426950216293334961, R11 ;  /* 0x3fb8aa3b080a7823 */ /* 0x000fe4000000000b */
[----:B------:R-:W-:Y:S01]  /*05d0*/  FADD R16, R15, R15 ;  /* 0x0000000f0f107221 */ /* 0x000fe20000000000 */
[C---:B------:R-:W-:Y:S01]  /*05e0*/  FFMA R15, R14.reuse, R17, 0.0032181653659790754318 ;  /* 0x3b52e7db0e0f7423 */ /* 0x040fe20000000011 */
[----:B------:R-:W-:Y:S02]  /*05f0*/  FADD R11, R11, -R10 ;  /* 0x8000000a0b0b7221 */ /* 0x000fe40000000000 */
[----:B------:R-:W-:Y:S01]  /*0600*/  FFMA R13, R13, -R8, R16 ;  /* 0x800000080d0d7223 */ /* 0x000fe20000000010 */
[----:B------:R-:W-:Y:S01]  /*0610*/  FFMA R15, R14, R15, 0.018033718690276145935 ;  /* 0x3c93bb730e0f7423 */ /* 0x000fe2000000000f */
[----:B------:R-:W-:-:S02]  /*0620*/  FFMA R16, R8, 1.4426950216293334961, R11 ;  /* 0x3fb8aa3b08107823 */ /* 0x000fc4000000000b */
[----:B------:R-:W-:Y:S01]  /*0630*/  FMUL R13, R12, R13 ;  /* 0x0000000d0c0d7220 */ /* 0x000fe20000400000 */
[----:B------:R-:W-:-:S03]  /*0640*/  FFMA R15, R14, R15, 0.12022458761930465698 ;  /* 0x3df6384f0e0f7423 */ /* 0x000fc6000000000f */
[----:B------:R-:W-:Y:S01]  /*0650*/  FFMA R11, R13, 1.4426950216293334961, R16 ;  /* 0x3fb8aa3b0d0b7823 */ /* 0x000fe20000000010 */
[----:B------:R-:W-:-:S03]  /*0660*/  FMUL R15, R14, R15 ;  /* 0x0000000f0e0f7220 */ /* 0x000fc60000400000 */
[----:B------:R-:W-:Y:S01]  /*0670*/  FFMA R14, R8, 1.9251366722983220825e-08, R11 ;  /* 0x32a55e34080e7823 */ /* 0x000fe2000000000b */
[----:B------:R-:W-:-:S04]  /*0680*/  FMUL R12, R15, 3 ;  /* 0x404000000f0c7820 */ /* 0x000fc80000400000 */
[----:B------:R-:W-:Y:S01]  /*0690*/  FFMA R12, R13, R12, R14 ;  /* 0x0000000c0d0c7223 */ /* 0x000fe2000000000e */
[----:B------:R-:W-:-:S03]  /*06a0*/  @!P0 FMUL R14, R0, 0.5 ;  /* 0x3f000000000e8820 */ /* 0x000fc60000400000 */
[----:B------:R-:W-:-:S03]  /*06b0*/  FFMA R15, R8, R15, R12 ;  /* 0x0000000f080f7223 */ /* 0x000fc6000000000c */
[----:B------:R-:W0:Y:S01]  /*06c0*/  @!P0 FRND.TRUNC R14, R14 ;  /* 0x0000000e000e8307 */ /* 0x000e22000020d000 */
[----:B------:R-:W-:-:S04]  /*06d0*/  FADD R8, R10, R15 ;  /* 0x0000000f0a087221 */ /* 0x000fc80000000000 */
[----:B------:R-:W-:Y:S01]  /*06e0*/  FMUL R11, R8, R0 ;  /* 0x00000000080b7220 */ /* 0x000fe20000400000 */
[----:B------:R-:W-:-:S03]  /*06f0*/  FADD R10, -R10, R8 ;  /* 0x000000080a0a7221 */ /* 0x000fc60000000100 */
[----:B------:R-:W1:Y:S01]  /*0700*/  FRND R12, R11 ;  /* 0x0000000b000c7307 */ /* 0x000e620000201000 */
[----:B------:R-:W-:Y:S01]  /*0710*/  FADD R10, R15, -R10 ;  /* 0x8000000a0f0a7221 */ /* 0x000fe20000000000 */
[-C--:B------:R-:W-:Y:S01]  /*0720*/  FFMA R13, R8, R0.reuse, -R11 ;  /* 0x00000000080d7223 */ /* 0x080fe2000000080b */
[----:B------:R-:W-:Y:S01]  /*0730*/  HFMA2 R15, -RZ, RZ, 0.64013671875, -15.109375 ;  /* 0x391fcb8eff0f7431 */ /* 0x000fe200000001ff */
[----:B------:R-:W-:Y:S02]  /*0740*/  FSETP.GT.AND P1, PT, |R11|, 152, PT ;  /* 0x431800000b00780b */ /* 0x000fe40003f24200 */
[----:B------:R-:W-:Y:S01]  /*0750*/  FFMA R13, R10, R0, R13 ;  /* 0x000000000a0d7223 */ /* 0x000fe2000000000d */
[----:B0-----:R-:W-:-:S04]  /*0760*/  @!P0 FADD R17, R14, R14 ;  /* 0x0000000e0e118221 */ /* 0x001fc80000000000 */
[----:B------:R-:W-:Y:S01]  /*0770*/  @!P0 FADD R17, -R17, R0 ;  /* 0x0000000011118221 */ /* 0x000fe20000000100 */
[----:B-1----:R-:W-:Y:S01]  /*0780*/  FADD R8, R11, -R12 ;  /* 0x8000000c0b087221 */ /* 0x002fe20000000000 */
[----:B------:R-:W-:-:S03]  /*0790*/  FSETP.GT.AND P3, PT, R12, RZ, PT ;  /* 0x000000ff0c00720b */ /* 0x000fc60003f64000 */
[----:B------:R-:W-:Y:S01]  /*07a0*/  FSETP.NEU.AND P4, PT, |R17|, 1, !P0 ;  /* 0x3f8000001100780b */ /* 0x000fe2000478d200 */
[----:B------:R-:W-:Y:S01]  /*07b0*/  FADD R8, R8, R13 ;  /* 0x0000000d08087221 */ /* 0x000fe20000000000 */
[----:B------:R-:W-:Y:S02]  /*07c0*/  SEL R0, RZ, 0x83000000, P3 ;  /* 0x83000000ff007807 */ /* 0x000fe40001800000 */
[----:B------:R-:W-:Y:S01]  /*07d0*/  FSETP.GEU.AND P3, PT, R11, RZ, PT ;  /* 0x000000ff0b00720b */ /* 0x000fe20003f6e000 */
[----:B------:R-:W-:-:S04]  /*07e0*/  FFMA R13, R8, R15, 0.0013391353422775864601 ;  /* 0x3aaf85ed080d7423 */ /* 0x000fc8000000000f */
[----:B------:R-:W-:-:S04]  /*07f0*/  FFMA R13, R8, R13, 0.0096188392490148544312 ;  /* 0x3c1d9856080d7423 */ /* 0x000fc8000000000d */
[C---:B------:R-:W-:Y:S01]  /*0800*/  FFMA R15, R8.reuse, R13, 0.055503588169813156128 ;  /* 0x3d6357bb080f7423 */ /* 0x040fe2000000000d */
[----:B------:R-:W-:Y:S01]  /*0810*/  @P4 LOP3.LUT R3, R3, 0x7fffffff, RZ, 0xc0, !PT ;  /* 0x7fffffff03034812 */ /* 0x000fe200078ec0ff */
[----:B------:R-:W0:Y:S02]  /*0820*/  F2I.NTZ R13, R11 ;  /* 0x0000000b000d7305 */ /* 0x000e240000203100 */
[----:B------:R-:W-:-:S04]  /*0830*/  FFMA R15, R8, R15, 0.24022644758224487305 ;  /* 0x3e75fdec080f7423 */ /* 0x000fc8000000000f */
[----:B------:R-:W-:-:S04]  /*0840*/  FFMA R15, R8, R15, 0.69314718246459960938 ;  /* 0x3f317218080f7423 */ /* 0x000fc8000000000f */
[----:B------:R-:W-:Y:S01]  /*0850*/  FFMA R17, R8, R15, 1 ;  /* 0x3f80000008117423 */ /* 0x000fe2000000000f */
[----:B------:R-:W-:Y:S02]  /*0860*/  IADD3 R8, PT, PT, R0, 0x7f000000, RZ ;  /* 0x7f00000000087810 */ /* 0x000fe40007ffe0ff */
[----:B------:R-:W-:Y:S02]  /*0870*/  FSEL R15, RZ, +INF , !P3 ;  /* 0x7f800000ff0f7808 */ /* 0x000fe40005800000 */
[----:B0-----:R-:W-:Y:S01]  /*0880*/  LEA R13, R13, -R0, 0x17 ;  /* 0x800000000d0d7211 */ /* 0x001fe200078eb8ff */
[----:B------:R-:W-:-:S04]  /*0890*/  FMUL R8, R8, R17 ;  /* 0x0000001108087220 */ /* 0x000fc80000400000 */
[----:B------:R-:W-:Y:S01]  /*08a0*/  @!P1 FMUL R15, R13, R8 ;  /* 0x000000080d0f9220 */ /* 0x000fe20000400000 */
[----:B------:R-:W-:-:S07]  /*08b0*/  @!P0 MOV R15, R3 ;  /* 0x00000003000f8202 */ /* 0x000fce0000000f00 */
.L_x_14:
[----:B------:R-:W-:Y:S05]  /*08c0*/  BSYNC.RECONVERGENT B1 ;  /* 0x0000000000017941 */ /* 0x000fea0003800200 */
.L_x_13:
[----:B-----5:R-:W-:Y:S01]  /*08d0*/  FFMA R6, R9, -R15, R6 ;  /* 0x8000000f09067223 */ /* 0x020fe20000000006 */
[----:B------:R-:W-:Y:S01]  /*08e0*/  FADD R0, -R2, R15 ;  /* 0x0000000f02007221 */ /* 0x000fe20000000100 */
[----:B------:R-:W-:Y:S03]  /*08f0*/  BSSY.RECONVERGENT B1, `(.L_x_15) ;  /* 0x000000f000017945 */ /* 0x000fe60003800200 */
[----:B------:R-:W-:Y:S02]  /*0900*/  FMNMX R9, R6, 1.175494350822287508e-38, !PT ;  /* 0x0080000006097809 */ /* 0x000fe40007800000 */
[----:B------:R-:W-:Y:S02]  /*0910*/  FMNMX R0, RZ, R0, !PT ;  /* 0x00000000ff007209 */ /* 0x000fe40007800000 */
[----:B------:R-:W0:Y:S08]  /*0920*/  MUFU.RCP R3, R9 ;  /* 0x0000000900037308 */ /* 0x000e300000001000 */
[----:B------:R-:W1:Y:S01]  /*0930*/  FCHK P0, R0, R9 ;  /* 0x0000000900007302 */ /* 0x000e620000000000 */
[----:B0-----:R-:W-:-:S04]  /*0940*/  FFMA R2, -R9, R3, 1 ;  /* 0x3f80000009027423 */ /* 0x001fc80000000103 */
[----:B------:R-:W-:-:S04]  /*0950*/  FFMA R3, R3, R2, R3 ;  /* 0x0000000203037223 */ /* 0x000fc80000000003 */
[----:B------:R-:W-:-:S04]  /*0960*/  FFMA R2, R0, R3, RZ ;  /* 0x0000000300027223 */ /* 0x000fc800000000ff */
[----:B------:R-:W-:-:S04]  /*0970*/  FFMA R6, -R9, R2, R0 ;  /* 0x0000000209067223 */ /* 0x000fc80000000100 */
[----:B------:R-:W-:Y:S01]  /*0980*/  FFMA R3, R3, R6, R2 ;  /* 0x0000000603037223 */ /* 0x000fe20000000002 */
[----:B-1----:R-:W-:Y:S06]  /*0990*/  @!P0 BRA `(.L_x_16) ;  /* 0x0000000000108947 */ /* 0x002fec0003800000 */
[----:B------:R-:W-:Y:S02]  /*09a0*/  MOV R3, R9 ;  /* 0x0000000900037202 */ /* 0x000fe40000000f00 */
[----:B------:R-:W-:-:S07]  /*09b0*/  MOV R2, 0x9d0 ;  /* 0x000009d000027802 */ /* 0x000fce0000000f00 */
[----:B------:R-:W-:Y:S05]  /*09c0*/  CALL.REL.NOINC `($__internal_1_$__cuda_sm3x_div_rn_noftz_f32_slowpath) ;  /* 0x0000003400d47944 */ /* 0x000fea0003c00000 */
[----:B------:R-:W-:-:S07]  /*09d0*/  MOV R3, R0 ;  /* 0x0000000000037202 */ /* 0x000fce0000000f00 */
.L_x_16:
[----:B------:R-:W-:Y:S05]  /*09e0*/  BSYNC.RECONVERGENT B1 ;  /* 0x0000000000017941 */ /* 0x000fea0003800200 */
.L_x_15:
        /* <DEDUP_REMOVED lines=10> */
.L_x_17:
[----:B------:R-:W0:Y:S02]  /*0a90*/  MUFU.RCP R9, R8 ;  /* 0x0000000800097308 */ /* 0x000e240000001000 */
[----:B0-----:R-:W-:-:S04]  /*0aa0*/  FFMA R0, R8, R9, -1 ;  /* 0xbf80000008007423 */ /* 0x001fc80000000009 */
[----:B------:R-:W-:-:S04]  /*0ab0*/  FADD.FTZ R0, -R0, -RZ ;  /* 0x800000ff00007221 */ /* 0x000fc80000010100 */
[----:B------:R-:W-:-:S07]  /*0ac0*/  FFMA R0, R9, R0, R9 ;  /* 0x0000000009007223 */ /* 0x000fce0000000009 */
.L_x_18:
[C---:B------:R-:W-:Y:S01]  /*0ad0*/  FMUL R2, |R3|.reuse, 16777216 ;  /* 0x4b80000003027820 */ /* 0x040fe20000400200 */
[----:B------:R-:W-:Y:S01]  /*0ae0*/  FSETP.GEU.AND P0, PT, |R3|, 1.175494350822287508e-38, PT ;  /* 0x008000000300780b */ /* 0x000fe20003f0e200 */
[----:B------:R-:W-:Y:S01]  /*0af0*/  HFMA2 R14, -RZ, RZ, 0.771484375, 0.21533203125 ;  /* 0x3a2c32e4ff0e7431 */ /* 0x000fe200000001ff */
[----:B------:R-:W-:Y:S02]  /*0b00*/  BSSY.RECONVERGENT B1, `(.L_x_19) ;  /* 0x0000057000017945 */ /* 0x000fe40003800200 */
[----:B------:R-:W-:-:S04]  /*0b10*/  FSEL R2, R2, |R3|, !P0 ;  /* 0x4000000302027208 */ /* 0x000fc80004000000 */
[----:B------:R-:W-:-:S04]  /*0b20*/  IADD3 R6, PT, PT, R2, -0x3f3504f3, RZ ;  /* 0xc0cafb0d02067810 */ /* 0x000fc80007ffe0ff */
[----:B------:R-:W-:-:S04]  /*0b30*/  LOP3.LUT R9, R6, 0xff800000, RZ, 0xc0, !PT ;  /* 0xff80000006097812 */ /* 0x000fc800078ec0ff */
[-C--:B------:R-:W-:Y:S02]  /*0b40*/  IADD3 R2, PT, PT, R2, -R9.reuse, RZ ;  /* 0x8000000902027210 */ /* 0x080fe40007ffe0ff */
[----:B------:R-:W-:-:S03]  /*0b50*/  I2FP.F32.S32 R9, R9 ;  /* 0x0000000900097245 */ /* 0x000fc60000201400 */
[C---:B------:R-:W-:Y:S01]  /*0b60*/  FADD R8, R2.reuse, 1 ;  /* 0x3f80000002087421 */ /* 0x040fe20000000000 */
[----:B------:R-:W-:Y:S01]  /*0b70*/  FADD R6, R2, -1 ;  /* 0xbf80000002067421 */ /* 0x000fe20000000000 */
[----:B------:R-:W-:-:S03]  /*0b80*/  FSEL R2, RZ, -24, P0 ;  /* 0xc1c00000ff027808 */ /* 0x000fc60000000000 */
[----:B------:R-:W-:Y:S01]  /*0b90*/  FADD R11, R6, R6 ;  /* 0x00000006060b7221 */ /* 0x000fe20000000000 */
[----:B------:R-:W0:Y:S01]  /*0ba0*/  MUFU.RCP R8, R8 ;  /* 0x0000000800087308 */ /* 0x000e220000001000 */
[----:B------:R-:W-:Y:S02]  /*0bb0*/  FFMA R9, R9, 1.1920928955078125e-07, R2 ;  /* 0x3400000009097823 */ /* 0x000fe40000000002 */
[----:B0-----:R-:W-:-:S04]  /*0bc0*/  FMUL R10, R8, R11 ;  /* 0x0000000b080a7220 */ /* 0x001fc80000400000 */
[----:B------:R-:W-:Y:S01]  /*0bd0*/  FADD R12, R6, -R10 ;  /* 0x8000000a060c7221 */ /* 0x000fe20000000000 */
[C---:B------:R-:W-:Y:S01]  /*0be0*/  FMUL R11, R10.reuse, R10 ;  /* 0x0000000a0a0b7220 */ /* 0x040fe20000400000 */
[----:B------:R-:W-:Y:S02]  /*0bf0*/  FFMA R2, R10, 1.4426950216293334961, R9 ;  /* 0x3fb8aa3b0a027823 */ /* 0x000fe40000000009 */
[----:B------:R-:W-:Y:S01]  /*0c00*/  FADD R13, R12, R12 ;  /* 0x0000000c0c0d7221 */ /* 0x000fe20000000000 */
[----:B------:R-:W-:Y:S01]  /*0c10*/  FFMA R12, R11, R14, 0.0032181653659790754318 ;  /* 0x3b52e7db0b0c7423 */ /* 0x000fe2000000000e */
        /* <DEDUP_REMOVED lines=11> */
[----:B------:R-:W-:-:S03]  /*0cd0*/  MOV R13, 0x391fcb8e ;  /* 0x391fcb8e000d7802 */ /* 0x000fc60000000f00 */
[----:B------:R-:W-:-:S04]  /*0ce0*/  FFMA R11, R10, R11, R6 ;  /* 0x0000000b0a0b7223 */ /* 0x000fc80000000006 */
[----:B------:R-:W-:-:S04]  /*0cf0*/  FADD R6, R2, R11 ;  /* 0x0000000b02067221 */ /* 0x000fc80000000000 */
[----:B------:R-:W-:Y:S01]  /*0d00*/  FMUL R9, R6, R0 ;  /* 0x0000000006097220 */ /* 0x000fe20000400000 */
[----:B------:R-:W-:-:S03]  /*0d10*/  FADD R2, -R2, R6 ;  /* 0x0000000602027221 */ /* 0x000fc60000000100 */
[----:B------:R-:W0:Y:S01]  /*0d20*/  FRND R8, R9 ;  /* 0x0000000900087307 */ /* 0x000e220000201000 */
[----:B------:R-:W-:Y:S01]  /*0d30*/  FADD R11, R11, -R2 ;  /* 0x800000020b0b7221 */ /* 0x000fe20000000000 */
[-C--:B------:R-:W-:Y:S01]  /*0d40*/  FFMA R6, R6, R0.reuse, -R9 ;  /* 0x0000000006067223 */ /* 0x080fe20000000809 */
[----:B------:R-:W-:Y:S01]  /*0d50*/  FMUL R2, R0, 0.5 ;  /* 0x3f00000000027820 */ /* 0x000fe20000400000 */
[----:B------:R-:W-:Y:S02]  /*0d60*/  FSETP.GT.AND P1, PT, |R9|, 152, PT ;  /* 0x431800000900780b */ /* 0x000fe40003f24200 */
[----:B------:R-:W-:Y:S01]  /*0d70*/  FFMA R6, R11, R0, R6 ;  /* 0x000000000b067223 */ /* 0x000fe20000000006 */
[C---:B------:R-:W-:Y:S01]  /*0d80*/  FSETP.GEU.AND P2, PT, R9.reuse, RZ, PT ;  /* 0x000000ff0900720b */ /* 0x040fe20003f4e000 */
[----:B------:R-:W-:Y:S01]  /*0d90*/  F2I.NTZ R10, R9 ;  /* 0x00000009000a7305 */ /* 0x000fe20000203100 */
[----:B0-----:R-:W-:Y:S01]  /*0da0*/  FADD R11, R9, -R8 ;  /* 0x80000008090b7221 */ /* 0x001fe20000000000 */
[----:B------:R-:W-:-:S06]  /*0db0*/  FSETP.GT.AND P0, PT, R8, RZ, PT ;  /* 0x000000ff0800720b */ /* 0x000fcc0003f04000 */
[----:B------:R-:W0:Y:S01]  /*0dc0*/  FRND.TRUNC R2, R2 ;  /* 0x0000000200027307 */ /* 0x000e22000020d000 */
[----:B------:R-:W-:-:S04]  /*0dd0*/  FADD R6, R6, R11 ;  /* 0x0000000b06067221 */ /* 0x000fc80000000000 */
[----:B------:R-:W-:Y:S01]  /*0de0*/  FFMA R11, R6, R13, 0.0013391353422775864601 ;  /* 0x3aaf85ed060b7423 */ /* 0x000fe2000000000d */
[----:B------:R-:W-:Y:S02]  /*0df0*/  SEL R13, RZ, 0x83000000, P0 ;  /* 0x83000000ff0d7807 */ /* 0x000fe40000000000 */
[----:B------:R-:W-:Y:S01]  /*0e00*/  FSETP.NEU.AND P0, PT, R0, RZ, PT ;  /* 0x000000ff0000720b */ /* 0x000fe20003f0d000 */
[----:B------:R-:W-:-:S03]  /*0e10*/  FFMA R11, R6, R11, 0.0096188392490148544312 ;  /* 0x3c1d9856060b7423 */ /* 0x000fc6000000000b */
[----:B------:R-:W-:Y:S01]  /*0e20*/  FSETP.EQ.OR P0, PT, R3, 1, !P0 ;  /* 0x3f8000000300780b */ /* 0x000fe20004702400 */
[----:B------:R-:W-:Y:S01]  /*0e30*/  FFMA R11, R6, R11, 0.055503588169813156128 ;  /* 0x3d6357bb060b7423 */ /* 0x000fe2000000000b */
[----:B0-----:R-:W-:-:S03]  /*0e40*/  FADD R9, R2, R2 ;  /* 0x0000000202097221 */ /* 0x001fc60000000000 */
[----:B------:R-:W-:-:S04]  /*0e50*/  FFMA R11, R6, R11, 0.24022644758224487305 ;  /* 0x3e75fdec060b7423 */ /* 0x000fc8000000000b */
[----:B------:R-:W-:-:S04]  /*0e60*/  FFMA R11, R6, R11, 0.69314718246459960938 ;  /* 0x3f317218060b7423 */ /* 0x000fc8000000000b */
[----:B------:R-:W-:Y:S01]  /*0e70*/  FFMA R11, R6, R11, 1 ;  /* 0x3f800000060b7423 */ /* 0x000fe2000000000b */
[----:B------:R-:W-:Y:S02]  /*0e80*/  IADD3 R6, PT, PT, R13, 0x7f000000, RZ ;  /* 0x7f0000000d067810 */ /* 0x000fe40007ffe0ff */
[----:B------:R-:W-:-:S03]  /*0e90*/  LEA R13, R10, -R13, 0x17 ;  /* 0x8000000d0a0d7211 */ /* 0x000fc600078eb8ff */
[----:B------:R-:W-:-:S04]  /*0ea0*/  FMUL R6, R11, R6 ;  /* 0x000000060b067220 */ /* 0x000fc80000400000 */
[----:B------:R-:W-:Y:S01]  /*0eb0*/  FMUL R13, R6, R13 ;  /* 0x0000000d060d7220 */ /* 0x000fe20000400000 */
[----:B------:R-:W-:Y:S01]  /*0ec0*/  HFMA2 R6, -RZ, RZ, 1.875, 0 ;  /* 0x3f800000ff067431 */ /* 0x000fe200000001ff */
[----:B------:R-:W-:Y:S01]  /*0ed0*/  @P1 FSEL R13, RZ, +INF , !P2 ;  /* 0x7f800000ff0d1808 */ /* 0x000fe20005000000 */
[----:B------:R-:W-:Y:S06]  /*0ee0*/  @P0 BRA `(.L_x_20) ;  /* 0x0000000000600947 */ /* 0x000fec0003800000 */
[----:B------:R-:W-:-:S04]  /*0ef0*/  FSETP.NAN.AND P0, PT, |R0|, |R0|, PT ;  /* 0x400000000000720b */ /* 0x000fc80003f08200 */
[----:B------:R-:W-:-:S13]  /*0f00*/  FSETP.NUM.AND P0, PT, |R3|, |R3|, !P0 ;  /* 0x400000030300720b */ /* 0x000fda0004707200 */
[----:B------:R-:W-:Y:S01]  /*0f10*/  @!P0 FADD R6, R0, R3 ;  /* 0x0000000300068221 */ /* 0x000fe20000000000 */
[----:B------:R-:W-:Y:S06]  /*0f20*/  @!P0 BRA `(.L_x_20) ;  /* 0x0000000000508947 */ /* 0x000fec0003800000 */
[----:B------:R-:W-:Y:S01]  /*0f30*/  FSETP.NEU.AND P0, PT, |R3|, +INF , PT ;  /* 0x7f8000000300780b */ /* 0x000fe20003f0d200 */
[----:B------:R-:W-:-:S03]  /*0f40*/  FADD R9, -R9, R0 ;  /* 0x0000000009097221 */ /* 0x000fc60000000100 */
[----:B------:R-:W-:-:S04]  /*0f50*/  FSETP.NEU.AND P0, PT, R3, RZ, P0 ;  /* 0x000000ff0300720b */ /* 0x000fc8000070d000 */
[----:B------:R-:W-:Y:S02]  /*0f60*/  FSETP.GEU.OR P1, PT, R0, RZ, P0 ;  /* 0x000000ff0000720b */ /* 0x000fe4000072e400 */
[----:B------:R-:W-:-:S07]  /*0f70*/  FSETP.NEU.AND P2, PT, |R9|, 1, !P0 ;  /* 0x3f8000000900780b */ /* 0x000fce000474d200 */
[----:B------:R-:W-:-:S05]  /*0f80*/  @!P0 FADD R2, R3, R3 ;  /* 0x0000000303028221 */ /* 0x000fca0000000000 */
[----:B------:R-:W-:-:S04]  /*0f90*/  @!P1 LOP3.LUT R2, R2, 0x7f800000, RZ, 0x3c, !PT ;  /* 0x7f80000002029812 */ /* 0x000fc800078e3cff */
[----:B------:R-:W-:-:S04]  /*0fa0*/  @P2 LOP3.LUT R2, R2, 0x7fffffff, RZ, 0xc0, !PT ;  /* 0x7fffffff02022812 */ /* 0x000fc800078ec0ff */
[----:B------:R-:W-:Y:S01]  /*0fb0*/  @!P0 MOV R6, R2 ;  /* 0x0000000200068202 */ /* 0x000fe20000000f00 */
[----:B------:R-:W-:Y:S06]  /*0fc0*/  @!P0 BRA `(.L_x_20) ;  /* 0x0000000000288947 */ /* 0x000fec0003800000 */
[----:B------:R-:W-:Y:S02]  /*0fd0*/  FSETP.NEU.AND P0, PT, |R0|, +INF , PT ;  /* 0x7f8000000000780b */ /* 0x000fe40003f0d200 */
[----:B------:R-:W-:-:S13]  /*0fe0*/  FSETP.EQ.AND P1, PT, R3, -1, PT ;  /* 0xbf8000000300780b */ /* 0x000fda0003f22000 */
[----:B------:R-:W-:Y:S05]  /*0ff0*/  @!P0 BRA P1, `(.L_x_20) ;  /* 0x00000000001c8947 */ /* 0x000fea0000800000 */
[----:B------:R-:W-:Y:S02]  /*1000*/  FSETP.GEU.AND P1, PT, R3, RZ, PT ;  /* 0x000000ff0300720b */ /* 0x000fe40003f2e000 */
[----:B------:R-:W-:-:S11]  /*1010*/  MOV R6, R13 ;  /* 0x0000000d00067202 */ /* 0x000fd60000000f00 */
[----:B------:R-:W0:Y:S01]  /*1020*/  @!P1 FRND.FLOOR R3, R0 ;  /* 0x0000000000039307 */ /* 0x000e220000205000 */
[----:B------:R-:W-:-:S04]  /*1030*/  @!P1 FSETP.NEU.AND P2, PT, |R9|, 1, PT ;  /* 0x3f8000000900980b */ /* 0x000fc80003f4d200 */
[----:B------:R-:W-:Y:S02]  /*1040*/  @!P1 FSEL R2, R13, -R13, P2 ;  /* 0x8000000d0d029208 */ /* 0x000fe40001000000 */
[----:B0-----:R-:W-:-:S04]  /*1050*/  @!P1 FSETP.NEU.AND P0, PT, R0, R3, PT ;  /* 0x000000030000920b */ /* 0x001fc80003f0d000 */
[----:B------:R-:W-:-:S09]  /*1060*/  @!P1 FSEL R6, R2, +QNAN , !P0 ;  /* 0x7fffffff02069808 */ /* 0x000fd20004000000 */
.L_x_20:
[----:B------:R-:W-:Y:S05]  /*1070*/  BSYNC.RECONVERGENT B1 ;  /* 0x0000000000017941 */ /* 0x000fea0003800200 */
.L_x_19:
[----:B------:R-:W-:-:S07]  /*1080*/  FMUL R6, R6, 100 ;  /* 0x42c8000006067820 */ /* 0x000fce0000400000 */
.L_x_10:
[----:B------:R-:W-:Y:S05]  /*1090*/  BSYNC.RECONVERGENT B0 ;  /* 0x0000000000007941 */ /* 0x000fea0003800200 */
.L_x_9:
[----:B------:R-:W-:Y:S01]  /*10a0*/  FSETP.GT.AND P0, PT, R7, RZ, PT ;  /* 0x000000ff0700720b */ /* 0x000fe20003f04000 */
[----:B------:R-:W-:Y:S01]  /*10b0*/  BSSY.RECONVERGENT B0, `(.L_x_21) ;  /* 0x00000e2000007945 */ /* 0x000fe20003800200 */
[----:B------:R-:W-:-:S11]  /*10c0*/  HFMA2 R8, -RZ, RZ, 0, 0 ;  /* 0x00000000ff087431 */ /* 0x000fd600000001ff */
        /* <DEDUP_REMOVED lines=11> */
.L_x_23:
[----:B------:R-:W0:Y:S02]  /*1180*/  MUFU.RCP R3, R2 ;  /* 0x0000000200037308 */ /* 0x000e240000001000 */
[----:B0-----:R-:W-:-:S04]  /*1190*/  FFMA R0, R2, R3, -1 ;  /* 0xbf80000002007423 */ /* 0x001fc80000000003 */
[----:B------:R-:W-:-:S04]  /*11a0*/  FADD.FTZ R0, -R0, -RZ ;  /* 0x800000ff00007221 */ /* 0x000fc80000010100 */
[----:B------:R-:W-:-:S07]  /*11b0*/  FFMA R0, R3, R0, R3 ;  /* 0x0000000003007223 */ /* 0x000fce0000000003 */
.L_x_24:
        /* <DEDUP_REMOVED lines=16> */
[C---:B------:R-:W-:Y:S02]  /*12c0*/  FSETP.GEU.AND P0, PT, |R7|.reuse, 1.175494350822287508e-38, PT ;  /* 0x008000000700780b */ /* 0x040fe40003f0e200 */
[----:B------:R-:W-:Y:S02]  /*12d0*/  MOV R16, 0x3a2c32e4 ;  /* 0x3a2c32e400107802 */ /* 0x000fe40000000f00 */
[----:B------:R-:W-:Y:S02]  /*12e0*/  FSEL R10, R10, |R7|, !P0 ;  /* 0x400000070a0a7208 */ /* 0x000fe40004000000 */
[----:B------:R-:W-:Y:S02]  /*12f0*/  FSEL R11, RZ, -24, P0 ;  /* 0xc1c00000ff0b7808 */ /* 0x000fe40000000000 */
[----:B------:R-:W-:Y:S02]  /*1300*/  IADD3 R9, PT, PT, R10, -0x3f3504f3, RZ ;  /* 0xc0cafb0d0a097810 */ /* 0x000fe40007ffe0ff */
[----:B------:R-:W-:-:S02]  /*1310*/  FSETP.NEU.AND P0, PT, |R7|, +INF , PT ;  /* 0x7f8000000700780b */ /* 0x000fc40003f0d200 */
[----:B------:R-:W-:Y:S02]  /*1320*/  LOP3.LUT R9, R9, 0xff800000, RZ, 0xc0, !PT ;  /* 0xff80000009097812 */ /* 0x000fe400078ec0ff */
[----:B------:R-:W-:Y:S02]  /*1330*/  FSETP.GEU.OR P2, PT, R0, RZ, P0 ;  /* 0x000000ff0000720b */ /* 0x000fe4000074e400 */
[----:B------:R-:W-:-:S05]  /*1340*/  IADD3 R10, PT, PT, R10, -R9, RZ ;  /* 0x800000090a0a7210 */ /* 0x000fca0007ffe0ff */
[C---:B------:R-:W-:Y:S01]  /*1350*/  FADD R13, R10.reuse, 1 ;  /* 0x3f8000000a0d7421 */ /* 0x040fe20000000000 */
[----:B------:R-:W-:Y:S01]  /*1360*/  FADD R14, R10, -1 ;  /* 0xbf8000000a0e7421 */ /* 0x000fe20000000000 */
[----:B------:R-:W-:Y:S01]  /*1370*/  I2FP.F32.S32 R10, R9 ;  /* 0x00000009000a7245 */ /* 0x000fe20000201400 */
[----:B------:R-:W-:Y:S02]  /*1380*/  @!P0 FADD R7, R7, R7 ;  /* 0x0000000707078221 */ /* 0x000fe40000000000 */
[----:B------:R-:W-:Y:S01]  /*1390*/  FADD R12, R14, R14 ;  /* 0x0000000e0e0c7221 */ /* 0x000fe20000000000 */
[----:B------:R-:W0:Y:S02]  /*13a0*/  MUFU.RCP R13, R13 ;  /* 0x0000000d000d7308 */ /* 0x000e240000001000 */
[----:B------:R-:W-:Y:S01]  /*13b0*/  @!P2 LOP3.LUT R7, R7, 0x7f800000, RZ, 0x3c, !PT ;  /* 0x7f8000000707a812 */ /* 0x000fe200078e3cff */
[----:B0-----:R-:W-:Y:S01]  /*13c0*/  FMUL R9, R13, R12 ;  /* 0x0000000c0d097220 */ /* 0x001fe20000400000 */
[----:B------:R-:W-:-:S03]  /*13d0*/  FFMA R12, R10, 1.1920928955078125e-07, R11 ;  /* 0x340000000a0c7823 */ /* 0x000fc6000000000b */
        /* <DEDUP_REMOVED lines=12> */
[----:B------:R-:W-:Y:S01]  /*14a0*/  FMUL R16, R11, R16 ;  /* 0x000000100b107220 */ /* 0x000fe20000400000 */
[----:B------:R-:W-:Y:S02]  /*14b0*/  @!P0 FMUL R15, R0, 0.5 ;  /* 0x3f000000000f8820 */ /* 0x000fe40000400000 */
[----:B------:R-:W-:Y:S01]  /*14c0*/  FFMA R13, R9, 1.9251366722983220825e-08, R12 ;  /* 0x32a55e34090d7823 */ /* 0x000fe2000000000c */
[----:B------:R-:W-:-:S03]  /*14d0*/  FMUL R11, R16, 3 ;  /* 0x40400000100b7820 */ /* 0x000fc60000400000 */
[----:B------:R-:W0:Y:S01]  /*14e0*/  @!P0 FRND.TRUNC R15, R15 ;  /* 0x0000000f000f8307 */ /* 0x000e22000020d000 */
[----:B------:R-:W-:Y:S01]  /*14f0*/  FFMA R11, R14, R11, R13 ;  /* 0x0000000b0e0b7223 */ /* 0x000fe2000000000d */
[----:B------:R-:W-:-:S03]  /*1500*/  HFMA2 R13, -RZ, RZ, 0.64013671875, -15.109375 ;  /* 0x391fcb8eff0d7431 */ /* 0x000fc600000001ff */
[----:B------:R-:W-:-:S04]  /*1510*/  FFMA R11, R9, R16, R11 ;  /* 0x00000010090b7223 */ /* 0x000fc8000000000b */
[----:B------:R-:W-:-:S04]  /*1520*/  FADD R12, R10, R11 ;  /* 0x0000000b0a0c7221 */ /* 0x000fc80000000000 */
[-C--:B------:R-:W-:Y:S01]  /*1530*/  FMUL R9, R12, R0.reuse ;  /* 0x000000000c097220 */ /* 0x080fe20000400000 */
[----:B------:R-:W-:Y:S01]  /*1540*/  FADD R10, -R10, R12 ;  /* 0x0000000c0a0a7221 */ /* 0x000fe20000000100 */
[----:B0-----:R-:W-:Y:S02]  /*1550*/  @!P0 FADD R17, R15, R15 ;  /* 0x0000000f0f118221 */ /* 0x001fe40000000000 */
[----:B------:R-:W0:Y:S01]  /*1560*/  FRND R14, R9 ;  /* 0x00000009000e7307 */ /* 0x000e220000201000 */
[----:B------:R-:W-:Y:S01]  /*1570*/  FADD R10, R11, -R10 ;  /* 0x8000000a0b0a7221 */ /* 0x000fe20000000000 */
[-C--:B------:R-:W-:Y:S01]  /*1580*/  FFMA R11, R12, R0.reuse, -R9 ;  /* 0x000000000c0b7223 */ /* 0x080fe20000000809 */
[----:B------:R-:W-:Y:S01]  /*1590*/  @!P0 FADD R17, -R17, R0 ;  /* 0x0000000011118221 */ /* 0x000fe20000000100 */
[----:B------:R-:W-:Y:S02]  /*15a0*/  FSETP.GT.AND P1, PT, |R9|, 152, PT ;  /* 0x431800000900780b */ /* 0x000fe40003f24200 */
[----:B------:R-:W-:-:S02]  /*15b0*/  FFMA R11, R10, R0, R11 ;  /* 0x000000000a0b7223 */ /* 0x000fc4000000000b */
[----:B------:R-:W-:Y:S01]  /*15c0*/  FSETP.NEU.AND P4, PT, |R17|, 1, !P0 ;  /* 0x3f8000001100780b */ /* 0x000fe2000478d200 */
[----:B0-----:R-:W-:Y:S01]  /*15d0*/  FADD R10, R9, -R14 ;  /* 0x8000000e090a7221 */ /* 0x001fe20000000000 */
[----:B------:R-:W-:-:S03]  /*15e0*/  FSETP.GT.AND P3, PT, R14, RZ, PT ;  /* 0x000000ff0e00720b */ /* 0x000fc60003f64000 */
[----:B------:R-:W-:Y:S01]  /*15f0*/  FADD R10, R10, R11 ;  /* 0x0000000b0a0a7221 */ /* 0x000fe20000000000 */
[----:B------:R-:W-:Y:S02]  /*1600*/  SEL R0, RZ, 0x83000000, P3 ;  /* 0x83000000ff007807 */ /* 0x000fe40001800000 */
[----:B------:R-:W-:Y:S01]  /*1610*/  FSETP.GEU.AND P3, PT, R9, RZ, PT ;  /* 0x000000ff0900720b */ /* 0x000fe20003f6e000 */
[----:B------:R-:W-:-:S04]  /*1620*/  FFMA R11, R10, R13, 0.0013391353422775864601 ;  /* 0x3aaf85ed0a0b7423 */ /* 0x000fc8000000000d */
[----:B------:R-:W-:Y:S02]  /*1630*/  @P4 LOP3.LUT R7, R7, 0x7fffffff, RZ, 0xc0, !PT ;  /* 0x7fffffff07074812 */ /* 0x000fe400078ec0ff */
[----:B------:R-:W-:Y:S01]  /*1640*/  FSEL R15, RZ, +INF , !P3 ;  /* 0x7f800000ff0f7808 */ /* 0x000fe20005800000 */
[----:B------:R-:W-:-:S04]  /*1650*/  FFMA R11, R10, R11, 0.0096188392490148544312 ;  /* 0x3c1d98560a0b7423 */ /* 0x000fc8000000000b */
[C---:B------:R-:W-:Y:S02]  /*1660*/  FFMA R13, R10.reuse, R11, 0.055503588169813156128 ;  /* 0x3d6357bb0a0d7423 */ /* 0x040fe4000000000b */
[----:B------:R0:W1:Y:S02]  /*1670*/  F2I.NTZ R11, R9 ;  /* 0x00000009000b7305 */ /* 0x0000640000203100 */
[----:B------:R-:W-:-:S04]  /*1680*/  FFMA R13, R10, R13, 0.24022644758224487305 ;  /* 0x3e75fdec0a0d7423 */ /* 0x000fc8000000000d */
[----:B------:R-:W-:Y:S01]  /*1690*/  FFMA R13, R10, R13, 0.69314718246459960938 ;  /* 0x3f3172180a0d7423 */ /* 0x000fe2000000000d */
[----:B0-----:R-:W-:-:S03]  /*16a0*/  IADD3 R9, PT, PT, R0, 0x7f000000, RZ ;  /* 0x7f00000000097810 */ /* 0x001fc60007ffe0ff */
[----:B------:R-:W-:-:S04]  /*16b0*/  FFMA R10, R10, R13, 1 ;  /* 0x3f8000000a0a7423 */ /* 0x000fc8000000000d */
[----:B------:R-:W-:Y:S01]  /*16c0*/  FMUL R10, R9, R10 ;  /* 0x0000000a090a7220 */ /* 0x000fe20000400000 */
[----:B-1----:R-:W-:-:S05]  /*16d0*/  LEA R11, R11, -R0, 0x17 ;  /* 0x800000000b0b7211 */ /* 0x002fca00078eb8ff */
[----:B------:R-:W-:Y:S01]  /*16e0*/  @!P1 FMUL R15, R11, R10 ;  /* 0x0000000a0b0f9220 */ /* 0x000fe20000400000 */
[----:B------:R-:W-:-:S07]  /*16f0*/  @!P0 MOV R15, R7 ;  /* 0x00000007000f8202 */ /* 0x000fce0000000f00 */
.L_x_26:
[----:B------:R-:W-:Y:S05]  /*1700*/  BSYNC.RECONVERGENT B1 ;  /* 0x0000000000017941 */ /* 0x000fea0003800200 */
.L_x_25:
        /* <DEDUP_REMOVED lines=17> */
.L_x_28:
[----:B------:R-:W-:Y:S05]  /*1820*/  BSYNC.RECONVERGENT B1 ;  /* 0x0000000000017941 */ /* 0x000fea0003800200 */
.L_x_27:
        /* <DEDUP_REMOVED lines=10> */
.L_x_29:
[----:B------:R-:W0:Y:S02]  /*18d0*/  MUFU.RCP R7, R8 ;  /* 0x0000000800077308 */ /* 0x000e240000001000 */
[----:B0-----:R-:W-:-:S04]  /*18e0*/  FFMA R0, R8, R7, -1 ;  /* 0xbf80000008007423 */ /* 0x001fc80000000007 */
[----:B------:R-:W-:-:S04]  /*18f0*/  FADD.FTZ R0, -R0, -RZ ;  /* 0x800000ff00007221 */ /* 0x000fc80000010100 */
[----:B------:R-:W-:-:S07]  /*1900*/  FFMA R0, R7, R0, R7 ;  /* 0x0000000007007223 */ /* 0x000fce0000000007 */
.L_x_30:
        /* <DEDUP_REMOVED lines=31> */
[----:B------:R-:W-:-:S04]  /*1b00*/  FFMA R8, R8, R9, R7 ;  /* 0x0000000908087223 */ /* 0x000fc80000000007 */
        /* <DEDUP_REMOVED lines=10> */
[----:B------:R-:W-:Y:S02]  /*1bb0*/  MOV R11, 0x391fcb8e ;  /* 0x391fcb8e000b7802 */ /* 0x000fe40000000f00 */
[----:B------:R-:W1:Y:S01]  /*1bc0*/  FRND.TRUNC R2, R2 ;  /* 0x0000000200027307 */ /* 0x000e62000020d000 */
[C---:B------:R-:W-:Y:S01]  /*1bd0*/  FSETP.GEU.AND P2, PT, R7.reuse, RZ, PT ;  /* 0x000000ff0700720b */ /* 0x040fe20003f4e000 */
[----:B0-----:R-:W-:Y:S01]  /*1be0*/  FADD R9, R7, -R10 ;  /* 0x8000000a07097221 */ /* 0x001fe20000000000 */
[----:B------:R-:W-:-:S03]  /*1bf0*/  FSETP.GT.AND P0, PT, R10, RZ, PT ;  /* 0x000000ff0a00720b */ /* 0x000fc60003f04000 */
[----:B------:R-:W-:Y:S01]  /*1c00*/  FADD R8, R8, R9 ;  /* 0x0000000908087221 */ /* 0x000fe20000000000 */
[----:B------:R-:W-:Y:S02]  /*1c10*/  SEL R10, RZ, 0x83000000, P0 ;  /* 0x83000000ff0a7807 */ /* 0x000fe40000000000 */
[----:B------:R-:W-:Y:S01]  /*1c20*/  FSETP.NEU.AND P0, PT, R0, RZ, PT ;  /* 0x000000ff0000720b */ /* 0x000fe20003f0d000 */
[C---:B------:R-:W-:Y:S02]  /*1c30*/  FFMA R9, R8.reuse, R11, 0.0013391353422775864601 ;  /* 0x3aaf85ed08097423 */ /* 0x040fe4000000000b */
[----:B------:R1:W0:Y:S01]  /*1c40*/  F2I.NTZ R11, R7 ;  /* 0x00000007000b7305 */ /* 0x0002220000203100 */
[----:B------:R-:W-:Y:S01]  /*1c50*/  FSETP.EQ.OR P0, PT, R3, 1, !P0 ;  /* 0x3f8000000300780b */ /* 0x000fe20004702400 */
[----:B------:R-:W-:-:S04]  /*1c60*/  FFMA R9, R8, R9, 0.0096188392490148544312 ;  /* 0x3c1d985608097423 */ /* 0x000fc80000000009 */
[----:B------:R-:W-:Y:S01]  /*1c70*/  FFMA R9, R8, R9, 0.055503588169813156128 ;  /* 0x3d6357bb08097423 */ /* 0x000fe20000000009 */
[----:B-1----:R-:W-:-:S03]  /*1c80*/  FADD R7, R2, R2 ;  /* 0x0000000202077221 */ /* 0x002fc60000000000 */
[----:B------:R-:W-:-:S04]  /*1c90*/  FFMA R9, R8, R9, 0.24022644758224487305 ;  /* 0x3e75fdec08097423 */ /* 0x000fc80000000009 */
[----:B------:R-:W-:Y:S01]  /*1ca0*/  FFMA R9, R8, R9, 0.69314718246459960938 ;  /* 0x3f31721808097423 */ /* 0x000fe20000000009 */
[----:B0-----:R-:W-:-:S03]  /*1cb0*/  LEA R11, R11, -R10, 0x17 ;  /* 0x8000000a0b0b7211 */ /* 0x001fc600078eb8ff */
[----:B------:R-:W-:Y:S01]  /*1cc0*/  FFMA R9, R8, R9, 1 ;  /* 0x3f80000008097423 */ /* 0x000fe20000000009 */
[----:B------:R-:W-:-:S05]  /*1cd0*/  IADD3 R8, PT, PT, R10, 0x7f000000, RZ ;  /* 0x7f0000000a087810 */ /* 0x000fca0007ffe0ff */
        /* <DEDUP_REMOVED lines=29> */
.L_x_32:
[----:B------:R-:W-:Y:S05]  /*1eb0*/  BSYNC.RECONVERGENT B1 ;  /* 0x0000000000017941 */ /* 0x000fea0003800200 */
.L_x_31:
[----:B------:R-:W-:-:S07]  /*1ec0*/  FMUL R8, R8, 100 ;  /* 0x42c8000008087820 */ /* 0x000fce0000400000 */
.L_x_22:
[----:B------:R-:W-:Y:S05]  /*1ed0*/  BSYNC.RECONVERGENT B0 ;  /* 0x0000000000007941 */ /* 0x000fea0003800200 */
.L_x_21:
        /* <DEDUP_REMOVED lines=14> */
.L_x_35:
[----:B------:R-:W0:Y:S02]  /*1fc0*/  MUFU.RCP R3, R2 ;  /* 0x0000000200037308 */ /* 0x000e240000001000 */
[----:B0-----:R-:W-:-:S04]  /*1fd0*/  FFMA R0, R2, R3, -1 ;  /* 0xbf80000002007423 */ /* 0x001fc80000000003 */
[----:B------:R-:W-:-:S04]  /*1fe0*/  FADD.FTZ R0, -R0, -RZ ;  /* 0x800000ff00007221 */ /* 0x000fc80000010100 */
[----:B------:R-:W-:-:S07]  /*1ff0*/  FFMA R0, R3, R0, R3 ;  /* 0x0000000003007223 */ /* 0x000fce0000000003 */
.L_x_36:
        /* <DEDUP_REMOVED lines=16> */
[----:B------:R-:W-:-:S04]  /*2100*/  FSETP.GEU.AND P0, PT, |R5|, 1.175494350822287508e-38, PT ;  /* 0x008000000500780b */ /* 0x000fc80003f0e200 */
[----:B------:R-:W-:-:S04]  /*2110*/  FSEL R12, R12, |R5|, !P0 ;  /* 0x400000050c0c7208 */ /* 0x000fc80004000000 */
[----:B------:R-:W-:-:S04]  /*2120*/  IADD3 R7, PT, PT, R12, -0x3f3504f3, RZ ;  /* 0xc0cafb0d0c077810 */ /* 0x000fc80007ffe0ff */
[----:B------:R-:W-:-:S04]  /*2130*/  LOP3.LUT R7, R7, 0xff800000, RZ, 0xc0, !PT ;  /* 0xff80000007077812 */ /* 0x000fc800078ec0ff */
[-C--:B------:R-:W-:Y:S02]  /*2140*/  IADD3 R12, PT, PT, R12, -R7.reuse, RZ ;  /* 0x800000070c0c7210 */ /* 0x080fe40007ffe0ff */
[----:B------:R-:W-:-:S03]  /*2150*/  I2FP.F32.S32 R9, R7 ;  /* 0x0000000700097245 */ /* 0x000fc60000201400 */
[C---:B------:R-:W-:Y:S01]  /*2160*/  FADD R11, R12.reuse, 1 ;  /* 0x3f8000000c0b7421 */ /* 0x040fe20000000000 */
[----:B------:R-:W-:Y:S01]  /*2170*/  FADD R14, R12, -1 ;  /* 0xbf8000000c0e7421 */ /* 0x000fe20000000000 */
[----:B------:R-:W-:Y:S02]  /*2180*/  FSEL R12, RZ, -24, P0 ;  /* 0xc1c00000ff0c7808 */ /* 0x000fe40000000000 */
[----:B------:R-:W-:Y:S01]  /*2190*/  FSETP.NEU.AND P0, PT, |R5|, +INF , PT ;  /* 0x7f8000000500780b */ /* 0x000fe20003f0d200 */
[----:B------:R-:W-:Y:S01]  /*21a0*/  FADD R16, R14, R14 ;  /* 0x0000000e0e107221 */ /* 0x000fe20000000000 */
[----:B------:R-:W0:Y:S01]  /*21b0*/  MUFU.RCP R11, R11 ;  /* 0x0000000b000b7308 */ /* 0x000e220000001000 */
[----:B------:R-:W-:Y:S01]  /*21c0*/  FFMA R12, R9, 1.1920928955078125e-07, R12 ;  /* 0x34000000090c7823 */ /* 0x000fe2000000000c */
[----:B------:R-:W-:-:S09]  /*21d0*/  FSETP.GEU.OR P2, PT, R0, RZ, P0 ;  /* 0x000000ff0000720b */ /* 0x000fd2000074e400 */
[----:B------:R-:W-:-:S05]  /*21e0*/  @!P0 FADD R5, R5, R5 ;  /* 0x0000000505058221 */ /* 0x000fca0000000000 */
[----:B------:R-:W-:Y:S01]  /*21f0*/  @!P2 LOP3.LUT R5, R5, 0x7f800000, RZ, 0x3c, !PT ;  /* 0x7f8000000505a812 */ /* 0x000fe200078e3cff */
[----:B0-----:R-:W-:Y:S01]  /*2200*/  FMUL R7, R11, R16 ;  /* 0x000000100b077220 */ /* 0x001fe20000400000 */
[----:B------:R-:W-:-:S03]  /*2210*/  MOV R16, 0x3a2c32e4 ;  /* 0x3a2c32e400107802 */ /* 0x000fc60000000f00 */
        /* <DEDUP_REMOVED lines=28> */
[----:B0-----:R-:W-:Y:S01]  /*23e0*/  @!P0 FADD R15, R13, R13 ;  /* 0x0000000d0d0f8221 */ /* 0x001fe20000000000 */
[----:B------:R-:W0:Y:S03]  /*23f0*/  F2I.NTZ R11, R7 ;  /* 0x00000007000b7305 */ /* 0x000e260000203100 */
[----:B------:R-:W-:Y:S01]  /*2400*/  @!P0 FADD R15, -R15, R0 ;  /* 0x000000000f0f8221 */ /* 0x000fe20000000100 */
[----:B-1----:R-:W-:Y:S01]  /*2410*/  FADD R9, R7, -R14 ;  /* 0x8000000e07097221 */ /* 0x002fe20000000000 */
[----:B------:R-:W-:-:S03]  /*2420*/  FSETP.GT.AND P3, PT, R14, RZ, PT ;  /* 0x000000ff0e00720b */ /* 0x000fc60003f64000 */
[----:B------:R-:W-:Y:S01]  /*2430*/  FSETP.NEU.AND P4, PT, |R15|, 1, !P0 ;  /* 0x3f8000000f00780b */ /* 0x000fe2000478d200 */
[----:B------:R-:W-:Y:S01]  /*2440*/  FADD R9, R9, R16 ;  /* 0x0000001009097221 */ /* 0x000fe20000000000 */
[----:B------:R-:W-:Y:S02]  /*2450*/  SEL R0, RZ, 0x83000000, P3 ;  /* 0x83000000ff007807 */ /* 0x000fe40001800000 */
[----:B------:R-:W-:Y:S01]  /*2460*/  FSETP.GEU.AND P3, PT, R7, RZ, PT ;  /* 0x000000ff0700720b */ /* 0x000fe20003f6e000 */
[----:B------:R-:W-:Y:S01]  /*2470*/  FFMA R12, R9, R12, 0.0013391353422775864601 ;  /* 0x3aaf85ed090c7423 */ /* 0x000fe2000000000c */
[----:B0-----:R-:W-:Y:S02]  /*2480*/  LEA R11, R11, -R0, 0x17 ;  /* 0x800000000b0b7211 */ /* 0x001fe400078eb8ff */
[----:B------:R-:W-:Y:S01]  /*2490*/  FSEL R7, RZ, +INF , !P3 ;  /* 0x7f800000ff077808 */ /* 0x000fe20005800000 */
[----:B------:R-:W-:-:S04]  /*24a0*/  FFMA R12, R9, R12, 0.0096188392490148544312 ;  /* 0x3c1d9856090c7423 */ /* 0x000fc8000000000c */
[----:B------:R-:W-:Y:S01]  /*24b0*/  FFMA R12, R9, R12, 0.055503588169813156128 ;  /* 0x3d6357bb090c7423 */ /* 0x000fe2000000000c */
[----:B------:R-:W-:-:S03]  /*24c0*/  @P4 LOP3.LUT R5, R5, 0x7fffffff, RZ, 0xc0, !PT ;  /* 0x7fffffff05054812 */ /* 0x000fc600078ec0ff */
[----:B------:R-:W-:-:S04]  /*24d0*/  FFMA R12, R9, R12, 0.24022644758224487305 ;  /* 0x3e75fdec090c7423 */ /* 0x000fc8000000000c */
[----:B------:R-:W-:-:S04]  /*24e0*/  FFMA R12, R9, R12, 0.69314718246459960938 ;  /* 0x3f317218090c7423 */ /* 0x000fc8000000000c */
[----:B------:R-:W-:Y:S01]  /*24f0*/  FFMA R12, R9, R12, 1 ;  /* 0x3f800000090c7423 */ /* 0x000fe2000000000c */
[----:B------:R-:W-:-:S05]  /*2500*/  IADD3 R9, PT, PT, R0, 0x7f000000, RZ ;  /* 0x7f00000000097810 */ /* 0x000fca0007ffe0ff */
[----:B------:R-:W-:-:S04]  /*2510*/  FMUL R12, R9, R12 ;  /* 0x0000000c090c7220 */ /* 0x000fc80000400000 */
[----:B------:R-:W-:Y:S01]  /*2520*/  @!P1 FMUL R7, R11, R12 ;  /* 0x0000000c0b079220 */ /* 0x000fe20000400000 */
[----:B------:R-:W-:-:S07]  /*2530*/  @!P0 MOV R7, R5 ;  /* 0x0000000500078202 */ /* 0x000fce0000000f00 */
.L_x_38:
[----:B------:R-:W-:Y:S05]  /*2540*/  BSYNC.RECONVERGENT B1 ;  /* 0x0000000000017941 */ /* 0x000fea0003800200 */
.L_x_37:
        /* <DEDUP_REMOVED lines=17> */
.L_x_40:
[----:B------:R-:W-:Y:S05]  /*2660*/  BSYNC.RECONVERGENT B1 ;  /* 0x0000000000017941 */ /* 0x000fea0003800200 */
.L_x_39:
        /* <DEDUP_REMOVED lines=10> */
.L_x_41:
[----:B------:R-:W0:Y:S02]  /*2710*/  MUFU.RCP R5, R10 ;  /* 0x0000000a00057308 */ /* 0x000e240000001000 */
[----:B0-----:R-:W-:-:S04]  /*2720*/  FFMA R0, R10, R5, -1 ;  /* 0xbf8000000a007423 */ /* 0x001fc80000000005 */
[----:B------:R-:W-:-:S04]  /*2730*/  FADD.FTZ R0, -R0, -RZ ;  /* 0x800000ff00007221 */ /* 0x000fc80000010100 */
[----:B------:R-:W-:-:S07]  /*2740*/  FFMA R0, R5, R0, R5 ;  /* 0x0000000005007223 */ /* 0x000fce0000000005 */
.L_x_42:
        /* <DEDUP_REMOVED lines=32> */
[----:B------:R-:W-:Y:S01]  /*2950*/  FFMA R11, R10, R11, R12 ;  /* 0x0000000b0a0b7223 */ /* 0x000fe2000000000c */
[----:B------:R-:W-:-:S03]  /*2960*/  MOV R12, 0x391fcb8e ;  /* 0x391fcb8e000c7802 */ /* 0x000fc60000000f00 */
[----:B------:R-:W-:-:S04]  /*2970*/  FADD R7, R2, R11 ;  /* 0x0000000b02077221 */ /* 0x000fc80000000000 */
[----:B------:R-:W-:Y:S01]  /*2980*/  FMUL R5, R7, R0 ;  /* 0x0000000007057220 */ /* 0x000fe20000400000 */
[----:B------:R-:W-:-:S03]  /*2990*/  FADD R2, -R2, R7 ;  /* 0x0000000702027221 */ /* 0x000fc60000000100 */
[----:B------:R-:W0:Y:S01]  /*29a0*/  FRND R10, R5 ;  /* 0x00000005000a7307 */ /* 0x000e220000201000 */
[----:B------:R-:W-:Y:S01]  /*29b0*/  FADD R11, R11, -R2 ;  /* 0x800000020b0b7221 */ /* 0x000fe20000000000 */
[-C--:B------:R-:W-:Y:S01]  /*29c0*/  FFMA R2, R7, R0.reuse, -R5 ;  /* 0x0000000007027223 */ /* 0x080fe20000000805 */
[C---:B------:R-:W-:Y:S02]  /*29d0*/  FSETP.GT.AND P1, PT, |R5|.reuse, 152, PT ;  /* 0x431800000500780b */ /* 0x040fe40003f24200 */
[----:B------:R-:W-:Y:S01]  /*29e0*/  FSETP.GEU.AND P2, PT, R5, RZ, PT ;  /* 0x000000ff0500720b */ /* 0x000fe20003f4e000 */
[----:B------:R-:W-:Y:S02]  /*29f0*/  FFMA R2, R11, R0, R2 ;  /* 0x000000000b027223 */ /* 0x000fe40000000002 */
[----:B------:R-:W1:Y:S01]  /*2a00*/  F2I.NTZ R9, R5 ;  /* 0x0000000500097305 */ /* 0x000e620000203100 */
[----:B0-----:R-:W-:Y:S01]  /*2a10*/  FADD R7, R5, -R10 ;  /* 0x8000000a05077221 */ /* 0x001fe20000000000 */
[----:B------:R-:W-:-:S03]  /*2a20*/  FSETP.GT.AND P0, PT, R10, RZ, PT ;  /* 0x000000ff0a00720b */ /* 0x000fc60003f04000 */
[----:B------:R-:W-:Y:S01]  /*2a30*/  FADD R7, R2, R7 ;  /* 0x0000000702077221 */ /* 0x000fe20000000000 */
[----:B------:R-:W-:Y:S02]  /*2a40*/  SEL R10, RZ, 0x83000000, P0 ;  /* 0x83000000ff0a7807 */ /* 0x000fe40000000000 */
[----:B------:R-:W-:Y:S01]  /*2a50*/  FSETP.NEU.AND P0, PT, R0, RZ, PT ;  /* 0x000000ff0000720b */ /* 0x000fe20003f0d000 */
[----:B------:R-:W-:-:S03]  /*2a60*/  FFMA R2, R7, R12, 0.0013391353422775864601 ;  /* 0x3aaf85ed07027423 */ /* 0x000fc6000000000c */
[----:B------:R-:W-:Y:S01]  /*2a70*/  FSETP.EQ.OR P0, PT, R3, 1, !P0 ;  /* 0x3f8000000300780b */ /* 0x000fe20004702400 */
[----:B------:R-:W-:-:S04]  /*2a80*/  FFMA R2, R7, R2, 0.0096188392490148544312 ;  /* 0x3c1d985607027423 */ /* 0x000fc80000000002 */
[----:B------:R-:W-:-:S04]  /*2a90*/  FFMA R2, R7, R2, 0.055503588169813156128 ;  /* 0x3d6357bb07027423 */ /* 0x000fc80000000002 */
[----:B------:R-:W-:Y:S01]  /*2aa0*/  FFMA R12, R7, R2, 0.24022644758224487305 ;  /* 0x3e75fdec070c7423 */ /* 0x000fe20000000002 */
[----:B------:R-:W-:-:S03]  /*2ab0*/  FMUL R2, R0, 0.5 ;  /* 0x3f00000000027820 */ /* 0x000fc60000400000 */
[----:B------:R-:W-:-:S03]  /*2ac0*/  FFMA R12, R7, R12, 0.69314718246459960938 ;  /* 0x3f317218070c7423 */ /* 0x000fc6000000000c */
[----:B------:R-:W0:Y:S01]  /*2ad0*/  FRND.TRUNC R2, R2 ;  /* 0x0000000200027307 */ /* 0x000e22000020d000 */
[----:B------:R-:W-:Y:S01]  /*2ae0*/  FFMA R12, R7, R12, 1 ;  /* 0x3f800000070c7423 */ /* 0x000fe2000000000c */
[----:B------:R-:W-:Y:S02]  /*2af0*/  IADD3 R7, PT, PT, R10, 0x7f000000, RZ ;  /* 0x7f0000000a077810 */ /* 0x000fe40007ffe0ff */
[----:B-1----:R-:W-:-:S03]  /*2b00*/  LEA R10, R9, -R10, 0x17 ;  /* 0x8000000a090a7211 */ /* 0x002fc600078eb8ff */
[----:B------:R-:W-:-:S04]  /*2b10*/  FMUL R7, R12, R7 ;  /* 0x000000070c077220 */ /* 0x000fc80000400000 */
[----:B------:R-:W-:Y:S01]  /*2b20*/  FMUL R10, R7, R10 ;  /* 0x0000000a070a7220 */ /* 0x000fe20000400000 */
[----:B------:R-:W-:Y:S01]  /*2b30*/  HFMA2 R7, -RZ, RZ, 1.875, 0 ;  /* 0x3f800000ff077431 */ /* 0x000fe200000001ff */
[----:B------:R-:W-:Y:S01]  /*2b40*/  @P1 FSEL R10, RZ, +INF , !P2 ;  /* 0x7f800000ff0a1808 */ /* 0x000fe20005000000 */
[----:B0-----:R-:W-:Y:S01]  /*2b50*/  FADD R5, R2, R2 ;  /* 0x0000000202057221 */ /* 0x001fe20000000000 */
        /* <DEDUP_REMOVED lines=25> */
.L_x_44:
[----:B------:R-:W-:Y:S05]  /*2cf0*/  BSYNC.RECONVERGENT B1 ;  /* 0x0000000000017941 */ /* 0x000fea0003800200 */
.L_x_43:
[----:B------:R-:W-:-:S07]  /*2d00*/  FMUL R3, R7, 100 ;  /* 0x42c8000007037820 */ /* 0x000fce0000400000 */
.L_x_34:
[----:B------:R-:W-:Y:S05]  /*2d10*/  BSYNC.RECONVERGENT B0 ;  /* 0x0000000000007941 */ /* 0x000fea0003800200 */
.L_x_33:
[----:B------:R-:W0:Y:S02]  /*2d20*/  LDC.64 R10, c[0x4][0x98] ;  /* 0x01002600ff0a7b82 */ /* 0x000e240000000a00 */
[----:B0-----:R-:W2:Y:S04]  /*2d30*/  LDG.E R7, desc[UR4][R10.64+0x4] ;  /* 0x000004040a077981 */ /* 0x001ea8000c1e1900 */
[----:B------:R-:W3:Y:S04]  /*2d40*/  LDG.E R5, desc[UR4][R10.64] ;  /* 0x000000040a057981 */ /* 0x000ee8000c1e1900 */
[----:B------:R-:W4:Y:S04]  /*2d50*/  LDG.E R9, desc[UR4][R10.64+0x8] ;  /* 0x000008040a097981 */ /* 0x000f28000c1e1900 */
[----:B------:R-:W5:Y:S04]  /*2d60*/  LDG.E R15, desc[UR4][R10.64+0x10] ;  /* 0x000010040a0f7981 */ /* 0x000f68000c1e1900 */
[----:B------:R-:W5:Y:S04]  /*2d70*/  LDG.E R21, desc[UR4][R10.64+0x1c] ;  /* 0x00001c040a157981 */ /* 0x000f68000c1e1900 */
[----:B------:R-:W5:Y:S04]  /*2d80*/  LDG.E R13, desc[UR4][R10.64+0xc] ;  /* 0x00000c040a0d7981 */ /* 0x000f68000c1e1900 */
[----:B------:R-:W5:Y:S04]  /*2d90*/  LDG.E R19, desc[UR4][R10.64+0x18] ;  /* 0x000018040a137981 */ /* 0x000f68000c1e1900 */
[----:B------:R-:W5:Y:S04]  /*2da0*/  LDG.E R17, desc[UR4][R10.64+0x14] ;  /* 0x000014040a117981 */ /* 0x000f68000c1e1900 */
[----:B------:R-:W5:Y:S01]  /*2db0*/  LDG.E R23, desc[UR4][R10.64+0x20] ;  /* 0x000020040a177981 */ /* 0x000f62000c1e1900 */
[----:B------:R-:W-:Y:S01]  /*2dc0*/  BSSY.RECONVERGENT B0, `(.L_x_45) ;  /* 0x0000051000007945 */ /* 0x000fe20003800200 */
[----:B--2---:R-:W-:-:S04]  /*2dd0*/  FMUL R0, R7, R8 ;  /* 0x0000000807007220 */ /* 0x004fc80000400000 */
[----:B---3--:R-:W-:Y:S01]  /*2de0*/  FFMA R0, R5, R6, R0 ;  /* 0x0000000605007223 */ /* 0x008fe20000000000 */
[----:B------:R-:W-:-:S03]  /*2df0*/  HFMA2 R5, -RZ, RZ, 0, 0 ;  /* 0x00000000ff057431 */ /* 0x000fc600000001ff */
[----:B----4-:R-:W-:Y:S01]  /*2e00*/  FFMA R0, R9, R3, R0 ;  /* 0x0000000309007223 */ /* 0x010fe20000000000 */
[----:B-----5:R-:W-:-:S04]  /*2e10*/  FMUL R2, R15, R8 ;  /* 0x000000080f027220 */ /* 0x020fc80000400000 */
[----:B------:R-:W-:Y:S01]  /*2e20*/  FSETP.GEU.AND P0, PT, R0, RZ, PT ;  /* 0x000000ff0000720b */ /* 0x000fe20003f0e000 */
[----:B------:R-:W-:Y:S01]  /*2e30*/  FMUL R8, R21, R8 ;  /* 0x0000000815087220 */ /* 0x000fe20000400000 */
[----:B------:R-:W-:-:S03]  /*2e40*/  FFMA R2, R13, R6, R2 ;  /* 0x000000060d027223 */ /* 0x000fc60000000002 */
[----:B------:R-:W-:Y:S01]  /*2e50*/  FFMA R8, R19, R6, R8 ;  /* 0x0000000613087223 */ /* 0x000fe20000000008 */
[----:B------:R-:W-:-:S03]  /*2e60*/  FFMA R2, R17, R3, R2 ;  /* 0x0000000311027223 */ /* 0x000fc60000000002 */
[----:B------:R-:W-:-:S04]  /*2e70*/  FFMA R3, R23, R3, R8 ;  /* 0x0000000317037223 */ /* 0x000fc80000000008 */
[----:B------:R-:W-:Y:S05]  /*2e80*/  @!P0 BRA `(.L_x_46) ;  /* 0x0000000400108947 */ /* 0x000fea0003800000 */
[----:B------:R-:W-:Y:S02]  /*2e90*/  FSETP.NEU.AND P0, PT, R0, 1, PT ;  /* 0x3f8000000000780b */ /* 0x000fe40003f0d000 */
[----:B------:R-:W-:-:S11]  /*2ea0*/  MOV R5, 0x3f800000 ;  /* 0x3f80000000057802 */ /* 0x000fd60000000f00 */
[----:B------:R-:W-:Y:S05]  /*2eb0*/  @!P0 BRA `(.L_x_46) ;  /* 0x0000000400048947 */ /* 0x000fea0003800000 */
[----:B------:R-:W-:-:S13]  /*2ec0*/  FSETP.NAN.AND P0, PT, |R0|, |R0|, PT ;  /* 0x400000000000720b */ /* 0x000fda0003f08200 */
[----:B------:R-:W-:Y:S01]  /*2ed0*/  @P0 FADD R5, R0, 0.4166666567325592041 ;  /* 0x3ed5555500050421 */ /* 0x000fe20000000000 */
[----:B------:R-:W-:Y:S06]  /*2ee0*/  @P0 BRA `(.L_x_46) ;  /* 0x0000000000f80947 */ /* 0x000fec0003800000 */
[C---:B------:R-:W-:Y:S01]  /*2ef0*/  FMUL R5, |R0|.reuse, 16777216 ;  /* 0x4b80000000057820 */ /* 0x040fe20000400200 */
[----:B------:R-:W-:Y:S02]  /*2f00*/  FSETP.GEU.AND P0, PT, |R0|, 1.175494350822287508e-38, PT ;  /* 0x008000000000780b */ /* 0x000fe40003f0e200 */
[----:B------:R-:W-:Y:S02]  /*2f10*/  MOV R11, 0x3a2c32e4 ;  /* 0x3a2c32e4000b7802 */ /* 0x000fe40000000f00 */
        /* <DEDUP_REMOVED lines=12> */
[----:B------:R-:W-:-:S13]  /*2fe0*/  FSETP.NEU.AND P0, PT, R0, RZ, P0 ;  /* 0x000000ff0000720b */ /* 0x000fda000070d000 */
[----:B------:R-:W-:Y:S01]  /*2ff0*/  @!P0 FADD R0, R0, R0 ;  /* 0x0000000000008221 */ /* 0x000fe20000000000 */
        /* <DEDUP_REMOVED lines=17> */
[----:B------:R-:W-:-:S03]  /*3110*/  HFMA2 R8, -RZ, RZ, 0.64013671875, -15.109375 ;  /* 0x391fcb8eff087431 */ /* 0x000fc600000001ff */
[----:B------:R-:W-:-:S04]  /*3120*/  FFMA R9, R10, R9, R6 ;  /* 0x000000090a097223 */ /* 0x000fc80000000006 */
[----:B------:R-:W-:-:S04]  /*3130*/  FADD R5, R14, R9 ;  /* 0x000000090e057221 */ /* 0x000fc80000000000 */
[----:B------:R-:W-:Y:S01]  /*3140*/  FMUL R6, R5, 0.4166666567325592041 ;  /* 0x3ed5555505067820 */ /* 0x000fe20000400000 */
[----:B------:R-:W-:-:S03]  /*3150*/  FADD R14, -R14, R5 ;  /* 0x000000050e0e7221 */ /* 0x000fc60000000100 */
[----:B------:R-:W0:Y:S01]  /*3160*/  FRND R7, R6 ;  /* 0x0000000600077307 */ /* 0x000e220000201000 */
[----:B------:R-:W-:Y:S01]  /*3170*/  FADD R14, R9, -R14 ;  /* 0x8000000e090e7221 */ /* 0x000fe20000000000 */
[----:B------:R-:W-:Y:S01]  /*3180*/  FFMA R5, R5, 0.4166666567325592041, -R6 ;  /* 0x3ed5555505057823 */ /* 0x000fe20000000806 */
[----:B------:R-:W-:-:S03]  /*3190*/  FSETP.GT.AND P2, PT, |R6|, 152, PT ;  /* 0x431800000600780b */ /* 0x000fc60003f44200 */
[----:B------:R-:W-:Y:S01]  /*31a0*/  FFMA R14, R14, 0.4166666567325592041, R5 ;  /* 0x3ed555550e0e7823 */ /* 0x000fe20000000005 */
[----:B0-----:R-:W-:Y:S01]  /*31b0*/  FADD R5, R6, -R7 ;  /* 0x8000000706057221 */ /* 0x001fe20000000000 */
[----:B------:R-:W-:-:S03]  /*31c0*/  FSETP.GT.AND P1, PT, R7, RZ, PT ;  /* 0x000000ff0700720b */ /* 0x000fc60003f24000 */
[----:B------:R-:W-:Y:S01]  /*31d0*/  FADD R5, R5, R14 ;  /* 0x0000000e05057221 */ /* 0x000fe20000000000 */
[----:B------:R-:W-:Y:S02]  /*31e0*/  SEL R7, RZ, 0x83000000, P1 ;  /* 0x83000000ff077807 */ /* 0x000fe40000800000 */
[----:B------:R-:W-:Y:S01]  /*31f0*/  FSETP.GEU.AND P1, PT, R6, RZ, PT ;  /* 0x000000ff0600720b */ /* 0x000fe20003f2e000 */
[----:B------:R-:W-:Y:S01]  /*3200*/  FFMA R8, R5, R8, 0.0013391353422775864601 ;  /* 0x3aaf85ed05087423 */ /* 0x000fe20000000008 */
[----:B------:R-:W-:-:S03]  /*3210*/  IADD3 R9, PT, PT, R7, 0x7f000000, RZ ;  /* 0x7f00000007097810 */ /* 0x000fc60007ffe0ff */
[C---:B------:R-:W-:Y:S02]  /*3220*/  FFMA R10, R5.reuse, R8, 0.0096188392490148544312 ;  /* 0x3c1d9856050a7423 */ /* 0x040fe40000000008 */
[----:B------:R-:W0:Y:S02]  /*3230*/  F2I.NTZ R8, R6 ;  /* 0x0000000600087305 */ /* 0x000e240000203100 */
[----:B------:R-:W-:-:S04]  /*3240*/  FFMA R10, R5, R10, 0.055503588169813156128 ;  /* 0x3d6357bb050a7423 */ /* 0x000fc8000000000a */
[----:B------:R-:W-:-:S04]  /*3250*/  FFMA R10, R5, R10, 0.24022644758224487305 ;  /* 0x3e75fdec050a7423 */ /* 0x000fc8000000000a */
[----:B------:R-:W-:-:S04]  /*3260*/  FFMA R10, R5, R10, 0.69314718246459960938 ;  /* 0x3f317218050a7423 */ /* 0x000fc8000000000a */
[----:B------:R-:W-:Y:S01]  /*3270*/  FFMA R10, R5, R10, 1 ;  /* 0x3f800000050a7423 */ /* 0x000fe2000000000a */
[----:B0-----:R-:W-:Y:S02]  /*3280*/  LEA R8, R8, -R7, 0x17 ;  /* 0x8000000708087211 */ /* 0x001fe400078eb8ff */
[----:B------:R-:W-:Y:S01]  /*3290*/  FSEL R5, RZ, +INF , !P1 ;  /* 0x7f800000ff057808 */ /* 0x000fe20004800000 */
[----:B------:R-:W-:-:S04]  /*32a0*/  FMUL R9, R9, R10 ;  /* 0x0000000a09097220 */ /* 0x000fc80000400000 */
[----:B------:R-:W-:Y:S01]  /*32b0*/  @!P2 FMUL R5, R8, R9 ;  /* 0x000000090805a220 */ /* 0x000fe20000400000 */
[----:B------:R-:W-:-:S07]  /*32c0*/  @!P0 LOP3.LUT R5, R0, 0x7fffffff, RZ, 0xc0, !PT ;  /* 0x7fffffff00058812 */ /* 0x000fce00078ec0ff */
.L_x_46:
[----:B------:R-:W-:Y:S05]  /*32d0*/  BSYNC.RECONVERGENT B0 ;  /* 0x0000000000007941 */ /* 0x000fea0003800200 */
.L_x_45:
[----:B------:R-:W-:Y:S01]  /*32e0*/  FSETP.GEU.AND P0, PT, R2, RZ, PT ;  /* 0x000000ff0200720b */ /* 0x000fe20003f0e000 */
[----:B------:R-:W-:Y:S01]  /*32f0*/  BSSY.RECONVERGENT B0, `(.L_x_47) ;  /* 0x0000047000007945 */ /* 0x000fe20003800200 */
[----:B------:R-:W-:-:S11]  /*3300*/  MOV R0, RZ ;  /* 0x000000ff00007202 */ /* 0x000fd60000000f00 */
[----:B------:R-:W-:Y:S05]  /*3310*/  @!P0 BRA `(.L_x_48) ;  /* 0x0000000400108947 */ /* 0x000fea0003800000 */
[----:B------:R-:W-:Y:S01]  /*3320*/  FSETP.NEU.AND P0, PT, R2, 1, PT ;  /* 0x3f8000000200780b */ /* 0x000fe20003f0d000 */
[----:B------:R-:W-:-:S12]  /*3330*/  HFMA2 R0, -RZ, RZ, 1.875, 0 ;  /* 0x3f800000ff007431 */ /* 0x000fd800000001ff */
        /* <DEDUP_REMOVED lines=39> */
[----:B------:R-:W-:-:S03]  /*35b0*/  HFMA2 R9, -RZ, RZ, 0.64013671875, -15.109375 ;  /* 0x391fcb8eff097431 */ /* 0x000fc600000001ff */
        /* <DEDUP_REMOVED lines=26> */
.L_x_48:
[----:B------:R-:W-:Y:S05]  /*3760*/  BSYNC.RECONVERGENT B0 ;  /* 0x0000000000007941 */ /* 0x000fea0003800200 */
.L_x_47:
        /* <DEDUP_REMOVED lines=72> */
.L_x_50:
[----:B------:R-:W-:Y:S05]  /*3bf0*/  BSYNC.RECONVERGENT B0 ;  /* 0x0000000000007941 */ /* 0x000fea0003800200 */
.L_x_49:
[----:B------:R-:W0:Y:S08]  /*3c00*/  LDC.64 R6, c[0x4][0x90] ;  /* 0x01002400ff067b82 */ /* 0x000e300000000a00 */
[----:B------:R-:W1:Y:S01]  /*3c10*/  LDC.64 R8, c[0x0][0x398] ;  /* 0x0000e600ff087b82 */ /* 0x000e620000000a00 */
[----:B0-----:R-:W2:Y:S04]  /*3c20*/  LDG.E R3, desc[UR4][R6.64+0x4] ;  /* 0x0000040406037981 */ /* 0x001ea8000c1e1900 */
[----:B------:R-:W3:Y:S04]  /*3c30*/  LDG.E R10, desc[UR4][R6.64] ;  /* 0x00000004060a7981 */ /* 0x000ee8000c1e1900 */
[----:B------:R-:W4:Y:S01]  /*3c40*/  LDG.E R12, desc[UR4][R6.64+0x8] ;  /* 0x00000804060c7981 */ /* 0x000f22000c1e1900 */
[----:B-1----:R-:W-:-:S04]  /*3c50*/  IMAD.WIDE R8, R4, 0x4, R8 ;  /* 0x0000000404087825 */ /* 0x002fc800078e0208 */
[----:B--2---:R-:W-:-:S04]  /*3c60*/  FMUL R3, R3, R0 ;  /* 0x0000000003037220 */ /* 0x004fc80000400000 */
[----:B---3--:R-:W-:Y:S02]  /*3c70*/  FFMA R3, R10, R5, R3 ;  /* 0x000000050a037223 */ /* 0x008fe40000000003 */
[----:B------:R-:W0:Y:S02]  /*3c80*/  LDC.64 R10, c[0x0][0x3a0] ;  /* 0x0000e800ff0a7b82 */ /* 0x000e240000000a00 */
[----:B----4-:R-:W-:-:S05]  /*3c90*/  FFMA R3, R12, R2, R3 ;  /* 0x000000020c037223 */ /* 0x010fca0000000003 */
[----:B------:R1:W-:Y:S04]  /*3ca0*/  STG.E desc[UR4][R8.64], R3 ;  /* 0x0000000308007986 */ /* 0x0003e8000c101904 */
[----:B------:R-:W2:Y:S04]  /*3cb0*/  LDG.E R13, desc[UR4][R6.64+0x10] ;  /* 0x00001004060d7981 */ /* 0x000ea8000c1e1900 */
[----:B------:R-:W3:Y:S04]  /*3cc0*/  LDG.E R12, desc[UR4][R6.64+0xc] ;  /* 0x00000c04060c7981 */ /* 0x000ee8000c1e1900 */
[----:B------:R-:W4:Y:S01]  /*3cd0*/  LDG.E R14, desc[UR4][R6.64+0x14] ;  /* 0x00001404060e7981 */ /* 0x000f22000c1e1900 */
[----:B-1----:R-:W1:Y:S01]  /*3ce0*/  LDC.64 R8, c[0x0][0x3a8] ;  /* 0x0000ea00ff087b82 */ /* 0x002e620000000a00 */
[----:B0-----:R-:W-:-:S04]  /*3cf0*/  IMAD.WIDE R10, R4, 0x4, R10 ;  /* 0x00000004040a7825 */ /* 0x001fc800078e020a */
[----:B--2---:R-:W-:-:S04]  /*3d00*/  FMUL R13, R13, R0 ;  /* 0x000000000d0d7220 */ /* 0x004fc80000400000 */
[----:B---3--:R-:W-:-:S04]  /*3d10*/  FFMA R13, R12, R5, R13 ;  /* 0x000000050c0d7223 */ /* 0x008fc8000000000d */
[----:B----4-:R-:W-:-:S05]  /*3d20*/  FFMA R13, R14, R2, R13 ;  /* 0x000000020e0d7223 */ /* 0x010fca000000000d */
[----:B------:R-:W-:Y:S04]  /*3d30*/  STG.E desc[UR4][R10.64], R13 ;  /* 0x0000000d0a007986 */ /* 0x000fe8000c101904 */
[----:B------:R-:W2:Y:S04]  /*3d40*/  LDG.E R15, desc[UR4][R6.64+0x1c] ;  /* 0x00001c04060f7981 */ /* 0x000ea8000c1e1900 */
[----:B------:R-:W3:Y:S04]  /*3d50*/  LDG.E R12, desc[UR4][R6.64+0x18] ;  /* 0x00001804060c7981 */ /* 0x000ee8000c1e1900 */
[----:B------:R-:W4:Y:S01]  /*3d60*/  LDG.E R14, desc[UR4][R6.64+0x20] ;  /* 0x00002004060e7981 */ /* 0x000f22000c1e1900 */
[----:B--2---:R-:W-:-:S04]  /*3d70*/  FMUL R15, R15, R0 ;  /* 0x000000000f0f7220 */ /* 0x004fc80000400000 */
[----:B---3--:R-:W-:Y:S01]  /*3d80*/  FFMA R15, R12, R5, R15 ;  /* 0x000000050c0f7223 */ /* 0x008fe2000000000f */
[----:B-1----:R-:W-:-:S04]  /*3d90*/  IMAD.WIDE R4, R4, 0x4, R8 ;  /* 0x0000000404047825 */ /* 0x002fc800078e0208 */
[----:B----4-:R-:W-:-:S05]  /*3da0*/  FFMA R15, R14, R2, R15 ;  /* 0x000000020e0f7223 */ /* 0x010fca000000000f */
[----:B------:R-:W-:Y:S01]  /*3db0*/  STG.E desc[UR4][R4.64], R15 ;  /* 0x0000000f04007986 */ /* 0x000fe2000c101904 */
[----:B------:R-:W-:Y:S05]  /*3dc0*/  EXIT ;  /* 0x000000000000794d */ /* 0x000fea0003800000 */
        .weak           $__internal_0_$__cuda_sm20_rcp_rn_f32_slowpath
        .type           $__internal_0_$__cuda_sm20_rcp_rn_f32_slowpath,@function
        .size           $__internal_0_$__cuda_sm20_rcp_rn_f32_slowpath,($__internal_1_$__cuda_sm3x_div_rn_noftz_f32_slowpath - $__internal_0_$__cuda_sm20_rcp_rn_f32_slowpath)
$__internal_0_$__cuda_sm20_rcp_rn_f32_slowpath:
[----:B------:R-:W-:Y:S01]  /*3dd0*/  SHF.L.U32 R2, R0, 0x1, RZ ;  /* 0x0000000100027819 */ /* 0x000fe200000006ff */
[----:B------:R-:W-:Y:S03]  /*3de0*/  BSSY.RECONVERGENT B1, `(.L_x_51) ;  /* 0x0000030000017945 */ /* 0x000fe60003800200 */
[----:B------:R-:W-:-:S04]  /*3df0*/  SHF.R.U32.HI R2, RZ, 0x18, R2 ;  /* 0x00000018ff027819 */ /* 0x000fc80000011602 */
[----:B------:R-:W-:-:S13]  /*3e00*/  ISETP.NE.U32.AND P0, PT, R2, RZ, PT ;  /* 0x000000ff0200720c */ /* 0x000fda0003f05070 */
[----:B------:R-:W-:Y:S05]  /*3e10*/  @P0 BRA `(.L_x_52) ;  /* 0x0000000000280947 */ /* 0x000fea0003800000 */
[----:B------:R-:W-:-:S04]  /*3e20*/  SHF.L.U32 R2, R0, 0x1, RZ ;  /* 0x0000000100027819 */ /* 0x000fc800000006ff */
[----:B------:R-:W-:-:S13]  /*3e30*/  ISETP.NE.AND P0, PT, R2, RZ, PT ;  /* 0x000000ff0200720c */ /* 0x000fda0003f05270 */
[----:B------:R-:W-:Y:S01]  /*3e40*/  @P0 FFMA R11, R0, 1.84467440737095516160e+19, RZ ;  /* 0x5f800000000b0823 */ /* 0x000fe200000000ff */
[----:B------:R-:W-:Y:S08]  /*3e50*/  @!P0 MUFU.RCP R9, R0 ;  /* 0x0000000000098308 */ /* 0x000ff00000001000 */
[----:B------:R-:W0:Y:S02]  /*3e60*/  @P0 MUFU.RCP R2, R11 ;  /* 0x0000000b00020308 */ /* 0x000e240000001000 */
[----:B0-----:R-:W-:-:S04]  /*3e70*/  @P0 FFMA R12, R11, R2, -1 ;  /* 0xbf8000000b0c0423 */ /* 0x001fc80000000002 */
[----:B------:R-:W-:-:S04]  /*3e80*/  @P0 FADD.FTZ R13, -R12, -RZ ;  /* 0x800000ff0c0d0221 */ /* 0x000fc80000010100 */
[----:B------:R-:W-:-:S04]  /*3e90*/  @P0 FFMA R2, R2, R13, R2 ;  /* 0x0000000d02020223 */ /* 0x000fc80000000002 */
[----:B------:R-:W-:Y:S01]  /*3ea0*/  @P0 FFMA R9, R2, 1.84467440737095516160e+19, RZ ;  /* 0x5f80000002090823 */ /* 0x000fe200000000ff */
[----:B------:R-:W-:Y:S06]  /*3eb0*/  BRA `(.L_x_53) ;  /* 0x0000000000887947 */ /* 0x000fec0003800000 */
.L_x_52:
[----:B------:R-:W-:-:S04]  /*3ec0*/  IADD3 R15, PT, PT, R2, -0xfd, RZ ;  /* 0xffffff03020f7810 */ /* 0x000fc80007ffe0ff */
[----:B------:R-:W-:-:S13]  /*3ed0*/  ISETP.GT.U32.AND P0, PT, R15, 0x1, PT ;  /* 0x000000010f00780c */ /* 0x000fda0003f04070 */
[----:B------:R-:W-:Y:S05]  /*3ee0*/  @P0 BRA `(.L_x_54) ;  /* 0x0000000000780947 */ /* 0x000fea0003800000 */
[----:B------:R-:W-:Y:S01]  /*3ef0*/  LOP3.LUT R9, R0, 0x7fffff, RZ, 0xc0, !PT ;  /* 0x007fffff00097812 */ /* 0x000fe200078ec0ff */
[----:B------:R-:W-:Y:S01]  /*3f00*/  HFMA2 R14, -RZ, RZ, 0, 1.78813934326171875e-07 ;  /* 0x00000003ff0e7431 */ /* 0x000fe200000001ff */
[----:B------:R-:W-:Y:S02]  /*3f10*/  IADD3 R2, PT, PT, R2, -0xfc, RZ ;  /* 0xffffff0402027810 */ /* 0x000fe40007ffe0ff */
[----:B------:R-:W-:-:S04]  /*3f20*/  LOP3.LUT R9, R9, 0x3f800000, RZ, 0xfc, !PT ;  /* 0x3f80000009097812 */ /* 0x000fc800078efcff */
[----:B------:R-:W0:Y:S01]  /*3f30*/  MUFU.RCP R12, R9 ;  /* 0x00000009000c7308 */ /* 0x000e220000001000 */
[----:B------:R-:W-:Y:S01]  /*3f40*/  SHF.L.U32 R14, R14, R15, RZ ;  /* 0x0000000f0e0e7219 */ /* 0x000fe200000006ff */
[----:B0-----:R-:W-:-:S04]  /*3f50*/  FFMA R11, R9, R12, -1 ;  /* 0xbf800000090b7423 */ /* 0x001fc8000000000c */
[----:B------:R-:W-:-:S04]  /*3f60*/  FADD.FTZ R11, -R11, -RZ ;  /* 0x800000ff0b0b7221 */ /* 0x000fc80000010100 */
[CCC-:B------:R-:W-:Y:S01]  /*3f70*/  FFMA.RM R13, R12.reuse, R11.reuse, R12.reuse ;  /* 0x0000000b0c0d7223 */ /* 0x1c0fe2000000400c */
[----:B------:R-:W-:-:S04]  /*3f80*/  FFMA.RP R12, R12, R11, R12 ;  /* 0x0000000b0c0c7223 */ /* 0x000fc8000000800c */
[C---:B------:R-:W-:Y:S02]  /*3f90*/  LOP3.LUT R11, R13.reuse, 0x7fffff, RZ, 0xc0, !PT ;  /* 0x007fffff0d0b7812 */ /* 0x040fe400078ec0ff */
[----:B------:R-:W-:Y:S02]  /*3fa0*/  FSETP.NEU.FTZ.AND P0, PT, R13, R12, PT ;  /* 0x0000000c0d00720b */ /* 0x000fe40003f1d000 */
[----:B------:R-:W-:Y:S02]  /*3fb0*/  LOP3.LUT R11, R11, 0x800000, RZ, 0xfc, !PT ;  /* 0x008000000b0b7812 */ /* 0x000fe400078efcff */
[----:B------:R-:W-:Y:S02]  /*3fc0*/  SEL R12, RZ, 0xffffffff, !P0 ;  /* 0xffffffffff0c7807 */ /* 0x000fe40004000000 */
[----:B------:R-:W-:Y:S02]  /*3fd0*/  LOP3.LUT R14, R14, R11, RZ, 0xc0, !PT ;  /* 0x0000000b0e0e7212 */ /* 0x000fe400078ec0ff */
[----:B------:R-:W-:-:S02]  /*3fe0*/  IADD3 R12, PT, PT, -R12, RZ, RZ ;  /* 0x000000ff0c0c7210 */ /* 0x000fc40007ffe1ff */
[-C--:B------:R-:W-:Y:S02]  /*3ff0*/  SHF.R.U32.HI R14, RZ, R15.reuse, R14 ;  /* 0x0000000fff0e7219 */ /* 0x080fe4000001160e */
[----:B------:R-:W-:Y:S02]  /*4000*/  LOP3.LUT P1, RZ, R12, R15, R11, 0xf8, !PT ;  /* 0x0000000f0cff7212 */ /* 0x000fe4000782f80b */
[C---:B------:R-:W-:Y:S02]  /*4010*/  LOP3.LUT P0, RZ, R14.reuse, 0x1, RZ, 0xc0, !PT ;  /* 0x000000010eff7812 */ /* 0x040fe4000780c0ff */
[----:B------:R-:W-:-:S04]  /*4020*/  LOP3.LUT P2, RZ, R14, 0x2, RZ, 0xc0, !PT ;  /* 0x000000020eff7812 */ /* 0x000fc8000784c0ff */
[----:B------:R-:W-:Y:S02]  /*4030*/  PLOP3.LUT P0, PT, P0, P1, P2, 0xe0, 0x0 ;  /* 0x000000000000781c */ /* 0x000fe40000703c20 */
[----:B------:R-:W-:Y:S02]  /*4040*/  LOP3.LUT P1, RZ, R0, 0x7fffff, RZ, 0xc0, !PT ;  /* 0x007fffff00ff7812 */ /* 0x000fe4000782c0ff */
[----:B------:R-:W-:-:S04]  /*4050*/  SEL R9, RZ, 0x1, !P0 ;  /* 0x00000001ff097807 */ /* 0x000fc80004000000 */
[----:B------:R-:W-:-:S04]  /*4060*/  IADD3 R9, PT, PT, -R9, RZ, RZ ;  /* 0x000000ff09097210 */ /* 0x000fc80007ffe1ff */
[----:B------:R-:W-:Y:S02]  /*4070*/  ISETP.GE.AND P0, PT, R9, RZ, PT ;  /* 0x000000ff0900720c */ /* 0x000fe40003f06270 */
[----:B------:R-:W-:-:S11]  /*4080*/  SHF.R.U32.HI R9, RZ, R2, R11 ;  /* 0x00000002ff097219 */ /* 0x000fd6000001160b */
[----:B------:R-:W-:-:S04]  /*4090*/  @!P0 IADD3 R9, PT, PT, R9, 0x1, RZ ;  /* 0x0000000109098810 */ /* 0x000fc80007ffe0ff */
[----:B------:R-:W-:-:S04]  /*40a0*/  @!P1 SHF.L.U32 R9, R9, 0x1, RZ ;  /* 0x0000000109099819 */ /* 0x000fc800000006ff */
[----:B------:R-:W-:Y:S01]  /*40b0*/  LOP3.LUT R9, R9, 0x80000000, R0, 0xf8, !PT ;  /* 0x8000000009097812 */ /* 0x000fe200078ef800 */
[----:B------:R-:W-:Y:S06]  /*40c0*/  BRA `(.L_x_53) ;  /* 0x0000000000047947 */ /* 0x000fec0003800000 */
.L_x_54:
[----:B------:R0:W1:Y:S02]  /*40d0*/  MUFU.RCP R9, R0 ;  /* 0x0000000000097308 */ /* 0x0000640000001000 */
.L_x_53:
[----:B------:R-:W-:Y:S05]  /*40e0*/  BSYNC.RECONVERGENT B1 ;  /* 0x0000000000017941 */ /* 0x000fea0003800200 */
.L_x_51:
[----:B------:R-:W-:Y:S01]  /*40f0*/  HFMA2 R11, -RZ, RZ, 0, 0 ;  /* 0x00000000ff0b7431 */ /* 0x000fe200000001ff */
[----:B01----:R-:W-:-:S03]  /*4100*/  MOV R0, R9 ;  /* 0x0000000900007202 */ /* 0x003fc60000000f00 */
[----:B------:R-:W-:Y:S05]  /*4110*/  RET.REL.NODEC R10 `(_Z10colorspacePfS_S_S_S_S_ii) ;  /* 0xffffffbc0ab87950 */ /* 0x000fea0003c3ffff */
        .weak           $__internal_1_$__cuda_sm3x_div_rn_noftz_f32_slowpath
        .type           $__internal_1_$__cuda_sm3x_div_rn_noftz_f32_slowpath,@function
        .size           $__internal_1_$__cuda_sm3x_div_rn_noftz_f32_slowpath,(.L_x_253 - $__internal_1_$__cuda_sm3x_div_rn_noftz_f32_slowpath)
$__internal_1_$__cuda_sm3x_div_rn_noftz_f32_slowpath:
[----:B------:R-:W-:Y:S01]  /*4120*/  SHF.R.U32.HI R10, RZ, 0x17, R3 ;  /* 0x00000017ff0a7819 */ /* 0x000fe20000011603 */
[----:B------:R-:W-:Y:S01]  /*4130*/  BSSY.RECONVERGENT B2, `(.L_x_55) ;  /* 0x0000062000027945 */ /* 0x000fe20003800200 */
[----:B------:R-:W-:Y:S02]  /*4140*/  SHF.R.U32.HI R9, RZ, 0x17, R0 ;  /* 0x00000017ff097819 */ /* 0x000fe40000011600 */
[----:B------:R-:W-:Y:S02]  /*4150*/  LOP3.LUT R14, R10, 0xff, RZ, 0xc0, !PT ;  /* 0x000000ff0a0e7812 */ /* 0x000fe400078ec0ff */
[----:B------:R-:W-:Y:S02]  /*4160*/  LOP3.LUT R12, R9, 0xff, RZ, 0xc0, !PT ;  /* 0x000000ff090c7812 */ /* 0x000fe400078ec0ff */
[----:B------:R-:W-:Y:S02]  /*4170*/  IADD3 R11, PT, PT, R14, -0x1, RZ ;  /* 0xffffffff0e0b7810 */ /* 0x000fe40007ffe0ff */
[----:B------:R-:W-:-:S02]  /*4180*/  IADD3 R10, PT, PT, R12, -0x1, RZ ;  /* 0xffffffff0c0a7810 */ /* 0x000fc40007ffe0ff */
[----:B------:R-:W-:-:S04]  /*4190*/  ISETP.GT.U32.AND P0, PT, R11, 0xfd, PT ;  /* 0x000000fd0b00780c */ /* 0x000fc80003f04070 */
[----:B------:R-:W-:-:S13]  /*41a0*/  ISETP.GT.U32.OR P0, PT, R10, 0xfd, P0 ;  /* 0x000000fd0a00780c */ /* 0x000fda0000704470 */
[----:B------:R-:W-:Y:S01]  /*41b0*/  @!P0 MOV R9, RZ ;  /* 0x000000ff00098202 */ /* 0x000fe20000000f00 */
[----:B------:R-:W-:Y:S06]  /*41c0*/  @!P0 BRA `(.L_x_56) ;  /* 0x00000000005c8947 */ /* 0x000fec0003800000 */
[----:B------:R-:W-:Y:S02]  /*41d0*/  FSETP.GTU.FTZ.AND P0, PT, |R0|, +INF , PT ;  /* 0x7f8000000000780b */ /* 0x000fe40003f1c200 */
[----:B------:R-:W-:-:S04]  /*41e0*/  FSETP.GTU.FTZ.AND P1, PT, |R3|, +INF , PT ;  /* 0x7f8000000300780b */ /* 0x000fc80003f3c200 */
[----:B------:R-:W-:-:S13]  /*41f0*/  PLOP3.LUT P0, PT, P0, P1, PT, 0xf8, 0x8f ;  /* 0x00000000008f781c */ /* 0x000fda0000703f70 */
[----:B------:R-:W-:Y:S05]  /*4200*/  @P0 BRA `(.L_x_57) ;  /* 0x00000004004c0947 */ /* 0x000fea0003800000 */
[----:B------:R-:W-:-:S13]  /*4210*/  LOP3.LUT P0, RZ, R3, 0x7fffffff, R0, 0xc8, !PT ;  /* 0x7fffffff03ff7812 */ /* 0x000fda000780c800 */
[----:B------:R-:W-:Y:S05]  /*4220*/  @!P0 BRA `(.L_x_58) ;  /* 0x00000004003c8947 */ /* 0x000fea0003800000 */
[C---:B------:R-:W-:Y:S02]  /*4230*/  FSETP.NEU.FTZ.AND P1, PT, |R0|.reuse, +INF , PT ;  /* 0x7f8000000000780b */ /* 0x040fe40003f3d200 */
[----:B------:R-:W-:Y:S02]  /*4240*/  FSETP.NEU.FTZ.AND P2, PT, |R3|, +INF , PT ;  /* 0x7f8000000300780b */ /* 0x000fe40003f5d200 */
[----:B------:R-:W-:-:S11]  /*4250*/  FSETP.NEU.FTZ.AND P0, PT, |R0|, +INF , PT ;  /* 0x7f8000000000780b */ /* 0x000fd60003f1d200 */
[----:B------:R-:W-:Y:S05]  /*4260*/  @!P2 BRA !P1, `(.L_x_58) ;  /* 0x00000004002ca947 */ /* 0x000fea0004800000 */
[----:B------:R-:W-:-:S04]  /*4270*/  LOP3.LUT P1, RZ, R0, 0x7fffffff, RZ, 0xc0, !PT ;  /* 0x7fffffff00ff7812 */ /* 0x000fc8000782c0ff */
[----:B------:R-:W-:-:S13]  /*4280*/  PLOP3.LUT P1, PT, P2, P1, PT, 0x2f, 0xf2 ;  /* 0x0000000000f2781c */ /* 0x000fda0001722577 */
[----:B------:R-:W-:Y:S05]  /*4290*/  @P1 BRA `(.L_x_59) ;  /* 0x0000000400181947 */ /* 0x000fea0003800000 */
[----:B------:R-:W-:-:S04]  /*42a0*/  LOP3.LUT P1, RZ, R3, 0x7fffffff, RZ, 0xc0, !PT ;  /* 0x7fffffff03ff7812 */ /* 0x000fc8000782c0ff */
[----:B------:R-:W-:-:S13]  /*42b0*/  PLOP3.LUT P0, PT, P0, P1, PT, 0x2f, 0xf2 ;  /* 0x0000000000f2781c */ /* 0x000fda0000702577 */
[----:B------:R-:W-:Y:S05]  /*42c0*/  @P0 BRA `(.L_x_60) ;  /* 0x0000000400000947 */ /* 0x000fea0003800000 */
[----:B------:R-:W-:Y:S02]  /*42d0*/  ISETP.GE.AND P0, PT, R10, RZ, PT ;  /* 0x000000ff0a00720c */ /* 0x000fe40003f06270 */
[----:B------:R-:W-:-:S11]  /*42e0*/  ISETP.GE.AND P1, PT, R11, RZ, PT ;  /* 0x000000ff0b00720c */ /* 0x000fd60003f26270 */
[----:B------:R-:W-:Y:S01]  /*42f0*/  @P0 MOV R9, RZ ;  /* 0x000000ff00090202 */ /* 0x000fe20000000f00 */
[----:B------:R-:W-:Y:S01]  /*4300*/  @!P0 FFMA R0, R0, 1.84467440737095516160e+19, RZ ;  /* 0x5f80000000008823 */ /* 0x000fe200000000ff */
[----:B------:R-:W-:Y:S01]  /*4310*/  @!P0 MOV R9, 0xffffffc0 ;  /* 0xffffffc000098802 */ /* 0x000fe20000000f00 */
[----:B------:R-:W-:-:S03]  /*4320*/  @!P1 FFMA R3, R3, 1.84467440737095516160e+19, RZ ;  /* 0x5f80000003039823 */ /* 0x000fc600000000ff */
[----:B------:R-:W-:-:S07]  /*4330*/  @!P1 IADD3 R9, PT, PT, R9, 0x40, RZ ;  /* 0x0000004009099810 */ /* 0x000fce0007ffe0ff */
.L_x_56:
[----:B------:R-:W-:Y:S01]  /*4340*/  LEA R10, R14, 0xc0800000, 0x17 ;  /* 0xc08000000e0a7811 */ /* 0x000fe200078eb8ff */
[----:B------:R-:W-:Y:S03]  /*4350*/  BSSY.RECONVERGENT B3, `(.L_x_61) ;  /* 0x0000036000037945 */ /* 0x000fe60003800200 */
[----:B------:R-:W-:Y:S02]  /*4360*/  IADD3 R10, PT, PT, -R10, R3, RZ ;  /* 0x000000030a0a7210 */ /* 0x000fe40007ffe1ff */
[----:B------:R-:W-:Y:S02]  /*4370*/  IADD3 R3, PT, PT, R12, -0x7f, RZ ;  /* 0xffffff810c037810 */ /* 0x000fe40007ffe0ff */
[----:B------:R0:W1:Y:S01]  /*4380*/  MUFU.RCP R11, R10 ;  /* 0x0000000a000b7308 */ /* 0x0000620000001000 */
[----:B------:R-:W-:Y:S02]  /*4390*/  FADD.FTZ R13, -R10, -RZ ;  /* 0x800000ff0a0d7221 */ /* 0x000fe40000010100 */
[C---:B------:R-:W-:Y:S01]  /*43a0*/  IMAD R0, R3.reuse, -0x800000, R0 ;  /* 0xff80000003007824 */ /* 0x040fe200078e0200 */
[----:B0-----:R-:W-:-:S04]  /*43b0*/  IADD3 R10, PT, PT, R3, 0x7f, -R14 ;  /* 0x0000007f030a7810 */ /* 0x001fc80007ffe80e */
[----:B------:R-:W-:Y:S01]  /*43c0*/  IADD3 R10, PT, PT, R10, R9, RZ ;  /* 0x000000090a0a7210 */ /* 0x000fe20007ffe0ff */
[----:B-1----:R-:W-:-:S04]  /*43d0*/  FFMA R12, R11, R13, 1 ;  /* 0x3f8000000b0c7423 */ /* 0x002fc8000000000d */
[----:B------:R-:W-:-:S04]  /*43e0*/  FFMA R16, R11, R12, R11 ;  /* 0x0000000c0b107223 */ /* 0x000fc8000000000b */
[----:B------:R-:W-:-:S04]  /*43f0*/  FFMA R11, R0, R16, RZ ;  /* 0x00000010000b7223 */ /* 0x000fc800000000ff */
[----:B------:R-:W-:-:S04]  /*4400*/  FFMA R12, R13, R11, R0 ;  /* 0x0000000b0d0c7223 */ /* 0x000fc80000000000 */
[----:B------:R-:W-:-:S04]  /*4410*/  FFMA R11, R16, R12, R11 ;  /* 0x0000000c100b7223 */ /* 0x000fc8000000000b */
[----:B------:R-:W-:-:S04]  /*4420*/  FFMA R12, R13, R11, R0 ;  /* 0x0000000b0d0c7223 */ /* 0x000fc80000000000 */
[----:B------:R-:W-:-:S05]  /*4430*/  FFMA R0, R16, R12, R11 ;  /* 0x0000000c10007223 */ /* 0x000fca000000000b */
[----:B------:R-:W-:-:S04]  /*4440*/  SHF.R.U32.HI R3, RZ, 0x17, R0 ;  /* 0x00000017ff037819 */ /* 0x000fc80000011600 */
[----:B------:R-:W-:-:S04]  /*4450*/  LOP3.LUT R3, R3, 0xff, RZ, 0xc0, !PT ;  /* 0x000000ff03037812 */ /* 0x000fc800078ec0ff */
[----:B------:R-:W-:-:S04]  /*4460*/  IADD3 R13, PT, PT, R3, R10, RZ ;  /* 0x0000000a030d7210 */ /* 0x000fc80007ffe0ff */
[----:B------:R-:W-:-:S04]  /*4470*/  IADD3 R3, PT, PT, R13, -0x1, RZ ;  /* 0xffffffff0d037810 */ /* 0x000fc80007ffe0ff */
[----:B------:R-:W-:-:S13]  /*4480*/  ISETP.GE.U32.AND P0, PT, R3, 0xfe, PT ;  /* 0x000000fe0300780c */ /* 0x000fda0003f06070 */
[----:B------:R-:W-:Y:S05]  /*4490*/  @!P0 BRA `(.L_x_62) ;  /* 0x0000000000808947 */ /* 0x000fea0003800000 */
[----:B------:R-:W-:-:S13]  /*44a0*/  ISETP.GT.AND P0, PT, R13, 0xfe, PT ;  /* 0x000000fe0d00780c */ /* 0x000fda0003f04270 */
[----:B------:R-:W-:Y:S05]  /*44b0*/  @P0 BRA `(.L_x_63) ;  /* 0x00000000006c0947 */ /* 0x000fea0003800000 */
[----:B------:R-:W-:-:S13]  /*44c0*/  ISETP.GE.AND P0, PT, R13, 0x1, PT ;  /* 0x000000010d00780c */ /* 0x000fda0003f06270 */
[----:B------:R-:W-:Y:S05]  /*44d0*/  @P0 BRA `(.L_x_64) ;  /* 0x0000000000740947 */ /* 0x000fea0003800000 */
[----:B------:R-:W-:Y:S02]  /*44e0*/  ISETP.GE.AND P0, PT, R13, -0x18, PT ;  /* 0xffffffe80d00780c */ /* 0x000fe40003f06270 */
[----:B------:R-:W-:-:S11]  /*44f0*/  LOP3.LUT R0, R0, 0x80000000, RZ, 0xc0, !PT ;  /* 0x8000000000007812 */ /* 0x000fd600078ec0ff */
[----:B------:R-:W-:Y:S05]  /*4500*/  @!P0 BRA `(.L_x_64) ;  /* 0x0000000000688947 */ /* 0x000fea0003800000 */
[CCC-:B------:R-:W-:Y:S01]  /*4510*/  FFMA.RZ R3, R16.reuse, R12.reuse, R11.reuse ;  /* 0x0000000c10037223 */ /* 0x1c0fe2000000c00b */
[CCC-:B------:R-:W-:Y:S01]  /*4520*/  FFMA.RM R10, R16.reuse, R12.reuse, R11.reuse ;  /* 0x0000000c100a7223 */ /* 0x1c0fe2000000400b */
[C---:B------:R-:W-:Y:S02]  /*4530*/  ISETP.NE.AND P2, PT, R13.reuse, RZ, PT ;  /* 0x000000ff0d00720c */ /* 0x040fe40003f45270 */
[----:B------:R-:W-:Y:S02]  /*4540*/  ISETP.NE.AND P1, PT, R13, RZ, PT ;  /* 0x000000ff0d00720c */ /* 0x000fe40003f25270 */
[----:B------:R-:W-:Y:S01]  /*4550*/  LOP3.LUT R9, R3, 0x7fffff, RZ, 0xc0, !PT ;  /* 0x007fffff03097812 */ /* 0x000fe200078ec0ff */
[----:B------:R-:W-:Y:S01]  /*4560*/  FFMA.RP R3, R16, R12, R11 ;  /* 0x0000000c10037223 */ /* 0x000fe2000000800b */
[----:B------:R-:W-:Y:S02]  /*4570*/  IADD3 R12, PT, PT, R13, 0x20, RZ ;  /* 0x000000200d0c7810 */ /* 0x000fe40007ffe0ff */
[----:B------:R-:W-:-:S02]  /*4580*/  LOP3.LUT R9, R9, 0x800000, RZ, 0xfc, !PT ;  /* 0x0080000009097812 */ /* 0x000fc400078efcff */
[----:B------:R-:W-:Y:S02]  /*4590*/  IADD3 R11, PT, PT, -R13, RZ, RZ ;  /* 0x000000ff0d0b7210 */ /* 0x000fe40007ffe1ff */
[----:B------:R-:W-:Y:S02]  /*45a0*/  SHF.L.U32 R12, R9, R12, RZ ;  /* 0x0000000c090c7219 */ /* 0x000fe400000006ff */
[----:B------:R-:W-:Y:S02]  /*45b0*/  FSETP.NEU.FTZ.AND P0, PT, R3, R10, PT ;  /* 0x0000000a0300720b */ /* 0x000fe40003f1d000 */
[----:B------:R-:W-:Y:S02]  /*45c0*/  SEL R10, R11, RZ, P2 ;  /* 0x000000ff0b0a7207 */ /* 0x000fe40001000000 */
[----:B------:R-:W-:Y:S02]  /*45d0*/  ISETP.NE.AND P1, PT, R12, RZ, P1 ;  /* 0x000000ff0c00720c */ /* 0x000fe40000f25270 */
[----:B------:R-:W-:-:S02]  /*45e0*/  SHF.R.U32.HI R10, RZ, R10, R9 ;  /* 0x0000000aff0a7219 */ /* 0x000fc40000011609 */
[----:B------:R-:W-:Y:S02]  /*45f0*/  PLOP3.LUT P0, PT, P0, P1, PT, 0xf8, 0x8f ;  /* 0x00000000008f781c */ /* 0x000fe40000703f70 */
[----:B------:R-:W-:Y:S02]  /*4600*/  SHF.R.U32.HI R12, RZ, 0x1, R10 ;  /* 0x00000001ff0c7819 */ /* 0x000fe4000001160a */
[----:B------:R-:W-:-:S04]  /*4610*/  SEL R3, RZ, 0x1, !P0 ;  /* 0x00000001ff037807 */ /* 0x000fc80004000000 */
[----:B------:R-:W-:-:S04]  /*4620*/  LOP3.LUT R3, R3, 0x1, R12, 0xf8, !PT ;  /* 0x0000000103037812 */ /* 0x000fc800078ef80c */
[----:B------:R-:W-:-:S04]  /*4630*/  LOP3.LUT R3, R3, R10, RZ, 0xc0, !PT ;  /* 0x0000000a03037212 */ /* 0x000fc800078ec0ff */
[----:B------:R-:W-:-:S04]  /*4640*/  IADD3 R3, PT, PT, R12, R3, RZ ;  /* 0x000000030c037210 */ /* 0x000fc80007ffe0ff */
[----:B------:R-:W-:Y:S01]  /*4650*/  LOP3.LUT R0, R3, R0, RZ, 0xfc, !PT ;  /* 0x0000000003007212 */ /* 0x000fe200078efcff */
[----:B------:R-:W-:Y:S06]  /*4660*/  BRA `(.L_x_64) ;  /* 0x0000000000107947 */ /* 0x000fec0003800000 */
.L_x_63:
[----:B------:R-:W-:-:S04]  /*4670*/  LOP3.LUT R0, R0, 0x80000000, RZ, 0xc0, !PT ;  /* 0x8000000000007812 */ /* 0x000fc800078ec0ff */
[----:B------:R-:W-:Y:S01]  /*4680*/  LOP3.LUT R0, R0, 0x7f800000, RZ, 0xfc, !PT ;  /* 0x7f80000000007812 */ /* 0x000fe200078efcff */
[----:B------:R-:W-:Y:S06]  /*4690*/  BRA `(.L_x_64) ;  /* 0x0000000000047947 */ /* 0x000fec0003800000 */
.L_x_62:
[----:B------:R-:W-:-:S07]  /*46a0*/  LEA R0, R10, R0, 0x17 ;  /* 0x000000000a007211 */ /* 0x000fce00078eb8ff */
.L_x_64:
[----:B------:R-:W-:Y:S05]  /*46b0*/  BSYNC.RECONVERGENT B3 ;  /* 0x0000000000037941 */ /* 0x000fea0003800200 */
.L_x_61:
[----:B------:R-:W-:Y:S05]  /*46c0*/  BRA `(.L_x_65) ;  /* 0x0000000000207947 */ /* 0x000fea0003800000 */
.L_x_60:
[----:B------:R-:W-:-:S04]  /*46d0*/  LOP3.LUT R0, R3, 0x80000000, R0, 0x48, !PT ;  /* 0x8000000003007812 */ /* 0x000fc800078e4800 */
[----:B------:R-:W-:Y:S01]  /*46e0*/  LOP3.LUT R0, R0, 0x7f800000, RZ, 0xfc, !PT ;  /* 0x7f80000000007812 */ /* 0x000fe200078efcff */
[----:B------:R-:W-:Y:S06]  /*46f0*/  BRA `(.L_x_65) ;  /* 0x0000000000147947 */ /* 0x000fec0003800000 */
.L_x_59:
[----:B------:R-:W-:Y:S01]  /*4700*/  LOP3.LUT R0, R3, 0x80000000, R0, 0x48, !PT ;  /* 0x8000000003007812 */ /* 0x000fe200078e4800 */
[----:B------:R-:W-:Y:S06]  /*4710*/  BRA `(.L_x_65) ;  /* 0x00000000000c7947 */ /* 0x000fec0003800000 */
.L_x_58:
[----:B------:R-:W0:Y:S01]  /*4720*/  MUFU.RSQ R0, -QNAN ;  /* 0xffc0000000007908 */ /* 0x000e220000001400 */
[----:B------:R-:W-:Y:S05]  /*4730*/  BRA `(.L_x_65) ;  /* 0x0000000000047947 */ /* 0x000fea0003800000 */
.L_x_57:
[----:B------:R-:W-:-:S07]  /*4740*/  FADD.FTZ R0, R0, R3 ;  /* 0x0000000300007221 */ /* 0x000fce0000010000 */
.L_x_65:
[----:B------:R-:W-:Y:S05]  /*4750*/  BSYNC.RECONVERGENT B2 ;  /* 0x0000000000027941 */ /* 0x000fea0003800200 */
.L_x_55:
[----:B------:R-:W-:-:S04]  /*4760*/  HFMA2 R3, -RZ, RZ, 0, 0 ;  /* 0x00000000ff037431 */ /* 0x000fc800000001ff */
[----:B0-----:R-:W-:Y:S05]  /*4770*/  RET.REL.NODEC R2 `(_Z10colorspacePfS_S_S_S_S_ii) ;  /* 0xffffffb802207950 */ /* 0x001fea0003c3ffff */
.L_x_66:
        /* <DEDUP_REMOVED lines=16> */
.L_x_253:


//--------------------- .text._Z15calc_colorspacePhS_S_iiiiS_S_S_i --------------------------
	.section	.text._Z15calc_colorspacePhS_S_iiiiS_S_S_i,"ax",@progbits
	.align	128
        .global         _Z15calc_colorspacePhS_S_iiiiS_S_S_i
        .type           _Z15calc_colorspacePhS_S_iiiiS_S_S_i,@function
        .size           _Z15calc_colorspacePhS_S_iiiiS_S_S_i,(.L_x_255 - _Z15calc_colorspacePhS_S_iiiiS_S_S_i)
        .other          _Z15calc_colorspacePhS_S_iiiiS_S_S_i,@"STO_CUDA_ENTRY STV_DEFAULT"
_Z15calc_colorspacePhS_S_iiiiS_S_S_i:
.text._Z15calc_colorspacePhS_S_iiiiS_S_S_i:
[----:B------:R-:W-:Y:S08]  /*0000*/  LDC R1, c[0x0][0x37c] ;  /* 0x0000df00ff017b82 */ /* 0x000ff00000000800 */
[----:B------:R-:W0:Y:S01]  /*0010*/  LDC R0, c[0x0][0x398] ;  /* 0x0000e600ff007b82 */ /* 0x000e220000000800 */
[----:B------:R-:W1:Y:S01]  /*0020*/  S2R R4, SR_CTAID.X ;  /* 0x0000000000047919 */ /* 0x000e620000002500 */
[----:B------:R-:W1:Y:S01]  /*0030*/  LDCU UR4, c[0x0][0x360] ;  /* 0x00006c00ff0477ac */ /* 0x000e620008000800 */
[----:B------:R-:W1:Y:S01]  /*0040*/  S2R R7, SR_TID.X ;  /* 0x0000000000077919 */ /* 0x000e620000002100 */
[----:B0-----:R-:W-:-:S04]  /*0050*/  LEA.HI R2, R0, R0, RZ, 0x1 ;  /* 0x0000000000027211 */ /* 0x001fc800078f08ff */
[----:B------:R-:W-:-:S04]  /*0060*/  SHF.R.S32.HI R5, RZ, 0x1, R2 ;  /* 0x00000001ff057819 */ /* 0x000fc80000011402 */
[----:B------:R-:W-:-:S04]  /*0070*/  IABS R9, R5 ;  /* 0x0000000500097213 */ /* 0x000fc80000000000 */
[----:B------:R-:W0:Y:S01]  /*0080*/  I2F.RP R6, R9 ;  /* 0x0000000900067306 */ /* 0x000e220000209400 */
[----:B-1----:R-:W-:Y:S01]  /*0090*/  IMAD R4, R4, UR4, R7 ;  /* 0x0000000404047c24 */ /* 0x002fe2000f8e0207 */
[----:B------:R-:W1:Y:S06]  /*00a0*/  LDCU UR4, c[0x0][0x39c] ;  /* 0x00007380ff0477ac */ /* 0x000e6c0008000800 */
[----:B0-----:R-:W0:Y:S02]  /*00b0*/  MUFU.RCP R6, R6 ;  /* 0x0000000600067308 */ /* 0x001e240000001000 */
[----:B0-----:R-:W-:-:S02]  /*00c0*/  IADD3 R2, PT, PT, R6, 0xffffffe, RZ ;  /* 0x0ffffffe06027810 */ /* 0x001fc40007ffe0ff */
[----:B------:R-:W-:-:S04]  /*00d0*/  IABS R6, R4 ;  /* 0x0000000400067213 */ /* 0x000fc80000000000 */
[----:B------:R0:W2:Y:S02]  /*00e0*/  F2I.FTZ.U32.TRUNC.NTZ R3, R2 ;  /* 0x0000000200037305 */ /* 0x0000a4000021f000 */
[----:B0-----:R-:W-:Y:S01]  /*00f0*/  HFMA2 R2, -RZ, RZ, 0, 0 ;  /* 0x00000000ff027431 */ /* 0x001fe200000001ff */
[----:B--2---:R-:W-:-:S05]  /*0100*/  IADD3 R8, PT, PT, RZ, -R3, RZ ;  /* 0x80000003ff087210 */ /* 0x004fca0007ffe0ff */
[----:B------:R-:W-:Y:S01]  /*0110*/  IMAD R7, R8, R9, RZ ;  /* 0x0000000908077224 */ /* 0x000fe200078e02ff */
[----:B------:R-:W-:-:S03]  /*0120*/  IABS R8, R5 ;  /* 0x0000000500087213 */ /* 0x000fc60000000000 */
[----:B------:R-:W-:Y:S01]  /*0130*/  IMAD.HI.U32 R3, R3, R7, R2 ;  /* 0x0000000703037227 */ /* 0x000fe200078e0002 */
[----:B------:R-:W-:-:S05]  /*0140*/  IADD3 R2, PT, PT, RZ, -R8, RZ ;  /* 0x80000008ff027210 */ /* 0x000fca0007ffe0ff */
[----:B------:R-:W-:-:S04]  /*0150*/  IMAD.HI.U32 R3, R3, R6, RZ ;  /* 0x0000000603037227 */ /* 0x000fc800078e00ff */
[----:B------:R-:W-:-:S05]  /*0160*/  IMAD R2, R3, R2, R6 ;  /* 0x0000000203027224 */ /* 0x000fca00078e0206 */
[----:B------:R-:W-:-:S13]  /*0170*/  ISETP.GT.U32.AND P1, PT, R9, R2, PT ;  /* 0x000000020900720c */ /* 0x000fda0003f24070 */
[-C--:B------:R-:W-:Y:S02]  /*0180*/  @!P1 IADD3 R2, PT, PT, R2, -R9.reuse, RZ ;  /* 0x8000000902029210 */ /* 0x080fe40007ffe0ff */
[----:B------:R-:W-:Y:S02]  /*0190*/  @!P1 IADD3 R3, PT, PT, R3, 0x1, RZ ;  /* 0x0000000103039810 */ /* 0x000fe40007ffe0ff */
[----:B------:R-:W-:Y:S02]  /*01a0*/  ISETP.GE.U32.AND P0, PT, R2, R9, PT ;  /* 0x000000090200720c */ /* 0x000fe40003f06070 */
[----:B------:R-:W-:Y:S02]  /*01b0*/  LOP3.LUT R2, R4, R5, RZ, 0x3c, !PT ;  /* 0x0000000504027212 */ /* 0x000fe400078e3cff */
[----:B------:R-:W-:Y:S02]  /*01c0*/  ISETP.NE.AND P1, PT, R5, RZ, PT ;  /* 0x000000ff0500720c */ /* 0x000fe40003f25270 */
[----:B------:R-:W-:-:S07]  /*01d0*/  ISETP.GE.AND P2, PT, R2, RZ, PT ;  /* 0x000000ff0200720c */ /* 0x000fce0003f46270 */
[----:B------:R-:W-:-:S06]  /*01e0*/  @P0 IADD3 R3, PT, PT, R3, 0x1, RZ ;  /* 0x0000000103030810 */ /* 0x000fcc0007ffe0ff */
[----:B------:R-:W-:Y:S02]  /*01f0*/  @!P2 IADD3 R3, PT, PT, -R3, RZ, RZ ;  /* 0x000000ff0303a210 */ /* 0x000fe40007ffe1ff */
[----:B------:R-:W-:-:S04]  /*0200*/  @!P1 LOP3.LUT R3, RZ, R5, RZ, 0x33, !PT ;  /* 0x00000005ff039212 */ /* 0x000fc800078e33ff */
[C---:B------:R-:W-:Y:S02]  /*0210*/  IADD3 R2, PT, PT, -R3.reuse, RZ, RZ ;  /* 0x000000ff03027210 */ /* 0x040fe40007ffe1ff */
[----:B------:R-:W-:-:S03]  /*0220*/  SHF.L.U32 R10, R3, 0x1, RZ ;  /* 0x00000001030a7819 */ /* 0x000fc600000006ff */
[----:B------:R-:W-:Y:S01]  /*0230*/  IMAD R2, R5, R2, R4 ;  /* 0x0000000205027224 */ /* 0x000fe200078e0204 */
[----:B-1----:R-:W-:-:S04]  /*0240*/  ISETP.GE.AND P0, PT, R10, UR4, PT ;  /* 0x000000040a007c0c */ /* 0x002fc8000bf06270 */
[----:B------:R-:W-:-:S04]  /*0250*/  SHF.L.U32 R5, R2, 0x1, RZ ;  /* 0x0000000102057819 */ /* 0x000fc800000006ff */
[----:B------:R-:W-:-:S13]  /*0260*/  ISETP.GE.OR P0, PT, R5, R0, P0 ;  /* 0x000000000500720c */ /* 0x000fda0000706670 */
[----:B------:R-:W-:Y:S05]  /*0270*/  @P0 EXIT ;  /* 0x000000000000094d */ /* 0x000fea0003800000 */
[----:B------:R-:W0:Y:S01]  /*0280*/  LDC.64 R16, c[0x0][0x380] ;  /* 0x0000e000ff107b82 */ /* 0x000e220000000a00 */
[----:B------:R-:W1:Y:S01]  /*0290*/  LDCU.64 UR6, c[0x0][0x3a0] ;  /* 0x00007400ff0677ac */ /* 0x000e620008000a00 */
[----:B------:R-:W2:Y:S06]  /*02a0*/  LDCU.64 UR4, c[0x0][0x358] ;  /* 0x00006b00ff0477ac */ /* 0x000eac0008000a00 */
[----:B------:R-:W3:Y:S08]  /*02b0*/  LDC.64 R14, c[0x0][0x388] ;  /* 0x0000e200ff0e7b82 */ /* 0x000ef00000000a00 */
[----:B------:R-:W4:Y:S01]  /*02c0*/  LDC.64 R12, c[0x0][0x390] ;  /* 0x0000e400ff0c7b82 */ /* 0x000f220000000a00 */
[----:B-1----:R-:W-:-:S02]  /*02d0*/  IMAD R10, R10, UR6, R5 ;  /* 0x000000060a0a7c24 */ /* 0x002fc4000f8e0205 */
[----:B------:R-:W-:Y:S02]  /*02e0*/  IMAD R6, R3, UR7, R2 ;  /* 0x0000000703067c24 */ /* 0x000fe4000f8e0202 */
[----:B0-----:R-:W-:-:S05]  /*02f0*/  IMAD.WIDE R16, R10, 0x2, R16 ;  /* 0x000000020a107825 */ /* 0x001fca00078e0210 */
[----:B--2---:R-:W2:Y:S01]  /*0300*/  LDG.E.U16 R25, desc[UR4][R16.64] ;  /* 0x0000000410197981 */ /* 0x004ea2000c1e1500 */
[----:B---3--:R-:W-:-:S05]  /*0310*/  IMAD.WIDE R14, R6, 0x2, R14 ;  /* 0x00000002060e7825 */ /* 0x008fca00078e020e */
[----:B------:R-:W3:Y:S01]  /*0320*/  LDG.E.U16 R26, desc[UR4][R14.64] ;  /* 0x000000040e1a7981 */ /* 0x000ee2000c1e1500 */
[----:B----4-:R-:W-:Y:S01]  /*0330*/  IMAD.WIDE R12, R6, 0x2, R12 ;  /* 0x00000002060c7825 */ /* 0x010fe200078e020c */
[----:B------:R-:W0:Y:S04]  /*0340*/  LDC.64 R8, c[0x4][0x88] ;  /* 0x01002200ff087b82 */ /* 0x000e280000000a00 */
[----:B------:R-:W4:Y:S04]  /*0350*/  LDG.E.U16 R2, desc[UR4][R12.64] ;  /* 0x000000040c027981 */ /* 0x000f28000c1e1500 */
[----:B0-----:R-:W5:Y:S04]  /*0360*/  LDG.E R20, desc[UR4][R8.64+0x4] ;  /* 0x0000040408147981 */ /* 0x001f68000c1e1900 */
[----:B------:R-:W5:Y:S04]  /*0370*/  LDG.E R23, desc[UR4][R8.64] ;  /* 0x0000000408177981 */ /* 0x000f68000c1e1900 */
[----:B------:R-:W5:Y:S04]  /*0380*/  LDG.E R24, desc[UR4][R8.64+0x8] ;  /* 0x0000080408187981 */ /* 0x000f68000c1e1900 */
[----:B------:R-:W5:Y:S04]  /*0390*/  LDG.E R18, desc[UR4][R8.64+0x1c] ;  /* 0x00001c0408127981 */ /* 0x000f68000c1e1900 */
[----:B------:R-:W5:Y:S04]  /*03a0*/  LDG.E R19, desc[UR4][R8.64+0x10] ;  /* 0x0000100408137981 */ /* 0x000f68000c1e1900 */
[----:B------:R-:W5:Y:S04]  /*03b0*/  LDG.E R7, desc[UR4][R8.64+0x18] ;  /* 0x0000180408077981 */ /* 0x000f68000c1e1900 */
[----:B------:R-:W5:Y:S04]  /*03c0*/  LDG.E R11, desc[UR4][R8.64+0xc] ;  /* 0x00000c04080b7981 */ /* 0x000f68000c1e1900 */
[----:B------:R-:W5:Y:S04]  /*03d0*/  LDG.E R22, desc[UR4][R8.64+0x20] ;  /* 0x0000200408167981 */ /* 0x000f68000c1e1900 */
[----:B------:R0:W5:Y:S01]  /*03e0*/  LDG.E R21, desc[UR4][R8.64+0x14] ;  /* 0x0000140408157981 */ /* 0x000162000c1e1900 */
[----:B------:R-:W-:-:S02]  /*03f0*/  MOV R28, 0x9ffcfefc ;  /* 0x9ffcfefc001c7802 */ /* 0x000fc40000000f00 */
[----:B------:R-:W-:Y:S01]  /*0400*/  MOV R29, 0x3fb2b404 ;  /* 0x3fb2b404001d7802 */ /* 0x000fe20000000f00 */
[----:B------:R-:W-:Y:S01]  /*0410*/  UMOV UR6, 0x9edf1f7e ;  /* 0x9edf1f7e00067882 */ /* 0x000fe20000000000 */
[----:B------:R-:W-:Y:S01]  /*0420*/  UMOV UR7, 0x3f52b404 ;  /* 0x3f52b40400077882 */ /* 0x000fe20000000000 */
[----:B0-----:R-:W0:Y:S01]  /*0430*/  LDC.64 R8, c[0x0][0x3b0] ;  /* 0x0000ec00ff087b82 */ /* 0x001e220000000a00 */
[----:B------:R-:W-:Y:S01]  /*0440*/  BSSY.RECONVERGENT B2, `(.L_x_67) ;  /* 0x00000fb000027945 */ /* 0x000fe20003800200 */
[----:B0-----:R-:W-:Y:S01]  /*0450*/  IMAD.WIDE R8, R6, 0x2, R8 ;  /* 0x0000000206087825 */ /* 0x001fe200078e0208 */
[----:B--2---:R-:W0:Y:S08]  /*0460*/  I2F.F64.U16 R4, R25 ;  /* 0x0000001900047312 */ /* 0x004e300000101800 */
[----:B---3--:R-:W1:Y:S01]  /*0470*/  I2F.F64.U16 R26, R26 ;  /* 0x0000001a001a7312 */ /* 0x008e620000101800 */
[----:B0-----:R-:W-:Y:S01]  /*0480*/  DFMA R28, R4, UR6, -R28 ;  /* 0x00000006041c7c2b */ /* 0x001fe2000800081c */
[----:B------:R-:W-:-:S02]  /*0490*/  MOV R4, 0xa003a73b ;  /* 0xa003a73b00047802 */ /* 0x000fc40000000f00 */
[----:B------:R-:W-:-:S04]  /*04a0*/  MOV R5, 0x3fe24924 ;  /* 0x3fe2492400057802 */ /* 0x000fc80000000f00 */
[----:B----4-:R-:W0:Y:S01]  /*04b0*/  I2F.F64.U16 R2, R2 ;  /* 0x0000000200027312 */ /* 0x010e220000101800 */
[----:B------:R-:W-:Y:S01]  /*04c0*/  UMOV UR6, 0xa06c1b5a ;  /* 0xa06c1b5a00067882 */ /* 0x000fe20000000000 */
[----:B------:R-:W-:Y:S02]  /*04d0*/  UMOV UR7, 0x3f524924 ;  /* 0x3f52492400077882 */ /* 0x000fe40000000000 */
[----:B-1----:R-:W-:-:S04]  /*04e0*/  DFMA R26, R26, UR6, -R4 ;  /* 0x000000061a1a7c2b */ /* 0x002fc80008000804 */
[----:B------:R-:W-:Y:S08]  /*04f0*/  F2F.F32.F64 R0, R28 ;  /* 0x0000001c00007310 */ /* 0x000ff00000301000 */
[----:B------:R-:W5:Y:S01]  /*0500*/  F2F.F32.F64 R27, R26 ;  /* 0x0000001a001b7310 */ /* 0x000f620000301000 */
[----:B0-----:R-:W-:Y:S01]  /*0510*/  DFMA R2, R2, UR6, -R4 ;  /* 0x0000000602027c2b */ /* 0x001fe20008000804 */
[----:B------:R-:W0:Y:S06]  /*0520*/  LDC.64 R4, c[0x0][0x3a8] ;  /* 0x0000ea00ff047b82 */ /* 0x000e2c0000000a00 */
[----:B------:R1:W2:Y:S01]  /*0530*/  F2F.F32.F64 R25, R2 ;  /* 0x0000000200197310 */ /* 0x0002a20000301000 */
[----:B-----5:R-:W-:-:S02]  /*0540*/  FMUL R20, R27, R20 ;  /* 0x000000141b147220 */ /* 0x020fc40000400000 */
[----:B-1----:R-:W1:Y:S02]  /*0550*/  LDC.64 R2, c[0x0][0x3b8] ;  /* 0x0000ee00ff027b82 */ /* 0x002e640000000a00 */
[----:B------:R-:W-:-:S04]  /*0560*/  FFMA R20, R0, R23, R20 ;  /* 0x0000001700147223 */ /* 0x000fc80000000014 */
[----:B--2---:R-:W-:-:S05]  /*0570*/  FFMA R24, R25, R24, R20 ;  /* 0x0000001819187223 */ /* 0x004fca0000000014 */
[----:B------:R-:W-:Y:S01]  /*0580*/  FSETP.GT.AND P0, PT, R24, RZ, PT ;  /* 0x000000ff1800720b */ /* 0x000fe20003f04000 */
[C---:B------:R-:W-:Y:S01]  /*0590*/  FMUL R28, R27.reuse, R18 ;  /* 0x000000121b1c7220 */ /* 0x040fe20000400000 */
[----:B------:R-:W-:-:S03]  /*05a0*/  FMUL R19, R27, R19 ;  /* 0x000000131b137220 */ /* 0x000fc60000400000 */
[C---:B------:R-:W-:Y:S01]  /*05b0*/  FFMA R7, R0.reuse, R7, R28 ;  /* 0x0000000700077223 */ /* 0x040fe2000000001c */
[----:B------:R-:W-:Y:S01]  /*05c0*/  FFMA R18, R0, R11, R19 ;  /* 0x0000000b00127223 */ /* 0x000fe20000000013 */
[----:B0-----:R-:W-:Y:S01]  /*05d0*/  IMAD.WIDE R10, R10, 0x2, R4 ;  /* 0x000000020a0a7825 */ /* 0x001fe200078e0204 */
[----:B------:R-:W-:-:S03]  /*05e0*/  MOV R23, RZ ;  /* 0x000000ff00177202 */ /* 0x000fc60000000f00 */
[C---:B------:R-:W-:Y:S01]  /*05f0*/  FFMA R22, R25.reuse, R22, R7 ;  /* 0x0000001619167223 */ /* 0x040fe20000000007 */
[----:B------:R-:W-:Y:S01]  /*0600*/  FFMA R21, R25, R21, R18 ;  /* 0x0000001519157223 */ /* 0x000fe20000000012 */
[----:B-1----:R-:W-:Y:S01]  /*0610*/  IMAD.WIDE R6, R6, 0x2, R2 ;  /* 0x0000000206067825 */ /* 0x002fe200078e0202 */
[----:B------:R-:W-:Y:S06]  /*0620*/  @!P0 BRA `(.L_x_68) ;  /* 0x0000000c00708947 */ /* 0x000fec0003800000 */
[----:B------:R-:W0:Y:S02]  /*0630*/  LDC.64 R2, c[0x4][0x68] ;  /* 0x01001a00ff027b82 */ /* 0x000e240000000a00 */
[----:B0-----:R-:W2:Y:S02]  /*0640*/  LDG.E R0, desc[UR4][R2.64] ;  /* 0x0000000402007981 */ /* 0x001ea4000c1e1900 */
[----:B--2---:R-:W-:-:S04]  /*0650*/  IADD3 R4, PT, PT, R0, 0x1800000, RZ ;  /* 0x0180000000047810 */ /* 0x004fc80007ffe0ff */
[----:B------:R-:W-:-:S04]  /*0660*/  LOP3.LUT R4, R4, 0x7f800000, RZ, 0xc0, !PT ;  /* 0x7f80000004047812 */ /* 0x000fc800078ec0ff */
[----:B------:R-:W-:-:S13]  /*0670*/  ISETP.GT.U32.AND P0, PT, R4, 0x1ffffff, PT ;  /* 0x01ffffff0400780c */ /* 0x000fda0003f04070 */
[----:B------:R-:W-:Y:S05]  /*0680*/  @P0 BRA `(.L_x_69) ;  /* 0x00000000000c0947 */ /* 0x000fea0003800000 */
[----:B------:R-:W-:-:S07]  /*0690*/  MOV R2, 0x6b0 ;  /* 0x000006b000027802 */ /* 0x000fce0000000f00 */
[----:B------:R-:W-:Y:S05]  /*06a0*/  CALL.REL.NOINC `($__internal_2_$__cuda_sm20_rcp_rn_f32_slowpath) ;  /* 0x000000f400e47944 */ /* 0x000fea0003c00000 */
[----:B------:R-:W-:Y:S05]  /*06b0*/  BRA `(.L_x_70) ;  /* 0x0000000000107947 */ /* 0x000fea0003800000 */
.L_x_69:
[----:B------:R-:W0:Y:S02]  /*06c0*/  MUFU.RCP R5, R0 ;  /* 0x0000000000057308 */ /* 0x000e240000001000 */
[----:B0-----:R-:W-:-:S04]  /*06d0*/  FFMA R2, R0, R5, -1 ;  /* 0xbf80000000027423 */ /* 0x001fc80000000005 */
[----:B------:R-:W-:-:S04]  /*06e0*/  FADD.FTZ R2, -R2, -RZ ;  /* 0x800000ff02027221 */ /* 0x000fc80000010100 */
[----:B------:R-:W-:-:S07]  /*06f0*/  FFMA R5, R5, R2, R5 ;  /* 0x0000000205057223 */ /* 0x000fce0000000005 */
.L_x_70:
        /* <DEDUP_REMOVED lines=16> */
[----:B------:R-:W-:Y:S01]  /*0800*/  FSETP.GEU.AND P0, PT, |R24|, 1.175494350822287508e-38, PT ;  /* 0x008000001800780b */ /* 0x000fe20003f0e200 */
[----:B------:R-:W-:-:S03]  /*0810*/  HFMA2 R27, -RZ, RZ, 0.64013671875, -15.109375 ;  /* 0x391fcb8eff1b7431 */ /* 0x000fc600000001ff */
[----:B------:R-:W-:-:S04]  /*0820*/  FSEL R19, R19, |R24|, !P0 ;  /* 0x4000001813137208 */ /* 0x000fc80004000000 */
[----:B------:R-:W-:-:S04]  /*0830*/  IADD3 R4, PT, PT, R19, -0x3f3504f3, RZ ;  /* 0xc0cafb0d13047810 */ /* 0x000fc80007ffe0ff */
[----:B------:R-:W-:-:S04]  /*0840*/  LOP3.LUT R20, R4, 0xff800000, RZ, 0xc0, !PT ;  /* 0xff80000004147812 */ /* 0x000fc800078ec0ff */
[----:B------:R-:W-:-:S05]  /*0850*/  IADD3 R19, PT, PT, R19, -R20, RZ ;  /* 0x8000001413137210 */ /* 0x000fca0007ffe0ff */
[C---:B------:R-:W-:Y:S01]  /*0860*/  FADD R4, R19.reuse, 1 ;  /* 0x3f80000013047421 */ /* 0x040fe20000000000 */
[----:B------:R-:W-:-:S04]  /*0870*/  FADD R23, R19, -1 ;  /* 0xbf80000013177421 */ /* 0x000fc80000000000 */
[C---:B------:R-:W-:Y:S01]  /*0880*/  FADD R19, R23.reuse, R23 ;  /* 0x0000001717137221 */ /* 0x040fe20000000000 */
[----:B------:R-:W0:Y:S03]  /*0890*/  MUFU.RCP R4, R4 ;  /* 0x0000000400047308 */ /* 0x000e260000001000 */
[----:B0-----:R-:W-:Y:S01]  /*08a0*/  FMUL R18, R4, R19 ;  /* 0x0000001304127220 */ /* 0x001fe20000400000 */
[----:B------:R-:W-:Y:S02]  /*08b0*/  I2FP.F32.S32 R19, R20 ;  /* 0x0000001400137245 */ /* 0x000fe40000201400 */
[----:B------:R-:W-:Y:S01]  /*08c0*/  FSEL R20, RZ, -24, P0 ;  /* 0xc1c00000ff147808 */ /* 0x000fe20000000000 */
[----:B------:R-:W-:Y:S01]  /*08d0*/  FADD R25, R23, -R18 ;  /* 0x8000001217197221 */ /* 0x000fe20000000000 */
[----:B------:R-:W-:-:S03]  /*08e0*/  FSETP.NEU.AND P0, PT, |R24|, +INF , PT ;  /* 0x7f8000001800780b */ /* 0x000fc60003f0d200 */
[----:B------:R-:W-:Y:S01]  /*08f0*/  FADD R26, R25, R25 ;  /* 0x00000019191a7221 */ /* 0x000fe20000000000 */
[----:B------:R-:W-:Y:S01]  /*0900*/  FFMA R19, R19, 1.1920928955078125e-07, R20 ;  /* 0x3400000013137823 */ /* 0x000fe20000000014 */
[----:B------:R-:W-:Y:S02]  /*0910*/  FSETP.GEU.OR P2, PT, R5, RZ, P0 ;  /* 0x000000ff0500720b */ /* 0x000fe4000074e400 */
[-C--:B------:R-:W-:Y:S01]  /*0920*/  FFMA R25, R23, -R18.reuse, R26 ;  /* 0x8000001217197223 */ /* 0x080fe2000000001a */
[----:B------:R-:W-:Y:S01]  /*0930*/  MOV R26, 0x3a2c32e4 ;  /* 0x3a2c32e4001a7802 */ /* 0x000fe20000000f00 */
[----:B------:R-:W-:Y:S02]  /*0940*/  FMUL R23, R18, R18 ;  /* 0x0000001212177220 */ /* 0x000fe40000400000 */
[----:B------:R-:W-:Y:S01]  /*0950*/  FMUL R20, R4, R25 ;  /* 0x0000001904147220 */ /* 0x000fe20000400000 */
[----:B------:R-:W-:Y:S01]  /*0960*/  FFMA R4, R18, 1.4426950216293334961, R19 ;  /* 0x3fb8aa3b12047823 */ /* 0x000fe20000000013 */
[----:B------:R-:W-:Y:S01]  /*0970*/  FFMA R26, R23, R26, 0.0032181653659790754318 ;  /* 0x3b52e7db171a7423 */ /* 0x000fe2000000001a */
[----:B------:R-:W-:Y:S01]  /*0980*/  @!P0 FMUL R25, R5, 0.5 ;  /* 0x3f00000005198820 */ /* 0x000fe20000400000 */
[----:B------:R-:W-:Y:S01]  /*0990*/  @!P0 FADD R24, R24, R24 ;  /* 0x0000001818188221 */ /* 0x000fe20000000000 */
[----:B------:R-:W-:Y:S01]  /*09a0*/  FADD R19, R19, -R4 ;  /* 0x8000000413137221 */ /* 0x000fe20000000000 */
[----:B------:R-:W-:-:S03]  /*09b0*/  FFMA R26, R23, R26, 0.018033718690276145935 ;  /* 0x3c93bb73171a7423 */ /* 0x000fc6000000001a */
[----:B------:R-:W-:Y:S01]  /*09c0*/  FFMA R19, R18, 1.4426950216293334961, R19 ;  /* 0x3fb8aa3b12137823 */ /* 0x000fe20000000013 */
[C---:B------:R-:W-:Y:S01]  /*09d0*/  FFMA R26, R23.reuse, R26, 0.12022458761930465698 ;  /* 0x3df6384f171a7423 */ /* 0x040fe2000000001a */
[----:B------:R-:W-:Y:S02]  /*09e0*/  @!P2 LOP3.LUT R24, R24, 0x7f800000, RZ, 0x3c, !PT ;  /* 0x7f8000001818a812 */ /* 0x000fe400078e3cff */
        /* <DEDUP_REMOVED lines=11> */
[----:B------:R-:W-:Y:S01]  /*0aa0*/  FFMA R4, R20, R5, -R19 ;  /* 0x0000000514047223 */ /* 0x000fe20000000813 */
[----:B------:R-:W-:-:S03]  /*0ab0*/  FSETP.GT.AND P1, PT, |R19|, 152, PT ;  /* 0x431800001300780b */ /* 0x000fc60003f24200 */
[----:B------:R-:W-:Y:S02]  /*0ac0*/  FFMA R23, R23, R5, R4 ;  /* 0x0000000517177223 */ /* 0x000fe40000000004 */
[----:B------:R-:W1:Y:S01]  /*0ad0*/  @!P0 FRND.TRUNC R20, R25 ;  /* 0x0000001900148307 */ /* 0x000e62000020d000 */
[----:B0-----:R-:W-:Y:S01]  /*0ae0*/  FADD R4, R19, -R18 ;  /* 0x8000001213047221 */ /* 0x001fe20000000000 */
[----:B------:R-:W-:-:S03]  /*0af0*/  FSETP.GT.AND P3, PT, R18, RZ, PT ;  /* 0x000000ff1200720b */ /* 0x000fc60003f64000 */
[----:B------:R-:W-:-:S04]  /*0b00*/  FADD R4, R4, R23 ;  /* 0x0000001704047221 */ /* 0x000fc80000000000 */
[----:B------:R-:W-:Y:S01]  /*0b10*/  FFMA R23, R4, R27, 0.0013391353422775864601 ;  /* 0x3aaf85ed04177423 */ /* 0x000fe2000000001b */
[----:B-1----:R-:W-:Y:S02]  /*0b20*/  @!P0 FADD R26, R20, R20 ;  /* 0x00000014141a8221 */ /* 0x002fe40000000000 */
[----:B------:R-:W0:Y:S01]  /*0b30*/  F2I.NTZ R20, R19 ;  /* 0x0000001300147305 */ /* 0x000e220000203100 */
[----:B------:R-:W-:Y:S01]  /*0b40*/  FFMA R23, R4, R23, 0.0096188392490148544312 ;  /* 0x3c1d985604177423 */ /* 0x000fe20000000017 */
[----:B------:R-:W-:Y:S01]  /*0b50*/  @!P0 FADD R26, -R26, R5 ;  /* 0x000000051a1a8221 */ /* 0x000fe20000000100 */
[----:B------:R-:W-:Y:S02]  /*0b60*/  SEL R5, RZ, 0x83000000, P3 ;  /* 0x83000000ff057807 */ /* 0x000fe40001800000 */
[----:B------:R-:W-:Y:S01]  /*0b70*/  FFMA R23, R4, R23, 0.055503588169813156128 ;  /* 0x3d6357bb04177423 */ /* 0x000fe20000000017 */
[----:B------:R-:W-:Y:S02]  /*0b80*/  FSETP.GEU.AND P3, PT, R19, RZ, PT ;  /* 0x000000ff1300720b */ /* 0x000fe40003f6e000 */
[----:B------:R-:W-:Y:S01]  /*0b90*/  FSETP.NEU.AND P4, PT, |R26|, 1, !P0 ;  /* 0x3f8000001a00780b */ /* 0x000fe2000478d200 */
[----:B------:R-:W-:-:S04]  /*0ba0*/  FFMA R23, R4, R23, 0.24022644758224487305 ;  /* 0x3e75fdec04177423 */ /* 0x000fc80000000017 */
[----:B------:R-:W-:Y:S01]  /*0bb0*/  FFMA R23, R4, R23, 0.69314718246459960938 ;  /* 0x3f31721804177423 */ /* 0x000fe20000000017 */
[----:B0-----:R-:W-:-:S03]  /*0bc0*/  LEA R20, R20, -R5, 0x17 ;  /* 0x8000000514147211 */ /* 0x001fc600078eb8ff */
[----:B------:R-:W-:Y:S01]  /*0bd0*/  FFMA R25, R4, R23, 1 ;  /* 0x3f80000004197423 */ /* 0x000fe20000000017 */
[----:B------:R-:W-:Y:S02]  /*0be0*/  IADD3 R4, PT, PT, R5, 0x7f000000, RZ ;  /* 0x7f00000005047810 */ /* 0x000fe40007ffe0ff */
[----:B------:R-:W-:Y:S02]  /*0bf0*/  FSEL R23, RZ, +INF , !P3 ;  /* 0x7f800000ff177808 */ /* 0x000fe40005800000 */
[----:B------:R-:W-:Y:S01]  /*0c00*/  @P4 LOP3.LUT R24, R24, 0x7fffffff, RZ, 0xc0, !PT ;  /* 0x7fffffff18184812 */ /* 0x000fe200078ec0ff */
[----:B------:R-:W-:-:S04]  /*0c10*/  FMUL R25, R4, R25 ;  /* 0x0000001904197220 */ /* 0x000fc80000400000 */
[----:B------:R-:W-:Y:S01]  /*0c20*/  @!P1 FMUL R23, R20, R25 ;  /* 0x0000001914179220 */ /* 0x000fe20000400000 */
[----:B------:R-:W-:-:S07]  /*0c30*/  @!P0 MOV R23, R24 ;  /* 0x0000001800178202 */ /* 0x000fce0000000f00 */
.L_x_72:
[----:B------:R-:W-:Y:S05]  /*0c40*/  BSYNC.RECONVERGENT B0 ;  /* 0x0000000000007941 */ /* 0x000fea0003800200 */
.L_x_71:
        /* <DEDUP_REMOVED lines=13> */
[----:B------:R-:W-:-:S07]  /*0d20*/  MOV R4, 0xd40 ;  /* 0x00000d4000047802 */ /* 0x000fce0000000f00 */
[----:B------:R-:W-:Y:S05]  /*0d30*/  CALL.REL.NOINC `($__internal_3_$__cuda_sm3x_div_rn_noftz_f32_slowpath) ;  /* 0x000000f400107944 */ /* 0x000fea0003c00000 */
[----:B------:R-:W-:-:S07]  /*0d40*/  MOV R23, R0 ;  /* 0x0000000000177202 */ /* 0x000fce0000000f00 */
.L_x_74:
[----:B------:R-:W-:Y:S05]  /*0d50*/  BSYNC.RECONVERGENT B3 ;  /* 0x0000000000037941 */ /* 0x000fea0003800200 */
.L_x_73:
        /* <DEDUP_REMOVED lines=9> */
.L_x_75:
[----:B------:R-:W0:Y:S02]  /*0df0*/  MUFU.RCP R5, R0 ;  /* 0x0000000000057308 */ /* 0x000e240000001000 */
[----:B0-----:R-:W-:-:S04]  /*0e00*/  FFMA R2, R0, R5, -1 ;  /* 0xbf80000000027423 */ /* 0x001fc80000000005 */
[----:B------:R-:W-:-:S04]  /*0e10*/  FADD.FTZ R2, -R2, -RZ ;  /* 0x800000ff02027221 */ /* 0x000fc80000010100 */
[----:B------:R-:W-:-:S07]  /*0e20*/  FFMA R5, R5, R2, R5 ;  /* 0x0000000205057223 */ /* 0x000fce0000000005 */
.L_x_76:
[C---:B------:R-:W-:Y:S01]  /*0e30*/  FMUL R0, |R23|.reuse, 16777216 ;  /* 0x4b80000017007820 */ /* 0x040fe20000400200 */
[----:B------:R-:W-:Y:S01]  /*0e40*/  FSETP.GEU.AND P0, PT, |R23|, 1.175494350822287508e-38, PT ;  /* 0x008000001700780b */ /* 0x000fe20003f0e200 */
[----:B------:R-:W-:Y:S03]  /*0e50*/  BSSY.RECONVERGENT B0, `(.L_x_77) ;  /* 0x0000058000007945 */ /* 0x000fe60003800200 */
[----:B------:R-:W-:-:S04]  /*0e60*/  FSEL R0, R0, |R23|, !P0 ;  /* 0x4000001700007208 */ /* 0x000fc80004000000 */
[----:B------:R-:W-:-:S04]  /*0e70*/  IADD3 R2, PT, PT, R0, -0x3f3504f3, RZ ;  /* 0xc0cafb0d00027810 */ /* 0x000fc80007ffe0ff */
[----:B------:R-:W-:Y:S02]  /*0e80*/  LOP3.LUT R3, R2, 0xff800000, RZ, 0xc0, !PT ;  /* 0xff80000002037812 */ /* 0x000fe400078ec0ff */
[----:B------:R-:W-:Y:S02]  /*0e90*/  FSEL R2, RZ, -24, P0 ;  /* 0xc1c00000ff027808 */ /* 0x000fe40000000000 */
[-C--:B------:R-:W-:Y:S02]  /*0ea0*/  IADD3 R18, PT, PT, R0, -R3.reuse, RZ ;  /* 0x8000000300127210 */ /* 0x080fe40007ffe0ff */
[----:B------:R-:W-:-:S03]  /*0eb0*/  I2FP.F32.S32 R19, R3 ;  /* 0x0000000300137245 */ /* 0x000fc60000201400 */
[C---:B------:R-:W-:Y:S01]  /*0ec0*/  FADD R0, R18.reuse, 1 ;  /* 0x3f80000012007421 */ /* 0x040fe20000000000 */
[----:B------:R-:W-:Y:S01]  /*0ed0*/  FADD R18, R18, -1 ;  /* 0xbf80000012127421 */ /* 0x000fe20000000000 */
[----:B------:R-:W-:-:S03]  /*0ee0*/  FFMA R20, R19, 1.1920928955078125e-07, R2 ;  /* 0x3400000013147823 */ /* 0x000fc60000000002 */
[----:B------:R-:W-:Y:S01]  /*0ef0*/  FADD R25, R18, R18 ;  /* 0x0000001212197221 */ /* 0x000fe20000000000 */
[----:B------:R-:W0:Y:S03]  /*0f00*/  MUFU.RCP R0, R0 ;  /* 0x0000000000007308 */ /* 0x000e260000001000 */
[----:B0-----:R-:W-:Y:S01]  /*0f10*/  FMUL R3, R0, R25 ;  /* 0x0000001900037220 */ /* 0x001fe20000400000 */
[----:B------:R-:W-:-:S03]  /*0f20*/  HFMA2 R25, -RZ, RZ, 0.771484375, 0.21533203125 ;  /* 0x3a2c32e4ff197431 */ /* 0x000fc600000001ff */
[----:B------:R-:W-:Y:S01]  /*0f30*/  FADD R19, R18, -R3 ;  /* 0x8000000312137221 */ /* 0x000fe20000000000 */
[C---:B------:R-:W-:Y:S01]  /*0f40*/  FMUL R4, R3.reuse, R3 ;  /* 0x0000000303047220 */ /* 0x040fe20000400000 */
[----:B------:R-:W-:Y:S02]  /*0f50*/  FFMA R2, R3, 1.4426950216293334961, R20 ;  /* 0x3fb8aa3b03027823 */ /* 0x000fe40000000014 */
[----:B------:R-:W-:Y:S02]  /*0f60*/  FADD R19, R19, R19 ;  /* 0x0000001313137221 */ /* 0x000fe40000000000 */
[----:B------:R-:W-:Y:S01]  /*0f70*/  FADD R20, R20, -R2 ;  /* 0x8000000214147221 */ /* 0x000fe20000000000 */
[----:B------:R-:W-:Y:S01]  /*0f80*/  FFMA R25, R4, R25, 0.0032181653659790754318 ;  /* 0x3b52e7db04197423 */ /* 0x000fe20000000019 */
[----:B------:R-:W-:Y:S02]  /*0f90*/  FFMA R19, R18, -R3, R19 ;  /* 0x8000000312137223 */ /* 0x000fe40000000013 */
[----:B------:R-:W-:Y:S01]  /*0fa0*/  FFMA R20, R3, 1.4426950216293334961, R20 ;  /* 0x3fb8aa3b03147823 */ /* 0x000fe20000000014 */
[----:B------:R-:W-:Y:S01]  /*0fb0*/  FFMA R25, R4, R25, 0.018033718690276145935 ;  /* 0x3c93bb7304197423 */ /* 0x000fe20000000019 */
[----:B------:R-:W-:-:S03]  /*0fc0*/  FMUL R19, R0, R19 ;  /* 0x0000001300137220 */ /* 0x000fc60000400000 */
[----:B------:R-:W-:Y:S01]  /*0fd0*/  FFMA R25, R4, R25, 0.12022458761930465698 ;  /* 0x3df6384f04197423 */ /* 0x000fe20000000019 */
[----:B------:R-:W-:-:S03]  /*0fe0*/  FFMA R20, R19, 1.4426950216293334961, R20 ;  /* 0x3fb8aa3b13147823 */ /* 0x000fc60000000014 */
[----:B------:R-:W-:Y:S01]  /*0ff0*/  FMUL R4, R4, R25 ;  /* 0x0000001904047220 */ /* 0x000fe20000400000 */
[----:B------:R-:W-:-:S03]  /*1000*/  FFMA R20, R3, 1.9251366722983220825e-08, R20 ;  /* 0x32a55e3403147823 */ /* 0x000fc60000000014 */
        /* <DEDUP_REMOVED lines=13> */
[----:B------:R1:W2:Y:S01]  /*10e0*/  F2I.NTZ R18, R0 ;  /* 0x0000000000127305 */ /* 0x0002a20000203100 */
[----:B0-----:R-:W-:Y:S01]  /*10f0*/  FADD R19, R0, -R3 ;  /* 0x8000000300137221 */ /* 0x001fe20000000000 */
[----:B------:R-:W-:Y:S01]  /*1100*/  FSETP.GT.AND P0, PT, R3, RZ, PT ;  /* 0x000000ff0300720b */ /* 0x000fe20003f04000 */
[----:B-1----:R-:W-:-:S02]  /*1110*/  HFMA2 R0, -RZ, RZ, 1.875, 0 ;  /* 0x3f800000ff007431 */ /* 0x002fc400000001ff */
        /* <DEDUP_REMOVED lines=13> */
[----:B--2---:R-:W-:-:S03]  /*11f0*/  LEA R3, R18, -R3, 0x17 ;  /* 0x8000000312037211 */ /* 0x004fc600078eb8ff */
[----:B------:R-:W-:-:S04]  /*1200*/  FMUL R4, R4, R19 ;  /* 0x0000001304047220 */ /* 0x000fc80000400000 */
[----:B------:R-:W-:Y:S01]  /*1210*/  FMUL R3, R4, R3 ;  /* 0x0000000304037220 */ /* 0x000fe20000400000 */
        /* <DEDUP_REMOVED lines=20> */
[----:B------:R-:W-:-:S13]  /*1360*/  FSETP.GEU.AND P1, PT, R23, RZ, PT ;  /* 0x000000ff1700720b */ /* 0x000fda0003f2e000 */
[----:B------:R-:W0:Y:S01]  /*1370*/  @!P1 FRND.FLOOR R0, R5 ;  /* 0x0000000500009307 */ /* 0x000e220000205000 */
[----:B------:R-:W-:-:S04]  /*1380*/  @!P1 FSETP.NEU.AND P2, PT, |R2|, 1, PT ;  /* 0x3f8000000200980b */ /* 0x000fc80003f4d200 */
[-C--:B------:R-:W-:Y:S02]  /*1390*/  @!P1 FSEL R2, R3, -R3.reuse, P2 ;  /* 0x8000000303029208 */ /* 0x080fe40001000000 */
[----:B0-----:R-:W-:Y:S02]  /*13a0*/  @!P1 FSETP.NEU.AND P0, PT, R5, R0, PT ;  /* 0x000000000500920b */ /* 0x001fe40003f0d000 */
[----:B------:R-:W-:Y:S02]  /*13b0*/  MOV R0, R3 ;  /* 0x0000000300007202 */ /* 0x000fe40000000f00 */
[----:B------:R-:W-:-:S09]  /*13c0*/  @!P1 FSEL R0, R2, +QNAN , !P0 ;  /* 0x7fffffff02009808 */ /* 0x000fd20004000000 */
.L_x_78:
[----:B------:R-:W-:Y:S05]  /*13d0*/  BSYNC.RECONVERGENT B0 ;  /* 0x0000000000007941 */ /* 0x000fea0003800200 */
.L_x_77:
[----:B------:R-:W-:-:S07]  /*13e0*/  FMUL R23, R0, 100 ;  /* 0x42c8000000177820 */ /* 0x000fce0000400000 */
.L_x_68:
[----:B------:R-:W-:Y:S05]  /*13f0*/  BSYNC.RECONVERGENT B2 ;  /* 0x0000000000027941 */ /* 0x000fea0003800200 */
.L_x_67:
        /* <DEDUP_REMOVED lines=13> */
.L_x_81:
[----:B------:R-:W0:Y:S02]  /*14d0*/  MUFU.RCP R5, R0 ;  /* 0x0000000000057308 */ /* 0x000e240000001000 */
[----:B0-----:R-:W-:-:S04]  /*14e0*/  FFMA R2, R0, R5, -1 ;  /* 0xbf80000000027423 */ /* 0x001fc80000000005 */
[----:B------:R-:W-:-:S04]  /*14f0*/  FADD.FTZ R2, -R2, -RZ ;  /* 0x800000ff02027221 */ /* 0x000fc80000010100 */
[----:B------:R-:W-:-:S07]  /*1500*/  FFMA R5, R5, R2, R5 ;  /* 0x0000000205057223 */ /* 0x000fce0000000005 */
.L_x_82:
        /* <DEDUP_REMOVED lines=17> */
[----:B------:R-:W-:Y:S02]  /*1620*/  FSEL R4, R4, |R21|, !P0 ;  /* 0x4000001504047208 */ /* 0x000fe40004000000 */
[----:B------:R-:W-:Y:S02]  /*1630*/  FSEL R20, RZ, -24, P0 ;  /* 0xc1c00000ff147808 */ /* 0x000fe40000000000 */
[----:B------:R-:W-:Y:S02]  /*1640*/  IADD3 R18, PT, PT, R4, -0x3f3504f3, RZ ;  /* 0xc0cafb0d04127810 */ /* 0x000fe40007ffe0ff */
[----:B------:R-:W-:Y:S02]  /*1650*/  FSETP.NEU.AND P0, PT, |R21|, +INF , PT ;  /* 0x7f8000001500780b */ /* 0x000fe40003f0d200 */
[----:B------:R-:W-:Y:S02]  /*1660*/  LOP3.LUT R19, R18, 0xff800000, RZ, 0xc0, !PT ;  /* 0xff80000012137812 */ /* 0x000fe400078ec0ff */
[----:B------:R-:W-:-:S02]  /*1670*/  FSETP.GEU.OR P2, PT, R5, RZ, P0 ;  /* 0x000000ff0500720b */ /* 0x000fc4000074e400 */
[-C--:B------:R-:W-:Y:S02]  /*1680*/  IADD3 R18, PT, PT, R4, -R19.reuse, RZ ;  /* 0x8000001304127210 */ /* 0x080fe40007ffe0ff */
[----:B------:R-:W-:-:S03]  /*1690*/  I2FP.F32.S32 R19, R19 ;  /* 0x0000001300137245 */ /* 0x000fc60000201400 */
[C---:B------:R-:W-:Y:S01]  /*16a0*/  FADD R4, R18.reuse, 1 ;  /* 0x3f80000012047421 */ /* 0x040fe20000000000 */
[----:B------:R-:W-:Y:S01]  /*16b0*/  FADD R25, R18, -1 ;  /* 0xbf80000012197421 */ /* 0x000fe20000000000 */
[----:B------:R-:W-:Y:S01]  /*16c0*/  FFMA R19, R19, 1.1920928955078125e-07, R20 ;  /* 0x3400000013137823 */ /* 0x000fe20000000014 */
[----:B------:R-:W-:Y:S02]  /*16d0*/  @!P0 FADD R21, R21, R21 ;  /* 0x0000001515158221 */ /* 0x000fe40000000000 */
[----:B------:R-:W-:Y:S01]  /*16e0*/  FADD R27, R25, R25 ;  /* 0x00000019191b7221 */ /* 0x000fe20000000000 */
[----:B------:R-:W0:Y:S02]  /*16f0*/  MUFU.RCP R4, R4 ;  /* 0x0000000400047308 */ /* 0x000e240000001000 */
[----:B------:R-:W-:Y:S01]  /*1700*/  @!P2 LOP3.LUT R21, R21, 0x7f800000, RZ, 0x3c, !PT ;  /* 0x7f8000001515a812 */ /* 0x000fe200078e3cff */
[----:B0-----:R-:W-:Y:S01]  /*1710*/  FMUL R18, R4, R27 ;  /* 0x0000001b04127220 */ /* 0x001fe20000400000 */
[----:B------:R-:W-:-:S03]  /*1720*/  MOV R27, 0x3a2c32e4 ;  /* 0x3a2c32e4001b7802 */ /* 0x000fc60000000f00 */
[----:B------:R-:W-:-:S04]  /*1730*/  FADD R24, R25, -R18 ;  /* 0x8000001219187221 */ /* 0x000fc80000000000 */
[----:B------:R-:W-:-:S04]  /*1740*/  FADD R24, R24, R24 ;  /* 0x0000001818187221 */ /* 0x000fc80000000000 */
[-C--:B------:R-:W-:Y:S01]  /*1750*/  FFMA R25, R25, -R18.reuse, R24 ;  /* 0x8000001219197223 */ /* 0x080fe20000000018 */
[----:B------:R-:W-:-:S03]  /*1760*/  FMUL R24, R18, R18 ;  /* 0x0000001212187220 */ /* 0x000fc60000400000 */
[----:B------:R-:W-:Y:S01]  /*1770*/  FMUL R20, R4, R25 ;  /* 0x0000001904147220 */ /* 0x000fe20000400000 */
[----:B------:R-:W-:Y:S01]  /*1780*/  FFMA R4, R18, 1.4426950216293334961, R19 ;  /* 0x3fb8aa3b12047823 */ /* 0x000fe20000000013 */
[C---:B------:R-:W-:Y:S01]  /*1790*/  FFMA R25, R24.reuse, R27, 0.0032181653659790754318 ;  /* 0x3b52e7db18197423 */ /* 0x040fe2000000001b */
[----:B------:R-:W-:Y:S02]  /*17a0*/  HFMA2 R27, -RZ, RZ, 0.64013671875, -15.109375 ;  /* 0x391fcb8eff1b7431 */ /* 0x000fe400000001ff */
[----:B------:R-:W-:Y:S01]  /*17b0*/  FADD R19, R19, -R4 ;  /* 0x8000000413137221 */ /* 0x000fe20000000000 */
[----:B------:R-:W-:-:S03]  /*17c0*/  FFMA R25, R24, R25, 0.018033718690276145935 ;  /* 0x3c93bb7318197423 */ /* 0x000fc60000000019 */
[----:B------:R-:W-:Y:S01]  /*17d0*/  FFMA R19, R18, 1.4426950216293334961, R19 ;  /* 0x3fb8aa3b12137823 */ /* 0x000fe20000000013 */
[----:B------:R-:W-:-:S03]  /*17e0*/  FFMA R25, R24, R25, 0.12022458761930465698 ;  /* 0x3df6384f18197423 */ /* 0x000fc60000000019 */
[----:B------:R-:W-:Y:S01]  /*17f0*/  FFMA R19, R20, 1.4426950216293334961, R19 ;  /* 0x3fb8aa3b14137823 */ /* 0x000fe20000000013 */
[----:B------:R-:W-:-:S03]  /*1800*/  FMUL R25, R24, R25 ;  /* 0x0000001918197220 */ /* 0x000fc60000400000 */
[----:B------:R-:W-:Y:S01]  /*1810*/  FFMA R24, R18, 1.9251366722983220825e-08, R19 ;  /* 0x32a55e3412187823 */ /* 0x000fe20000000013 */
[----:B------:R-:W-:-:S04]  /*1820*/  FMUL R19, R25, 3 ;  /* 0x4040000019137820 */ /* 0x000fc80000400000 */
[----:B------:R-:W-:-:S04]  /*1830*/  FFMA R24, R20, R19, R24 ;  /* 0x0000001314187223 */ /* 0x000fc80000000018 */
[----:B------:R-:W-:Y:S01]  /*1840*/  FFMA R25, R18, R25, R24 ;  /* 0x0000001912197223 */ /* 0x000fe20000000018 */
[----:B------:R-:W-:-:S03]  /*1850*/  @!P0 FMUL R24, R5, 0.5 ;  /* 0x3f00000005188820 */ /* 0x000fc60000400000 */
        /* <DEDUP_REMOVED lines=21> */
[----:B------:R-:W-:Y:S01]  /*19b0*/  FFMA R25, R4, R25, 0.24022644758224487305 ;  /* 0x3e75fdec04197423 */ /* 0x000fe20000000019 */
[----:B------:R-:W-:-:S03]  /*19c0*/  FSEL R29, RZ, +INF , !P3 ;  /* 0x7f800000ff1d7808 */ /* 0x000fc60005800000 */
[----:B------:R-:W-:Y:S01]  /*19d0*/  FFMA R25, R4, R25, 0.69314718246459960938 ;  /* 0x3f31721804197423 */ /* 0x000fe20000000019 */
[----:B0-----:R-:W-:-:S03]  /*19e0*/  LEA R20, R20, -R5, 0x17 ;  /* 0x8000000514147211 */ /* 0x001fc600078eb8ff */
[----:B------:R-:W-:Y:S01]  /*19f0*/  FFMA R25, R4, R25, 1 ;  /* 0x3f80000004197423 */ /* 0x000fe20000000019 */
[----:B------:R-:W-:-:S03]  /*1a00*/  IADD3 R4, PT, PT, R5, 0x7f000000, RZ ;  /* 0x7f00000005047810 */ /* 0x000fc60007ffe0ff */
[----:B------:R-:W-:Y:S02]  /*1a10*/  @P4 LOP3.LUT R21, R21, 0x7fffffff, RZ, 0xc0, !PT ;  /* 0x7fffffff15154812 */ /* 0x000fe400078ec0ff */
[----:B------:R-:W-:-:S04]  /*1a20*/  FMUL R25, R4, R25 ;  /* 0x0000001904197220 */ /* 0x000fc80000400000 */
[----:B------:R-:W-:Y:S01]  /*1a30*/  @!P1 FMUL R29, R20, R25 ;  /* 0x00000019141d9220 */ /* 0x000fe20000400000 */
[----:B------:R-:W-:-:S07]  /*1a40*/  @!P0 MOV R29, R21 ;  /* 0x00000015001d8202 */ /* 0x000fce0000000f00 */
.L_x_84:
[----:B------:R-:W-:Y:S05]  /*1a50*/  BSYNC.RECONVERGENT B0 ;  /* 0x0000000000007941 */ /* 0x000fea0003800200 */
.L_x_83:
        /* <DEDUP_REMOVED lines=16> */
.L_x_86:
[----:B------:R-:W-:Y:S05]  /*1b60*/  BSYNC.RECONVERGENT B3 ;  /* 0x0000000000037941 */ /* 0x000fea0003800200 */
.L_x_85:
        /* <DEDUP_REMOVED lines=9> */
.L_x_87:
[----:B------:R-:W0:Y:S02]  /*1c00*/  MUFU.RCP R5, R0 ;  /* 0x0000000000057308 */ /* 0x000e240000001000 */
[----:B0-----:R-:W-:-:S04]  /*1c10*/  FFMA R2, R0, R5, -1 ;  /* 0xbf80000000027423 */ /* 0x001fc80000000005 */
[----:B------:R-:W-:-:S04]  /*1c20*/  FADD.FTZ R2, -R2, -RZ ;  /* 0x800000ff02027221 */ /* 0x000fc80000010100 */
[----:B------:R-:W-:-:S07]  /*1c30*/  FFMA R5, R5, R2, R5 ;  /* 0x0000000205057223 */ /* 0x000fce0000000005 */
.L_x_88:
[C---:B------:R-:W-:Y:S01]  /*1c40*/  FMUL R0, |R21|.reuse, 16777216 ;  /* 0x4b80000015007820 */ /* 0x040fe20000400200 */
[----:B------:R-:W-:Y:S01]  /*1c50*/  FSETP.GEU.AND P0, PT, |R21|, 1.175494350822287508e-38, PT ;  /* 0x008000001500780b */ /* 0x000fe20003f0e200 */
[----:B------:R-:W-:Y:S01]  /*1c60*/  BSSY.RECONVERGENT B0, `(.L_x_89) ;  /* 0x0000058000007945 */ /* 0x000fe20003800200 */
[----:B------:R-:W-:Y:S02]  /*1c70*/  HFMA2 R24, -RZ, RZ, 1.875, 0 ;  /* 0x3f800000ff187431 */ /* 0x000fe400000001ff */
        /* <DEDUP_REMOVED lines=82> */
[----:B------:R-:W-:Y:S02]  /*21a0*/  @!P1 FSETP.NEU.AND P2, PT, |R2|, 1, PT ;  /* 0x3f8000000200980b */ /* 0x000fe40003f4d200 */
[----:B0-----:R-:W-:Y:S02]  /*21b0*/  @!P1 FSETP.NEU.AND P0, PT, R5, R0, PT ;  /* 0x000000000500920b */ /* 0x001fe40003f0d000 */
[----:B------:R-:W-:-:S04]  /*21c0*/  @!P1 FSEL R0, R3, -R3, P2 ;  /* 0x8000000303009208 */ /* 0x000fc80001000000 */
[----:B------:R-:W-:-:S07]  /*21d0*/  @!P1 FSEL R24, R0, +QNAN , !P0 ;  /* 0x7fffffff00189808 */ /* 0x000fce0004000000 */
.L_x_90:
[----:B------:R-:W-:Y:S05]  /*21e0*/  BSYNC.RECONVERGENT B0 ;  /* 0x0000000000007941 */ /* 0x000fea0003800200 */
.L_x_89:
[----:B------:R-:W-:-:S07]  /*21f0*/  FMUL R24, R24, 100 ;  /* 0x42c8000018187820 */ /* 0x000fce0000400000 */
.L_x_80:
[----:B------:R-:W-:Y:S05]  /*2200*/  BSYNC.RECONVERGENT B2 ;  /* 0x0000000000027941 */ /* 0x000fea0003800200 */
.L_x_79:
        /* <DEDUP_REMOVED lines=13> */
.L_x_93:
[----:B------:R-:W0:Y:S02]  /*22e0*/  MUFU.RCP R5, R0 ;  /* 0x0000000000057308 */ /* 0x000e240000001000 */
[----:B0-----:R-:W-:-:S04]  /*22f0*/  FFMA R2, R0, R5, -1 ;  /* 0xbf80000000027423 */ /* 0x001fc80000000005 */
[----:B------:R-:W-:-:S04]  /*2300*/  FADD.FTZ R2, -R2, -RZ ;  /* 0x800000ff02027221 */ /* 0x000fc80000010100 */
[----:B------:R-:W-:-:S07]  /*2310*/  FFMA R5, R5, R2, R5 ;  /* 0x0000000205057223 */ /* 0x000fce0000000005 */
.L_x_94:
        /* <DEDUP_REMOVED lines=84> */
.L_x_96:
[----:B------:R-:W-:Y:S05]  /*2860*/  BSYNC.RECONVERGENT B0 ;  /* 0x0000000000007941 */ /* 0x000fea0003800200 */
.L_x_95:
        /* <DEDUP_REMOVED lines=16> */
.L_x_98:
[----:B------:R-:W-:Y:S05]  /*2970*/  BSYNC.RECONVERGENT B3 ;  /* 0x0000000000037941 */ /* 0x000fea0003800200 */
.L_x_97:
        /* <DEDUP_REMOVED lines=9> */
.L_x_99:
[----:B------:R-:W0:Y:S02]  /*2a10*/  MUFU.RCP R5, R0 ;  /* 0x0000000000057308 */ /* 0x000e240000001000 */
[----:B0-----:R-:W-:-:S04]  /*2a20*/  FFMA R2, R0, R5, -1 ;  /* 0xbf80000000027423 */ /* 0x001fc80000000005 */
[----:B------:R-:W-:-:S04]  /*2a30*/  FADD.FTZ R2, -R2, -RZ ;  /* 0x800000ff02027221 */ /* 0x000fc80000010100 */
[----:B------:R-:W-:-:S07]  /*2a40*/  FFMA R5, R5, R2, R5 ;  /* 0x0000000205057223 */ /* 0x000fce0000000005 */
.L_x_100:
        /* <DEDUP_REMOVED lines=90> */
.L_x_102:
[----:B------:R-:W-:Y:S05]  /*2ff0*/  BSYNC.RECONVERGENT B0 ;  /* 0x0000000000007941 */ /* 0x000fea0003800200 */
.L_x_101:
[----:B------:R-:W-:-:S07]  /*3000*/  FMUL R3, R3, 100 ;  /* 0x42c8000003037820 */ /* 0x000fce0000400000 */
.L_x_92:
[----:B------:R-:W-:Y:S05]  /*3010*/  BSYNC.RECONVERGENT B2 ;  /* 0x0000000000027941 */ /* 0x000fea0003800200 */
.L_x_91:
        /* <DEDUP_REMOVED lines=9> */
[----:B------:R0:W5:Y:S01]  /*30b0*/  LDG.E R22, desc[UR4][R4.64+0x20] ;  /* 0x0000200404167981 */ /* 0x000162000c1e1900 */
[----:B------:R-:W-:Y:S01]  /*30c0*/  BSSY.RECONVERGENT B0, `(.L_x_103) ;  /* 0x0000051000007945 */ /* 0x000fe20003800200 */
[----:B0-----:R-:W-:-:S02]  /*30d0*/  HFMA2 R4, -RZ, RZ, 0, 0 ;  /* 0x00000000ff047431 */ /* 0x001fc400000001ff */
[----:B--2---:R-:W-:-:S04]  /*30e0*/  FMUL R21, R21, R24 ;  /* 0x0000001815157220 */ /* 0x004fc80000400000 */
[----:B---3--:R-:W-:-:S04]  /*30f0*/  FFMA R0, R0, R23, R21 ;  /* 0x0000001700007223 */ /* 0x008fc80000000015 */
        /* <DEDUP_REMOVED lines=23> */
[----:B------:R-:W-:Y:S02]  /*3270*/  FSETP.NEU.AND P0, PT, R0, RZ, P0 ;  /* 0x000000ff0000720b */ /* 0x000fe4000070d000 */
[----:B------:R-:W-:-:S05]  /*3280*/  IADD3 R5, PT, PT, R5, -R18, RZ ;  /* 0x8000001205057210 */ /* 0x000fca0007ffe0ff */
[C---:B------:R-:W-:Y:S01]  /*3290*/  FADD R4, R5.reuse, 1 ;  /* 0x3f80000005047421 */ /* 0x040fe20000000000 */
[----:B------:R-:W-:Y:S01]  /*32a0*/  FADD R21, R5, -1 ;  /* 0xbf80000005157421 */ /* 0x000fe20000000000 */
[----:B------:R-:W-:-:S03]  /*32b0*/  I2FP.F32.S32 R5, R18 ;  /* 0x0000001200057245 */ /* 0x000fc60000201400 */
[----:B------:R-:W-:Y:S01]  /*32c0*/  FADD R19, R21, R21 ;  /* 0x0000001515137221 */ /* 0x000fe20000000000 */
[----:B------:R-:W0:Y:S01]  /*32d0*/  MUFU.RCP R4, R4 ;  /* 0x0000000400047308 */ /* 0x000e220000001000 */
[----:B------:R-:W-:Y:S01]  /*32e0*/  FFMA R23, R5, 1.1920928955078125e-07, R20 ;  /* 0x3400000005177823 */ /* 0x000fe20000000014 */
[----:B------:R-:W-:Y:S01]  /*32f0*/  @!P0 FADD R0, R0, R0 ;  /* 0x0000000000008221 */ /* 0x000fe20000000000 */
        /* <DEDUP_REMOVED lines=26> */
[----:B------:R-:W-:Y:S02]  /*34a0*/  FFMA R18, R18, 0.4166666567325592041, R21 ;  /* 0x3ed5555512127823 */ /* 0x000fe40000000015 */
[----:B------:R-:W1:Y:S01]  /*34b0*/  F2I.NTZ R21, R4 ;  /* 0x0000000400157305 */ /* 0x000e620000203100 */
[----:B0-----:R-:W-:Y:S01]  /*34c0*/  FADD R5, R4, -R19 ;  /* 0x8000001304057221 */ /* 0x001fe20000000000 */
[----:B------:R-:W-:-:S03]  /*34d0*/  FSETP.GT.AND P1, PT, R19, RZ, PT ;  /* 0x000000ff1300720b */ /* 0x000fc60003f24000 */
[----:B------:R-:W-:-:S04]  /*34e0*/  FADD R5, R5, R18 ;  /* 0x0000001205057221 */ /* 0x000fc80000000000 */
[----:B------:R-:W-:-:S04]  /*34f0*/  FFMA R18, R5, R20, 0.0013391353422775864601 ;  /* 0x3aaf85ed05127423 */ /* 0x000fc80000000014 */
[----:B------:R-:W-:-:S04]  /*3500*/  FFMA R18, R5, R18, 0.0096188392490148544312 ;  /* 0x3c1d985605127423 */ /* 0x000fc80000000012 */
[----:B------:R-:W-:-:S04]  /*3510*/  FFMA R18, R5, R18, 0.055503588169813156128 ;  /* 0x3d6357bb05127423 */ /* 0x000fc80000000012 */
[C---:B------:R-:W-:Y:S01]  /*3520*/  FFMA R20, R5.reuse, R18, 0.24022644758224487305 ;  /* 0x3e75fdec05147423 */ /* 0x040fe20000000012 */
[----:B------:R-:W-:Y:S02]  /*3530*/  SEL R18, RZ, 0x83000000, P1 ;  /* 0x83000000ff127807 */ /* 0x000fe40000800000 */
[----:B------:R-:W-:Y:S01]  /*3540*/  FSETP.GEU.AND P1, PT, R4, RZ, PT ;  /* 0x000000ff0400720b */ /* 0x000fe20003f2e000 */
[----:B------:R-:W-:Y:S01]  /*3550*/  FFMA R20, R5, R20, 0.69314718246459960938 ;  /* 0x3f31721805147423 */ /* 0x000fe20000000014 */
[----:B------:R-:W-:Y:S02]  /*3560*/  IADD3 R19, PT, PT, R18, 0x7f000000, RZ ;  /* 0x7f00000012137810 */ /* 0x000fe40007ffe0ff */
[----:B-1----:R-:W-:Y:S01]  /*3570*/  LEA R21, R21, -R18, 0x17 ;  /* 0x8000001215157211 */ /* 0x002fe200078eb8ff */
[----:B------:R-:W-:Y:S01]  /*3580*/  FFMA R20, R5, R20, 1 ;  /* 0x3f80000005147423 */ /* 0x000fe20000000014 */
[----:B------:R-:W-:-:S03]  /*3590*/  FSEL R4, RZ, +INF , !P1 ;  /* 0x7f800000ff047808 */ /* 0x000fc60004800000 */
[----:B------:R-:W-:-:S04]  /*35a0*/  FMUL R20, R19, R20 ;  /* 0x0000001413147220 */ /* 0x000fc80000400000 */
[----:B------:R-:W-:Y:S01]  /*35b0*/  @!P2 FMUL R4, R21, R20 ;  /* 0x000000141504a220 */ /* 0x000fe20000400000 */
[----:B------:R-:W-:-:S07]  /*35c0*/  @!P0 LOP3.LUT R4, R0, 0x7fffffff, RZ, 0xc0, !PT ;  /* 0x7fffffff00048812 */ /* 0x000fce00078ec0ff */
.L_x_104:
[----:B------:R-:W-:Y:S05]  /*35d0*/  BSYNC.RECONVERGENT B0 ;  /* 0x0000000000007941 */ /* 0x000fea0003800200 */
.L_x_103:
        /* <DEDUP_REMOVED lines=72> */
.L_x_106:
[----:B------:R-:W-:Y:S05]  /*3a60*/  BSYNC.RECONVERGENT B0 ;  /* 0x0000000000007941 */ /* 0x000fea0003800200 */
.L_x_105:
        /* <DEDUP_REMOVED lines=19> */
[-C--:B------:R-:W-:Y:S02]  /*3ba0*/  IADD3 R21, PT, PT, R2, -R5.reuse, RZ ;  /* 0x8000000502157210 */ /* 0x080fe40007ffe0ff */
[----:B------:R-:W-:-:S03]  /*3bb0*/  I2FP.F32.S32 R5, R5 ;  /* 0x0000000500057245 */ /* 0x000fc60000201400 */
[C---:B------:R-:W-:Y:S01]  /*3bc0*/  FADD R2, R21.reuse, 1 ;  /* 0x3f80000015027421 */ /* 0x040fe20000000000 */
[----:B------:R-:W-:Y:S01]  /*3bd0*/  FADD R21, R21, -1 ;  /* 0xbf80000015157421 */ /* 0x000fe20000000000 */
[----:B------:R-:W-:-:S03]  /*3be0*/  FFMA R23, R5, 1.1920928955078125e-07, R20 ;  /* 0x3400000005177823 */ /* 0x000fc60000000014 */
[----:B------:R-:W-:Y:S01]  /*3bf0*/  FADD R19, R21, R21 ;  /* 0x0000001515137221 */ /* 0x000fe20000000000 */
[----:B------:R-:W0:Y:S01]  /*3c00*/  MUFU.RCP R2, R2 ;  /* 0x0000000200027308 */ /* 0x000e220000001000 */
[----:B------:R-:W-:Y:S02]  /*3c10*/  @!P0 FADD R3, R3, R3 ;  /* 0x0000000303038221 */ /* 0x000fe40000000000 */
        /* <DEDUP_REMOVED lines=45> */
.L_x_108:
[----:B------:R-:W-:Y:S05]  /*3ef0*/  BSYNC.RECONVERGENT B0 ;  /* 0x0000000000007941 */ /* 0x000fea0003800200 */
.L_x_107:
        /* <DEDUP_REMOVED lines=10> */
[-C--:B--2---:R-:W-:Y:S01]  /*3fa0*/  FMUL R20, R29, R0.reuse ;  /* 0x000000001d147220 */ /* 0x084fe20000400000 */
[-C--:B---3--:R-:W-:Y:S01]  /*3fb0*/  FMUL R22, R22, R0.reuse ;  /* 0x0000000016167220 */ /* 0x088fe20000400000 */
[----:B----4-:R-:W-:Y:S01]  /*3fc0*/  FMUL R24, R24, R0 ;  /* 0x0000000018187220 */ /* 0x010fe20000400000 */
[----:B------:R-:W-:-:S02]  /*3fd0*/  HFMA2 R0, -RZ, RZ, 4.35546875, 0 ;  /* 0x445b0000ff007431 */ /* 0x000fc400000001ff */
[----:B-----5:R-:W-:-:S04]  /*3fe0*/  FFMA R20, R27, R4, R20 ;  /* 0x000000041b147223 */ /* 0x020fc80000000014 */
[----:B------:R-:W-:Y:S01]  /*3ff0*/  FFMA R25, R25, R2, R20 ;  /* 0x0000000219197223 */ /* 0x000fe20000000014 */
[----:B------:R-:W-:-:S03]  /*4000*/  FFMA R22, R21, R4, R22 ;  /* 0x0000000415167223 */ /* 0x000fc60000000016 */
[----:B------:R-:W-:Y:S01]  /*4010*/  FFMA R25, R25, R0, 64 ;  /* 0x4280000019197423 */ /* 0x000fe20000000000 */
[----:B------:R-:W-:Y:S01]  /*4020*/  FFMA R24, R5, R4, R24 ;  /* 0x0000000405187223 */ /* 0x000fe20000000018 */
[----:B------:R-:W-:-:S03]  /*4030*/  FFMA R3, R3, R2, R22 ;  /* 0x0000000203037223 */ /* 0x000fc60000000016 */
[----:B------:R-:W-:Y:S01]  /*4040*/  FSETP.GEU.AND P0, PT, R25, RZ, PT ;  /* 0x000000ff1900720b */ /* 0x000fe20003f0e000 */
[----:B------:R-:W-:Y:S01]  /*4050*/  FFMA R23, R23, R2, R24 ;  /* 0x0000000217177223 */ /* 0x000fe20000000018 */
[----:B------:R-:W-:Y:S01]  /*4060*/  FADD R2, RZ, R25 ;  /* 0x00000019ff027221 */ /* 0x000fe20000000000 */
[-C--:B------:R-:W-:Y:S02]  /*4070*/  FFMA R4, R3, R0.reuse, 512 ;  /* 0x4400000003047423 */ /* 0x080fe40000000000 */
[----:B------:R-:W-:Y:S02]  /*4080*/  FFMA R23, R23, R0, 512 ;  /* 0x4400000017177423 */ /* 0x000fe40000000000 */
[----:B------:R-:W-:Y:S01]  /*4090*/  FSEL R3, R2, RZ, P0 ;  /* 0x000000ff02037208 */ /* 0x000fe20000000000 */
[----:B------:R-:W-:Y:S01]  /*40a0*/  FADD R2, RZ, R4 ;  /* 0x00000004ff027221 */ /* 0x000fe20000000000 */
[----:B------:R-:W-:Y:S01]  /*40b0*/  FSETP.GEU.AND P0, PT, R4, RZ, PT ;  /* 0x000000ff0400720b */ /* 0x000fe20003f0e000 */
[----:B------:R-:W-:-:S03]  /*40c0*/  FADD R4, RZ, R23 ;  /* 0x00000017ff047221 */ /* 0x000fc60000000000 */
[----:B------:R-:W-:Y:S02]  /*40d0*/  FSEL R5, R2, RZ, P0 ;  /* 0x000000ff02057208 */ /* 0x000fe40000000000 */
[----:B------:R-:W-:Y:S01]  /*40e0*/  FSETP.GEU.AND P0, PT, R23, RZ, PT ;  /* 0x000000ff1700720b */ /* 0x000fe20003f0e000 */
[----:B------:R-:W0:Y:S03]  /*40f0*/  F2I.U32.TRUNC.NTZ R0, R3 ;  /* 0x0000000300007305 */ /* 0x000e26000020f000 */
[----:B------:R-:W-:-:S05]  /*4100*/  FSEL R18, R4, RZ, P0 ;  /* 0x000000ff04127208 */ /* 0x000fca0000000000 */
[----:B------:R-:W1:Y:S08]  /*4110*/  F2I.U32.TRUNC.NTZ R2, R5 ;  /* 0x0000000500027305 */ /* 0x000e70000020f000 */
[----:B------:R-:W2:Y:S01]  /*4120*/  F2I.U32.TRUNC.NTZ R4, R18 ;  /* 0x0000001200047305 */ /* 0x000ea2000020f000 */
[----:B0-----:R-:W-:Y:S02]  /*4130*/  VIMNMX.U16x2 R0, PT, PT, R0, 0x400040, !PT ;  /* 0x0040004000007848 */ /* 0x001fe40007fe0200 */
[----:B------:R-:W-:-:S02]  /*4140*/  FSETP.GEU.AND P0, PT, R3, 1023, PT ;  /* 0x447fc0000300780b */ /* 0x000fc40003f0e000 */
[----:B-1----:R-:W-:Y:S02]  /*4150*/  VIMNMX.U16x2 R2, PT, PT, R2, 0x400040, !PT ;  /* 0x0040004002027848 */ /* 0x002fe40007fe0200 */
[----:B------:R-:W-:Y:S02]  /*4160*/  VIMNMX.U16x2 R0, PT, PT, R0, 0x3ac03ac, PT ;  /* 0x03ac03ac00007848 */ /* 0x000fe40003fe0200 */
[----:B------:R-:W-:Y:S02]  /*4170*/  FSETP.GEU.AND P1, PT, R5, 1023, PT ;  /* 0x447fc0000500780b */ /* 0x000fe40003f2e000 */
[----:B--2---:R-:W-:Y:S02]  /*4180*/  VIMNMX.U16x2 R4, PT, PT, R4, 0x400040, !PT ;  /* 0x0040004004047848 */ /* 0x004fe40007fe0200 */
[----:B------:R-:W-:Y:S02]  /*4190*/  VIMNMX.U16x2 R2, PT, PT, R2, 0x3c003c0, PT ;  /* 0x03c003c002027848 */ /* 0x000fe40003fe0200 */
[----:B------:R-:W-:-:S02]  /*41a0*/  VIMNMX.U16x2 R3, PT, PT, R4, 0x3c003c0, PT ;  /* 0x03c003c004037848 */ /* 0x000fc40003fe0200 */
[----:B------:R-:W-:Y:S02]  /*41b0*/  FSETP.GEU.AND P2, PT, R18, 1023, PT ;  /* 0x447fc0001200780b */ /* 0x000fe40003f4e000 */
[----:B------:R-:W-:Y:S02]  /*41c0*/  SEL R25, R0, 0x3ac, !P0 ;  /* 0x000003ac00197807 */ /* 0x000fe40004000000 */
[----:B------:R-:W-:Y:S02]  /*41d0*/  SEL R27, R2, 0x3c0, !P1 ;  /* 0x000003c0021b7807 */ /* 0x000fe40004800000 */
[----:B------:R-:W-:Y:S01]  /*41e0*/  SEL R29, R3, 0x3c0, !P2 ;  /* 0x000003c0031d7807 */ /* 0x000fe20005000000 */
[----:B------:R0:W-:Y:S04]  /*41f0*/  STG.E.U16 desc[UR4][R10.64], R25 ;  /* 0x000000190a007986 */ /* 0x0001e8000c101504 */
[----:B------:R1:W-:Y:S04]  /*4200*/  STG.E.U16 desc[UR4][R8.64], R27 ;  /* 0x0000001b08007986 */ /* 0x0003e8000c101504 */
[----:B------:R2:W-:Y:S04]  /*4210*/  STG.E.U16 desc[UR4][R6.64], R29 ;  /* 0x0000001d06007986 */ /* 0x0005e8000c101504 */
[----:B------:R-:W3:Y:S04]  /*4220*/  LDG.E.U16 R28, desc[UR4][R14.64] ;  /* 0x000000040e1c7981 */ /* 0x000ee8000c1e1500 */
[----:B------:R-:W4:Y:S04]  /*4230*/  LDG.E.U16 R26, desc[UR4][R16.64+0x2] ;  /* 0x00000204101a7981 */ /* 0x000f28000c1e1500 */
[----:B------:R-:W5:Y:S01]  /*4240*/  LDG.E.U16 R22, desc[UR4][R12.64] ;  /* 0x000000040c167981 */ /* 0x000f62000c1e1500 */
[----:B------:R-:W1:Y:S01]  /*4250*/  LDC.64 R4, c[0x4][0x88] ;  /* 0x01002200ff047b82 */ /* 0x000e620000000a00 */
[----:B------:R-:W-:Y:S01]  /*4260*/  HFMA2 R18, -RZ, RZ, -0.00783538818359375, -0.0282440185546875 ;  /* 0xa003a73bff127431 */ /* 0x000fe200000001ff */
[----:B------:R-:W-:Y:S01]  /*4270*/  MOV R19, 0x3fe24924 ;  /* 0x3fe2492400137802 */ /* 0x000fe20000000f00 */
[----:B------:R-:W-:Y:S01]  /*4280*/  UMOV UR8, 0xa06c1b5a ;  /* 0xa06c1b5a00087882 */ /* 0x000fe20000000000 */
[----:B------:R-:W-:Y:S01]  /*4290*/  UMOV UR9, 0x3f524924 ;  /* 0x3f52492400097882 */ /* 0x000fe20000000000 */
[----:B0-----:R-:W-:Y:S01]  /*42a0*/  HFMA2 R25, -RZ, RZ, 1.923828125, -0.2509765625 ;  /* 0x3fb2b404ff197431 */ /* 0x001fe200000001ff */
[----:B------:R-:W-:Y:S01]  /*42b0*/  MOV R24, 0x9ffcfefc ;  /* 0x9ffcfefc00187802 */ /* 0x000fe20000000f00 */
[----:B------:R-:W-:Y:S01]  /*42c0*/  UMOV UR6, 0x9edf1f7e ;  /* 0x9edf1f7e00067882 */ /* 0x000fe20000000000 */
[----:B------:R-:W-:Y:S01]  /*42d0*/  UMOV UR7, 0x3f52b404 ;  /* 0x3f52b40400077882 */ /* 0x000fe20000000000 */
[----:B-1----:R-:W2:Y:S04]  /*42e0*/  LDG.E R0, desc[UR4][R4.64+0x4] ;  /* 0x0000040404007981 */ /* 0x002ea8000c1e1900 */
[----:B------:R-:W2:Y:S01]  /*42f0*/  LDG.E R27, desc[UR4][R4.64+0x20] ;  /* 0x00002004041b7981 */ /* 0x000ea2000c1e1900 */
[----:B---3--:R0:W1:Y:S08]  /*4300*/  I2F.F64.U16 R20, R28 ;  /* 0x0000001c00147312 */ /* 0x0080700000101800 */
[----:B----4-:R3:W4:Y:S01]  /*4310*/  I2F.F64.U16 R2, R26 ;  /* 0x0000001a00027312 */ /* 0x0107220000101800 */
[----:B0-----:R-:W2:Y:S01]  /*4320*/  LDG.E R28, desc[UR4][R4.64+0x18] ;  /* 0x00001804041c7981 */ /* 0x001ea2000c1e1900 */
[----:B-1----:R-:W-:-:S06]  /*4330*/  DFMA R20, R20, UR8, -R18 ;  /* 0x0000000814147c2b */ /* 0x002fcc0008000812 */
[----:B-----5:R-:W0:Y:S01]  /*4340*/  I2F.F64.U16 R22, R22 ;  /* 0x0000001600167312 */ /* 0x020e220000101800 */
[----:B---3--:R-:W3:Y:S07]  /*4350*/  LDG.E R26, desc[UR4][R4.64+0x1c] ;  /* 0x00001c04041a7981 */ /* 0x008eee000c1e1900 */
[----:B------:R1:W2:Y:S01]  /*4360*/  F2F.F32.F64 R21, R20 ;  /* 0x0000001400157310 */ /* 0x0002a20000301000 */
[----:B----4-:R-:W-:Y:S01]  /*4370*/  DFMA R2, R2, UR6, -R24 ;  /* 0x0000000602027c2b */ /* 0x010fe20008000818 */
[----:B------:R-:W4:Y:S01]  /*4380*/  LDG.E R24, desc[UR4][R4.64+0x8] ;  /* 0x0000080404187981 */ /* 0x000f22000c1e1900 */
[----:B0-----:R-:W-:-:S03]  /*4390*/  DFMA R18, R22, UR8, -R18 ;  /* 0x0000000816127c2b */ /* 0x001fc60008000812 */
[----:B------:R-:W5:Y:S04]  /*43a0*/  LDG.E R25, desc[UR4][R4.64+0xc] ;  /* 0x00000c0404197981 */ /* 0x000f68000c1e1900 */
[----:B-1----:R-:W3:Y:S04]  /*43b0*/  LDG.E R20, desc[UR4][R4.64] ;  /* 0x0000000404147981 */ /* 0x002ee8000c1e1900 */
[----:B------:R-:W5:Y:S04]  /*43c0*/  LDG.E R22, desc[UR4][R4.64+0x10] ;  /* 0x0000100404167981 */ /* 0x000f68000c1e1900 */
[----:B------:R-:W5:Y:S01]  /*43d0*/  LDG.E R23, desc[UR4][R4.64+0x14] ;  /* 0x0000140404177981 */ /* 0x000f62000c1e1900 */
[----:B------:R-:W3:Y:S01]  /*43e0*/  F2F.F32.F64 R3, R2 ;  /* 0x0000000200037310 */ /* 0x000ee20000301000 */
[----:B--2---:R-:W-:-:S07]  /*43f0*/  FMUL R0, R21, R0 ;  /* 0x0000000015007220 */ /* 0x004fce0000400000 */
[----:B------:R-:W4:Y:S01]  /*4400*/  F2F.F32.F64 R18, R18 ;  /* 0x0000001200127310 */ /* 0x000f220000301000 */
[----:B------:R-:W-:Y:S01]  /*4410*/  BSSY.RECONVERGENT B2, `(.L_x_109) ;  /* 0x00000e8000027945 */ /* 0x000fe20003800200 */
[----:B---3--:R-:W-:-:S04]  /*4420*/  FFMA R29, R3, R20, R0 ;  /* 0x00000014031d7223 */ /* 0x008fc80000000000 */
[----:B----4-:R-:W-:-:S05]  /*4430*/  FFMA R24, R18, R24, R29 ;  /* 0x0000001812187223 */ /* 0x010fca000000001d */
[----:B------:R-:W-:Y:S01]  /*4440*/  FSETP.GT.AND P0, PT, R24, RZ, PT ;  /* 0x000000ff1800720b */ /* 0x000fe20003f04000 */
[C---:B-----5:R-:W-:Y:S01]  /*4450*/  FMUL R22, R21.reuse, R22 ;  /* 0x0000001615167220 */ /* 0x060fe20000400000 */
[----:B------:R-:W-:-:S03]  /*4460*/  FMUL R29, R21, R26 ;  /* 0x0000001a151d7220 */ /* 0x000fc60000400000 */
[C---:B------:R-:W-:Y:S01]  /*4470*/  FFMA R21, R3.reuse, R25, R22 ;  /* 0x0000001903157223 */ /* 0x040fe20000000016 */
[----:B------:R-:W-:-:S03]  /*4480*/  FFMA R22, R3, R28, R29 ;  /* 0x0000001c03167223 */ /* 0x000fc6000000001d */
[C---:B------:R-:W-:Y:S01]  /*4490*/  FFMA R21, R18.reuse, R23, R21 ;  /* 0x0000001712157223 */ /* 0x040fe20000000015 */
[----:B------:R-:W-:Y:S01]  /*44a0*/  FFMA R22, R18, R27, R22 ;  /* 0x0000001b12167223 */ /* 0x000fe20000000016 */
[----:B------:R-:W-:Y:S02]  /*44b0*/  MOV R23, RZ ;  /* 0x000000ff00177202 */ /* 0x000fe40000000f00 */
        /* <DEDUP_REMOVED lines=10> */
.L_x_111:
[----:B------:R-:W0:Y:S02]  /*4560*/  MUFU.RCP R5, R0 ;  /* 0x0000000000057308 */ /* 0x000e240000001000 */
[----:B0-----:R-:W-:-:S04]  /*4570*/  FFMA R2, R0, R5, -1 ;  /* 0xbf80000000027423 */ /* 0x001fc80000000005 */
[----:B------:R-:W-:-:S04]  /*4580*/  FADD.FTZ R2, -R2, -RZ ;  /* 0x800000ff02027221 */ /* 0x000fc80000010100 */
[----:B------:R-:W-:-:S07]  /*4590*/  FFMA R5, R5, R2, R5 ;  /* 0x0000000205057223 */ /* 0x000fce0000000005 */
.L_x_112:
        /* <DEDUP_REMOVED lines=84> */
.L_x_114:
[----:B------:R-:W-:Y:S05]  /*4ae0*/  BSYNC.RECONVERGENT B0 ;  /* 0x0000000000007941 */ /* 0x000fea0003800200 */
.L_x_113:
        /* <DEDUP_REMOVED lines=16> */
.L_x_116:
[----:B------:R-:W-:Y:S05]  /*4bf0*/  BSYNC.RECONVERGENT B3 ;  /* 0x0000000000037941 */ /* 0x000fea0003800200 */
.L_x_115:
        /* <DEDUP_REMOVED lines=9> */
.L_x_117:
[----:B------:R-:W0:Y:S02]  /*4c90*/  MUFU.RCP R5, R0 ;  /* 0x0000000000057308 */ /* 0x000e240000001000 */
[----:B0-----:R-:W-:-:S04]  /*4ca0*/  FFMA R2, R0, R5, -1 ;  /* 0xbf80000000027423 */ /* 0x001fc80000000005 */
[----:B------:R-:W-:-:S04]  /*4cb0*/  FADD.FTZ R2, -R2, -RZ ;  /* 0x800000ff02027221 */ /* 0x000fc80000010100 */
[----:B------:R-:W-:-:S07]  /*4cc0*/  FFMA R5, R5, R2, R5 ;  /* 0x0000000205057223 */ /* 0x000fce0000000005 */
.L_x_118:
        /* <DEDUP_REMOVED lines=90> */
.L_x_120:
[----:B------:R-:W-:Y:S05]  /*5270*/  BSYNC.RECONVERGENT B0 ;  /* 0x0000000000007941 */ /* 0x000fea0003800200 */
.L_x_119:
[----:B------:R-:W-:-:S07]  /*5280*/  FMUL R23, R0, 100 ;  /* 0x42c8000000177820 */ /* 0x000fce0000400000 */
.L_x_110:
[----:B------:R-:W-:Y:S05]  /*5290*/  BSYNC.RECONVERGENT B2 ;  /* 0x0000000000027941 */ /* 0x000fea0003800200 */
.L_x_109:
        /* <DEDUP_REMOVED lines=13> */
.L_x_123:
[----:B------:R-:W0:Y:S02]  /*5370*/  MUFU.RCP R5, R0 ;  /* 0x0000000000057308 */ /* 0x000e240000001000 */
[----:B0-----:R-:W-:-:S04]  /*5380*/  FFMA R2, R0, R5, -1 ;  /* 0xbf80000000027423 */ /* 0x001fc80000000005 */
[----:B------:R-:W-:-:S04]  /*5390*/  FADD.FTZ R2, -R2, -RZ ;  /* 0x800000ff02027221 */ /* 0x000fc80000010100 */
[----:B------:R-:W-:-:S07]  /*53a0*/  FFMA R5, R5, R2, R5 ;  /* 0x0000000205057223 */ /* 0x000fce0000000005 */
.L_x_124:
        /* <DEDUP_REMOVED lines=84> */
.L_x_126:
[----:B------:R-:W-:Y:S05]  /*58f0*/  BSYNC.RECONVERGENT B0 ;  /* 0x0000000000007941 */ /* 0x000fea0003800200 */
.L_x_125:
        /* <DEDUP_REMOVED lines=16> */
.L_x_128:
[----:B------:R-:W-:Y:S05]  /*5a00*/  BSYNC.RECONVERGENT B3 ;  /* 0x0000000000037941 */ /* 0x000fea0003800200 */
.L_x_127:
        /* <DEDUP_REMOVED lines=9> */
.L_x_129:
[----:B------:R-:W0:Y:S02]  /*5aa0*/  MUFU.RCP R5, R0 ;  /* 0x0000000000057308 */ /* 0x000e240000001000 */
[----:B0-----:R-:W-:-:S04]  /*5ab0*/  FFMA R2, R0, R5, -1 ;  /* 0xbf80000000027423 */ /* 0x001fc80000000005 */
[----:B------:R-:W-:-:S04]  /*5ac0*/  FADD.FTZ R2, -R2, -RZ ;  /* 0x800000ff02027221 */ /* 0x000fc80000010100 */
[----:B------:R-:W-:-:S07]  /*5ad0*/  FFMA R5, R5, R2, R5 ;  /* 0x0000000205057223 */ /* 0x000fce0000000005 */
.L_x_130:
        /* <DEDUP_REMOVED lines=90> */
.L_x_132:
[----:B------:R-:W-:Y:S05]  /*6080*/  BSYNC.RECONVERGENT B0 ;  /* 0x0000000000007941 */ /* 0x000fea0003800200 */
.L_x_131:
[----:B------:R-:W-:-:S07]  /*6090*/  FMUL R24, R24, 100 ;  /* 0x42c8000018187820 */ /* 0x000fce0000400000 */
.L_x_122:
[----:B------:R-:W-:Y:S05]  /*60a0*/  BSYNC.RECONVERGENT B2 ;  /* 0x0000000000027941 */ /* 0x000fea0003800200 */
.L_x_121:
        /* <DEDUP_REMOVED lines=13> */
.L_x_135:
[----:B------:R-:W0:Y:S02]  /*6180*/  MUFU.RCP R5, R0 ;  /* 0x0000000000057308 */ /* 0x000e240000001000 */
[----:B0-----:R-:W-:-:S04]  /*6190*/  FFMA R2, R0, R5, -1 ;  /* 0xbf80000000027423 */ /* 0x001fc80000000005 */
[----:B------:R-:W-:-:S04]  /*61a0*/  FADD.FTZ R2, -R2, -RZ ;  /* 0x800000ff02027221 */ /* 0x000fc80000010100 */
[----:B------:R-:W-:-:S07]  /*61b0*/  FFMA R5, R5, R2, R5 ;  /* 0x0000000205057223 */ /* 0x000fce0000000005 */
.L_x_136:
        /* <DEDUP_REMOVED lines=84> */
.L_x_138:
[----:B------:R-:W-:Y:S05]  /*6700*/  BSYNC.RECONVERGENT B0 ;  /* 0x0000000000007941 */ /* 0x000fea0003800200 */
.L_x_137:
        /* <DEDUP_REMOVED lines=16> */
.L_x_140:
[----:B------:R-:W-:Y:S05]  /*6810*/  BSYNC.RECONVERGENT B3 ;  /* 0x0000000000037941 */ /* 0x000fea0003800200 */
.L_x_139:
        /* <DEDUP_REMOVED lines=9> */
.L_x_141:
[----:B------:R-:W0:Y:S02]  /*68b0*/  MUFU.RCP R5, R0 ;  /* 0x0000000000057308 */ /* 0x000e240000001000 */
[----:B0-----:R-:W-:-:S04]  /*68c0*/  FFMA R2, R0, R5, -1 ;  /* 0xbf80000000027423 */ /* 0x001fc80000000005 */
[----:B------:R-:W-:-:S04]  /*68d0*/  FADD.FTZ R2, -R2, -RZ ;  /* 0x800000ff02027221 */ /* 0x000fc80000010100 */
[----:B------:R-:W-:-:S07]  /*68e0*/  FFMA R5, R5, R2, R5 ;  /* 0x0000000205057223 */ /* 0x000fce0000000005 */
.L_x_142:
        /* <DEDUP_REMOVED lines=90> */
.L_x_144:
[----:B------:R-:W-:Y:S05]  /*6e90*/  BSYNC.RECONVERGENT B0 ;  /* 0x0000000000007941 */ /* 0x000fea0003800200 */
.L_x_143:
[----:B------:R-:W-:-:S07]  /*6ea0*/  FMUL R3, R3, 100 ;  /* 0x42c8000003037820 */ /* 0x000fce0000400000 */
.L_x_134:
[----:B------:R-:W-:Y:S05]  /*6eb0*/  BSYNC.RECONVERGENT B2 ;  /* 0x0000000000027941 */ /* 0x000fea0003800200 */
.L_x_133:
        /* <DEDUP_REMOVED lines=91> */
.L_x_146:
[----:B------:R-:W-:Y:S05]  /*7470*/  BSYNC.RECONVERGENT B0 ;  /* 0x0000000000007941 */ /* 0x000fea0003800200 */
.L_x_145:
        /* <DEDUP_REMOVED lines=72> */
.L_x_148:
[----:B------:R-:W-:Y:S05]  /*7900*/  BSYNC.RECONVERGENT B0 ;  /* 0x0000000000007941 */ /* 0x000fea0003800200 */
.L_x_147:
        /* <DEDUP_REMOVED lines=72> */
.L_x_150:
[----:B------:R-:W-:Y:S05]  /*7d90*/  BSYNC.RECONVERGENT B0 ;  /* 0x0000000000007941 */ /* 0x000fea0003800200 */
.L_x_149:
        /* <DEDUP_REMOVED lines=10> */
[----:B--2---:R-:W-:-:S02]  /*7e40*/  FMUL R20, R29, R0 ;  /* 0x000000001d147220 */ /* 0x004fc40000400000 */
[----:B------:R-:W0:Y:S01]  /*7e50*/  LDC R29, c[0x0][0x3a0] ;  /* 0x0000e800ff1d7b82 */ /* 0x000e220000000800 */
[-C--:B---3--:R-:W-:Y:S01]  /*7e60*/  FMUL R22, R22, R0.reuse ;  /* 0x0000000016167220 */ /* 0x088fe20000400000 */
[----:B----4-:R-:W-:Y:S01]  /*7e70*/  FMUL R24, R24, R0 ;  /* 0x0000000018187220 */ /* 0x010fe20000400000 */
[----:B------:R-:W-:Y:S02]  /*7e80*/  HFMA2 R0, -RZ, RZ, 4.35546875, 0 ;  /* 0x445b0000ff007431 */ /* 0x000fe400000001ff */
        /* <DEDUP_REMOVED lines=17> */
[----:B------:R-:W1:Y:S03]  /*7fa0*/  F2I.U32.TRUNC.NTZ R0, R3 ;  /* 0x0000000300007305 */ /* 0x000e66000020f000 */
[----:B------:R-:W-:-:S05]  /*7fb0*/  FSEL R18, R4, RZ, P0 ;  /* 0x000000ff04127208 */ /* 0x000fca0000000000 */
[----:B------:R-:W2:Y:S08]  /*7fc0*/  F2I.U32.TRUNC.NTZ R2, R5 ;  /* 0x0000000500027305 */ /* 0x000eb0000020f000 */
[----:B------:R-:W3:Y:S01]  /*7fd0*/  F2I.U32.TRUNC.NTZ R4, R18 ;  /* 0x0000001200047305 */ /* 0x000ee2000020f000 */
[----:B-1----:R-:W-:Y:S02]  /*7fe0*/  VIMNMX.U16x2 R0, PT, PT, R0, 0x400040, !PT ;  /* 0x0040004000007848 */ /* 0x002fe40007fe0200 */
[----:B------:R-:W-:-:S02]  /*7ff0*/  FSETP.GEU.AND P0, PT, R3, 1023, PT ;  /* 0x447fc0000300780b */ /* 0x000fc40003f0e000 */
[----:B--2---:R-:W-:Y:S02]  /*8000*/  VIMNMX.U16x2 R2, PT, PT, R2, 0x400040, !PT ;  /* 0x0040004002027848 */ /* 0x004fe40007fe0200 */
[----:B------:R-:W-:Y:S02]  /*8010*/  VIMNMX.U16x2 R0, PT, PT, R0, 0x3ac03ac, PT ;  /* 0x03ac03ac00007848 */ /* 0x000fe40003fe0200 */
[----:B------:R-:W-:Y:S02]  /*8020*/  FSETP.GEU.AND P1, PT, R5, 1023, PT ;  /* 0x447fc0000500780b */ /* 0x000fe40003f2e000 */
[----:B---3--:R-:W-:Y:S02]  /*8030*/  VIMNMX.U16x2 R4, PT, PT, R4, 0x400040, !PT ;  /* 0x0040004004047848 */ /* 0x008fe40007fe0200 */
[----:B------:R-:W-:Y:S02]  /*8040*/  VIMNMX.U16x2 R2, PT, PT, R2, 0x3c003c0, PT ;  /* 0x03c003c002027848 */ /* 0x000fe40003fe0200 */
[----:B------:R-:W-:-:S02]  /*8050*/  VIMNMX.U16x2 R3, PT, PT, R4, 0x3c003c0, PT ;  /* 0x03c003c004037848 */ /* 0x000fc40003fe0200 */
[----:B------:R-:W-:Y:S02]  /*8060*/  FSETP.GEU.AND P2, PT, R18, 1023, PT ;  /* 0x447fc0001200780b */ /* 0x000fe40003f4e000 */
[----:B------:R-:W-:Y:S02]  /*8070*/  SEL R5, R0, 0x3ac, !P0 ;  /* 0x000003ac00057807 */ /* 0x000fe40004000000 */
[----:B------:R-:W-:Y:S02]  /*8080*/  SEL R25, R2, 0x3c0, !P1 ;  /* 0x000003c002197807 */ /* 0x000fe40004800000 */
[----:B------:R-:W-:Y:S01]  /*8090*/  SEL R27, R3, 0x3c0, !P2 ;  /* 0x000003c0031b7807 */ /* 0x000fe20005000000 */
[----:B------:R-:W-:Y:S04]  /*80a0*/  STG.E.U16 desc[UR4][R10.64+0x2], R5 ;  /* 0x000002050a007986 */ /* 0x000fe8000c101504 */
[----:B------:R1:W-:Y:S04]  /*80b0*/  STG.E.U16 desc[UR4][R8.64], R25 ;  /* 0x0000001908007986 */ /* 0x0003e8000c101504 */
[----:B------:R2:W-:Y:S04]  /*80c0*/  STG.E.U16 desc[UR4][R6.64], R27 ;  /* 0x0000001b06007986 */ /* 0x0005e8000c101504 */
[----:B------:R-:W3:Y:S04]  /*80d0*/  LDG.E.U16 R28, desc[UR4][R12.64] ;  /* 0x000000040c1c7981 */ /* 0x000ee8000c1e1500 */
[----:B------:R-:W4:Y:S01]  /*80e0*/  LDG.E.U16 R0, desc[UR4][R14.64] ;  /* 0x000000040e007981 */ /* 0x000f22000c1e1500 */
[----:B0-----:R-:W-:-:S05]  /*80f0*/  IMAD.WIDE R22, R29, 0x2, R16 ;  /* 0x000000021d167825 */ /* 0x001fca00078e0210 */
[----:B------:R-:W5:Y:S01]  /*8100*/  LDG.E.U16 R24, desc[UR4][R22.64] ;  /* 0x0000000416187981 */ /* 0x000f62000c1e1500 */
[----:B------:R-:W1:Y:S01]  /*8110*/  LDC.64 R2, c[0x4][0x88] ;  /* 0x01002200ff027b82 */ /* 0x000e620000000a00 */
[----:B------:R-:W-:Y:S01]  /*8120*/  HFMA2 R20, -RZ, RZ, -0.00783538818359375, -0.0282440185546875 ;  /* 0xa003a73bff147431 */ /* 0x000fe200000001ff */
[----:B------:R-:W-:Y:S01]  /*8130*/  MOV R21, 0x3fe24924 ;  /* 0x3fe2492400157802 */ /* 0x000fe20000000f00 */
[----:B------:R-:W-:Y:S01]  /*8140*/  UMOV UR6, 0xa06c1b5a ;  /* 0xa06c1b5a00067882 */ /* 0x000fe20000000000 */
[----:B------:R-:W-:Y:S01]  /*8150*/  UMOV UR7, 0x3f524924 ;  /* 0x3f52492400077882 */ /* 0x000fe20000000000 */
[----:B-1----:R-:W2:Y:S01]  /*8160*/  LDG.E R25, desc[UR4][R2.64+0x8] ;  /* 0x0000080402197981 */ /* 0x002ea2000c1e1900 */
[----:B---3--:R0:W1:Y:S08]  /*8170*/  I2F.F64.U16 R18, R28 ;  /* 0x0000001c00127312 */ /* 0x0080700000101800 */
[----:B----4-:R-:W2:Y:S01]  /*8180*/  I2F.F64.U16 R16, R0 ;  /* 0x0000000000107312 */ /* 0x010ea20000101800 */
[----:B0-----:R-:W3:Y:S01]  /*8190*/  LDG.E R28, desc[UR4][R2.64+0xc] ;  /* 0x00000c04021c7981 */ /* 0x001ee2000c1e1900 */
[----:B-1----:R-:W-:-:S06]  /*81a0*/  DFMA R18, R18, UR6, -R20 ;  /* 0x0000000612127c2b */ /* 0x002fcc0008000814 */
[----:B-----5:R0:W1:Y:S01]  /*81b0*/  I2F.F64.U16 R4, R24 ;  /* 0x0000001800047312 */ /* 0x0200620000101800 */
[----:B--2---:R-:W-:-:S07]  /*81c0*/  DFMA R26, R16, UR6, -R20 ;  /* 0x00000006101a7c2b */ /* 0x004fce0008000814 */
[----:B------:R2:W-:Y:S01]  /*81d0*/  F2F.F32.F64 R0, R18 ;  /* 0x0000001200007310 */ /* 0x0005e20000301000 */
[----:B------:R-:W4:Y:S01]  /*81e0*/  LDG.E R16, desc[UR4][R2.64+0x4] ;  /* 0x0000040402107981 */ /* 0x000f22000c1e1900 */
[----:B------:R-:W-:-:S03]  /*81f0*/  HFMA2 R21, -RZ, RZ, 1.923828125, -0.2509765625 ;  /* 0x3fb2b404ff157431 */ /* 0x000fc600000001ff */
[----:B0-----:R-:W5:Y:S04]  /*8200*/  LDG.E R24, desc[UR4][R2.64+0x1c] ;  /* 0x00001c0402187981 */ /* 0x001f68000c1e1900 */
[----:B--2---:R-:W2:Y:S01]  /*8210*/  LDG.E R18, desc[UR4][R2.64] ;  /* 0x0000000402127981 */ /* 0x004ea2000c1e1900 */
[----:B------:R-:W-:Y:S01]  /*8220*/  MOV R20, 0x9ffcfefc ;  /* 0x9ffcfefc00147802 */ /* 0x000fe20000000f00 */
[----:B------:R-:W-:Y:S01]  /*8230*/  UMOV UR6, 0x9edf1f7e ;  /* 0x9edf1f7e00067882 */ /* 0x000fe20000000000 */
[----:B------:R-:W-:Y:S01]  /*8240*/  UMOV UR7, 0x3f52b404 ;  /* 0x3f52b40400077882 */ /* 0x000fe20000000000 */
[----:B------:R0:W4:Y:S01]  /*8250*/  F2F.F32.F64 R17, R26 ;  /* 0x0000001a00117310 */ /* 0x0001220000301000 */
[----:B------:R-:W3:Y:S02]  /*8260*/  LDG.E R19, desc[UR4][R2.64+0x14] ;  /* 0x0000140402137981 */ /* 0x000ee4000c1e1900 */
[----:B-1----:R-:W-:-:S02]  /*8270*/  DFMA R4, R4, UR6, -R20 ;  /* 0x0000000604047c2b */ /* 0x002fc40008000814 */
[----:B------:R-:W5:Y:S04]  /*8280*/  LDG.E R20, desc[UR4][R2.64+0x10] ;  /* 0x0000100402147981 */ /* 0x000f68000c1e1900 */
[----:B------:R-:W3:Y:S04]  /*8290*/  LDG.E R21, desc[UR4][R2.64+0x20] ;  /* 0x0000200402157981 */ /* 0x000ee8000c1e1900 */
[----:B0-----:R-:W3:Y:S01]  /*82a0*/  LDG.E R26, desc[UR4][R2.64+0x18] ;  /* 0x00001804021a7981 */ /* 0x001ee2000c1e1900 */
[----:B------:R-:W2:Y:S01]  /*82b0*/  F2F.F32.F64 R5, R4 ;  /* 0x0000000400057310 */ /* 0x000ea20000301000 */
[----:B------:R-:W-:Y:S01]  /*82c0*/  BSSY.RECONVERGENT B2, `(.L_x_151) ;  /* 0x00000ea000027945 */ /* 0x000fe20003800200 */
[----:B----4-:R-:W-:-:S04]  /*82d0*/  FMUL R16, R17, R16 ;  /* 0x0000001011107220 */ /* 0x010fc80000400000 */
[----:B--2---:R-:W-:-:S04]  /*82e0*/  FFMA R27, R5, R18, R16 ;  /* 0x00000012051b7223 */ /* 0x004fc80000000010 */
[----:B------:R-:W-:-:S05]  /*82f0*/  FFMA R16, R0, R25, R27 ;  /* 0x0000001900107223 */ /* 0x000fca000000001b */
[----:B------:R-:W-:Y:S01]  /*8300*/  FSETP.GT.AND P0, PT, R16, RZ, PT ;  /* 0x000000ff1000720b */ /* 0x000fe20003f04000 */
[C---:B-----5:R-:W-:Y:S01]  /*8310*/  FMUL R20, R17.reuse, R20 ;  /* 0x0000001411147220 */ /* 0x060fe20000400000 */
[----:B------:R-:W-:-:S03]  /*8320*/  FMUL R25, R17, R24 ;  /* 0x0000001811197220 */ /* 0x000fc60000400000 */
[----:B---3--:R-:W-:Y:S01]  /*8330*/  FFMA R17, R5, R28, R20 ;  /* 0x0000001c05117223 */ /* 0x008fe20000000014 */
[----:B------:R-:W-:-:S04]  /*8340*/  IMAD.WIDE R28, R29, 0x2, R10 ;  /* 0x000000021d1c7825 */ /* 0x000fc800078e020a */
[----:B------:R-:W-:Y:S01]  /*8350*/  FFMA R26, R5, R26, R25 ;  /* 0x0000001a051a7223 */ /* 0x000fe20000000019 */
[C---:B------:R-:W-:Y:S01]  /*8360*/  FFMA R10, R0.reuse, R19, R17 ;  /* 0x00000013000a7223 */ /* 0x040fe20000000011 */
[----:B------:R-:W-:Y:S02]  /*8370*/  MOV R17, RZ ;  /* 0x000000ff00117202 */ /* 0x000fe40000000f00 */
[----:B------:R-:W-:Y:S01]  /*8380*/  FFMA R11, R0, R21, R26 ;  /* 0x00000015000b7223 */ /* 0x000fe2000000001a */
        /* <DEDUP_REMOVED lines=10> */
.L_x_153:
[----:B------:R-:W0:Y:S02]  /*8430*/  MUFU.RCP R5, R0 ;  /* 0x0000000000057308 */ /* 0x000e240000001000 */
[----:B0-----:R-:W-:-:S04]  /*8440*/  FFMA R2, R0, R5, -1 ;  /* 0xbf80000000027423 */ /* 0x001fc80000000005 */
[----:B------:R-:W-:-:S04]  /*8450*/  FADD.FTZ R2, -R2, -RZ ;  /* 0x800000ff02027221 */ /* 0x000fc80000010100 */
[----:B------:R-:W-:-:S07]  /*8460*/  FFMA R5, R5, R2, R5 ;  /* 0x0000000205057223 */ /* 0x000fce0000000005 */
.L_x_154:
        /* <DEDUP_REMOVED lines=28> */
[----:B------:R-:W-:Y:S01]  /*8630*/  MOV R19, 0x3a2c32e4 ;  /* 0x3a2c32e400137802 */ /* 0x000fe20000000f00 */
[----:B------:R-:W-:Y:S01]  /*8640*/  @!P0 FADD R16, R16, R16 ;  /* 0x0000001010108221 */ /* 0x000fe20000000000 */
[----:B------:R-:W-:Y:S01]  /*8650*/  FADD R17, R20, R20 ;  /* 0x0000001414117221 */ /* 0x000fe20000000000 */
[----:B------:R-:W0:Y:S03]  /*8660*/  MUFU.RCP R4, R4 ;  /* 0x0000000400047308 */ /* 0x000e260000001000 */
[----:B------:R-:W-:Y:S01]  /*8670*/  @!P2 LOP3.LUT R16, R16, 0x7f800000, RZ, 0x3c, !PT ;  /* 0x7f8000001010a812 */ /* 0x000fe200078e3cff */
[----:B0-----:R-:W-:-:S04]  /*8680*/  FMUL R17, R4, R17 ;  /* 0x0000001104117220 */ /* 0x001fc80000400000 */
[----:B------:R-:W-:-:S04]  /*8690*/  FADD R21, R20, -R17 ;  /* 0x8000001114157221 */ /* 0x000fc80000000000 */
[----:B------:R-:W-:-:S04]  /*86a0*/  FADD R21, R21, R21 ;  /* 0x0000001515157221 */ /* 0x000fc80000000000 */
[-C--:B------:R-:W-:Y:S01]  /*86b0*/  FFMA R21, R20, -R17.reuse, R21 ;  /* 0x8000001114157223 */ /* 0x080fe20000000015 */
[----:B------:R-:W-:-:S03]  /*86c0*/  FMUL R20, R17, R17 ;  /* 0x0000001111147220 */ /* 0x000fc60000400000 */
[----:B------:R-:W-:Y:S01]  /*86d0*/  FMUL R4, R4, R21 ;  /* 0x0000001504047220 */ /* 0x000fe20000400000 */
[----:B------:R-:W-:Y:S01]  /*86e0*/  FFMA R21, R20, R19, 0.0032181653659790754318 ;  /* 0x3b52e7db14157423 */ /* 0x000fe20000000013 */
[----:B------:R-:W-:-:S03]  /*86f0*/  FFMA R19, R17, 1.4426950216293334961, R18 ;  /* 0x3fb8aa3b11137823 */ /* 0x000fc60000000012 */
[----:B------:R-:W-:Y:S01]  /*8700*/  FFMA R21, R20, R21, 0.018033718690276145935 ;  /* 0x3c93bb7314157423 */ /* 0x000fe20000000015 */
[----:B------:R-:W-:-:S03]  /*8710*/  FADD R18, R18, -R19 ;  /* 0x8000001312127221 */ /* 0x000fc60000000000 */
[----:B------:R-:W-:Y:S01]  /*8720*/  FFMA R21, R20, R21, 0.12022458761930465698 ;  /* 0x3df6384f14157423 */ /* 0x000fe20000000015 */
[----:B------:R-:W-:-:S03]  /*8730*/  FFMA R25, R17, 1.4426950216293334961, R18 ;  /* 0x3fb8aa3b11197823 */ /* 0x000fc60000000012 */
[----:B------:R-:W-:Y:S01]  /*8740*/  FMUL R20, R20, R21 ;  /* 0x0000001514147220 */ /* 0x000fe20000400000 */
[----:B------:R-:W-:Y:S01]  /*8750*/  FFMA R18, R4, 1.4426950216293334961, R25 ;  /* 0x3fb8aa3b04127823 */ /* 0x000fe20000000019 */
[----:B------:R-:W-:Y:S02]  /*8760*/  HFMA2 R25, -RZ, RZ, 0.64013671875, -15.109375 ;  /* 0x391fcb8eff197431 */ /* 0x000fe400000001ff */
[----:B------:R-:W-:Y:S01]  /*8770*/  FMUL R21, R20, 3 ;  /* 0x4040000014157820 */ /* 0x000fe20000400000 */
[----:B------:R-:W-:-:S04]  /*8780*/  FFMA R18, R17, 1.9251366722983220825e-08, R18 ;  /* 0x32a55e3411127823 */ /* 0x000fc80000000012 */
[----:B------:R-:W-:-:S04]  /*8790*/  FFMA R21, R4, R21, R18 ;  /* 0x0000001504157223 */ /* 0x000fc80000000012 */
[----:B------:R-:W-:-:S04]  /*87a0*/  FFMA R20, R17, R20, R21 ;  /* 0x0000001411147223 */ /* 0x000fc80000000015 */
[----:B------:R-:W-:-:S04]  /*87b0*/  FADD R18, R19, R20 ;  /* 0x0000001413127221 */ /* 0x000fc80000000000 */
[----:B------:R-:W-:Y:S01]  /*87c0*/  FMUL R17, R18, R5 ;  /* 0x0000000512117220 */ /* 0x000fe20000400000 */
[----:B------:R-:W-:-:S03]  /*87d0*/  FADD R19, -R19, R18 ;  /* 0x0000001213137221 */ /* 0x000fc60000000100 */
[----:B------:R-:W0:Y:S01]  /*87e0*/  FRND R4, R17 ;  /* 0x0000001100047307 */ /* 0x000e220000201000 */
[----:B------:R-:W-:Y:S01]  /*87f0*/  FADD R21, R20, -R19 ;  /* 0x8000001314157221 */ /* 0x000fe20000000000 */
[----:B------:R-:W-:Y:S01]  /*8800*/  @!P0 FMUL R20, R5, 0.5 ;  /* 0x3f00000005148820 */ /* 0x000fe20000400000 */
[----:B------:R-:W-:Y:S01]  /*8810*/  FFMA R18, R18, R5, -R17 ;  /* 0x0000000512127223 */ /* 0x000fe20000000811 */
[----:B------:R-:W-:-:S03]  /*8820*/  FSETP.GT.AND P1, PT, |R17|, 152, PT ;  /* 0x431800001100780b */ /* 0x000fc60003f24200 */
[----:B------:R-:W-:Y:S01]  /*8830*/  FFMA R21, R21, R5, R18 ;  /* 0x0000000515157223 */ /* 0x000fe20000000012 */
[----:B------:R-:W1:Y:S01]  /*8840*/  @!P0 FRND.TRUNC R19, R20 ;  /* 0x0000001400138307 */ /* 0x000e62000020d000 */
[----:B0-----:R-:W-:Y:S01]  /*8850*/  FADD R18, R17, -R4 ;  /* 0x8000000411127221 */ /* 0x001fe20000000000 */
[----:B------:R-:W-:-:S03]  /*8860*/  FSETP.GT.AND P3, PT, R4, RZ, PT ;  /* 0x000000ff0400720b */ /* 0x000fc60003f64000 */
[----:B------:R-:W-:Y:S01]  /*8870*/  FADD R18, R18, R21 ;  /* 0x0000001512127221 */ /* 0x000fe20000000000 */
[----:B------:R-:W-:Y:S02]  /*8880*/  SEL R4, RZ, 0x83000000, P3 ;  /* 0x83000000ff047807 */ /* 0x000fe40001800000 */
[----:B------:R-:W-:Y:S01]  /*8890*/  FSETP.GEU.AND P3, PT, R17, RZ, PT ;  /* 0x000000ff1100720b */ /* 0x000fe20003f6e000 */
[C---:B------:R-:W-:Y:S01]  /*88a0*/  FFMA R21, R18.reuse, R25, 0.0013391353422775864601 ;  /* 0x3aaf85ed12157423 */ /* 0x040fe20000000019 */
[----:B-1----:R-:W-:Y:S02]  /*88b0*/  @!P0 FADD R24, R19, R19 ;  /* 0x0000001313188221 */ /* 0x002fe40000000000 */
[----:B------:R0:W1:Y:S01]  /*88c0*/  F2I.NTZ R19, R17 ;  /* 0x0000001100137305 */ /* 0x0000620000203100 */
[----:B------:R-:W-:Y:S01]  /*88d0*/  FFMA R21, R18, R21, 0.0096188392490148544312 ;  /* 0x3c1d985612157423 */ /* 0x000fe20000000015 */
[----:B------:R-:W-:Y:S01]  /*88e0*/  @!P0 FADD R24, -R24, R5 ;  /* 0x0000000518188221 */ /* 0x000fe20000000100 */
[----:B------:R-:W-:-:S02]  /*88f0*/  IADD3 R5, PT, PT, R4, 0x7f000000, RZ ;  /* 0x7f00000004057810 */ /* 0x000fc40007ffe0ff */
[----:B------:R-:W-:Y:S02]  /*8900*/  FFMA R21, R18, R21, 0.055503588169813156128 ;  /* 0x3d6357bb12157423 */ /* 0x000fe40000000015 */
[----:B------:R-:W-:Y:S02]  /*8910*/  FSETP.NEU.AND P4, PT, |R24|, 1, !P0 ;  /* 0x3f8000001800780b */ /* 0x000fe4000478d200 */
[----:B------:R-:W-:Y:S01]  /*8920*/  FFMA R21, R18, R21, 0.24022644758224487305 ;  /* 0x3e75fdec12157423 */ /* 0x000fe20000000015 */
[----:B0-----:R-:W-:-:S03]  /*8930*/  FSEL R17, RZ, +INF , !P3 ;  /* 0x7f800000ff117808 */ /* 0x001fc60005800000 */
[----:B------:R-:W-:Y:S01]  /*8940*/  FFMA R21, R18, R21, 0.69314718246459960938 ;  /* 0x3f31721812157423 */ /* 0x000fe20000000015 */
[----:B-1----:R-:W-:-:S03]  /*8950*/  LEA R19, R19, -R4, 0x17 ;  /* 0x8000000413137211 */ /* 0x002fc600078eb8ff */
[----:B------:R-:W-:-:S03]  /*8960*/  FFMA R18, R18, R21, 1 ;  /* 0x3f80000012127423 */ /* 0x000fc60000000015 */
[----:B------:R-:W-:Y:S01]  /*8970*/  @P4 LOP3.LUT R16, R16, 0x7fffffff, RZ, 0xc0, !PT ;  /* 0x7fffffff10104812 */ /* 0x000fe200078ec0ff */
[----:B------:R-:W-:-:S04]  /*8980*/  FMUL R18, R5, R18 ;  /* 0x0000001205127220 */ /* 0x000fc80000400000 */
[----:B------:R-:W-:Y:S01]  /*8990*/  @!P1 FMUL R17, R19, R18 ;  /* 0x0000001213119220 */ /* 0x000fe20000400000 */
[----:B------:R-:W-:-:S07]  /*89a0*/  @!P0 MOV R17, R16 ;  /* 0x0000001000118202 */ /* 0x000fce0000000f00 */
.L_x_156:
[----:B------:R-:W-:Y:S05]  /*89b0*/  BSYNC.RECONVERGENT B0 ;  /* 0x0000000000007941 */ /* 0x000fea0003800200 */
.L_x_155:
        /* <DEDUP_REMOVED lines=16> */
.L_x_158:
[----:B------:R-:W-:Y:S05]  /*8ac0*/  BSYNC.RECONVERGENT B3 ;  /* 0x0000000000037941 */ /* 0x000fea0003800200 */
.L_x_157:
        /* <DEDUP_REMOVED lines=9> */
.L_x_159:
[----:B------:R-:W0:Y:S02]  /*8b60*/  MUFU.RCP R5, R0 ;  /* 0x0000000000057308 */ /* 0x000e240000001000 */
[----:B0-----:R-:W-:-:S04]  /*8b70*/  FFMA R2, R0, R5, -1 ;  /* 0xbf80000000027423 */ /* 0x001fc80000000005 */
[----:B------:R-:W-:-:S04]  /*8b80*/  FADD.FTZ R2, -R2, -RZ ;  /* 0x800000ff02027221 */ /* 0x000fc80000010100 */
[----:B------:R-:W-:-:S07]  /*8b90*/  FFMA R5, R5, R2, R5 ;  /* 0x0000000205057223 */ /* 0x000fce0000000005 */
.L_x_160:
[C---:B------:R-:W-:Y:S01]  /*8ba0*/  FMUL R3, |R16|.reuse, 16777216 ;  /* 0x4b80000010037820 */ /* 0x040fe20000400200 */
[----:B------:R-:W-:Y:S01]  /*8bb0*/  FSETP.GEU.AND P0, PT, |R16|, 1.175494350822287508e-38, PT ;  /* 0x008000001000780b */ /* 0x000fe20003f0e200 */
[----:B------:R-:W-:Y:S01]  /*8bc0*/  HFMA2 R19, -RZ, RZ, 0.771484375, 0.21533203125 ;  /* 0x3a2c32e4ff137431 */ /* 0x000fe200000001ff */
[----:B------:R-:W-:Y:S02]  /*8bd0*/  BSSY.RECONVERGENT B0, `(.L_x_161) ;  /* 0x0000057000007945 */ /* 0x000fe40003800200 */
[----:B------:R-:W-:Y:S02]  /*8be0*/  FSEL R3, R3, |R16|, !P0 ;  /* 0x4000001003037208 */ /* 0x000fe40004000000 */
[----:B------:R-:W-:Y:S02]  /*8bf0*/  FSEL R2, RZ, -24, P0 ;  /* 0xc1c00000ff027808 */ /* 0x000fe40000000000 */
[----:B------:R-:W-:-:S04]  /*8c00*/  IADD3 R0, PT, PT, R3, -0x3f3504f3, RZ ;  /* 0xc0cafb0d03007810 */ /* 0x000fc80007ffe0ff */
[----:B------:R-:W-:-:S04]  /*8c10*/  LOP3.LUT R4, R0, 0xff800000, RZ, 0xc0, !PT ;  /* 0xff80000000047812 */ /* 0x000fc800078ec0ff */
[-C--:B------:R-:W-:Y:S02]  /*8c20*/  IADD3 R3, PT, PT, R3, -R4.reuse, RZ ;  /* 0x8000000403037210 */ /* 0x080fe40007ffe0ff */
[----:B------:R-:W-:-:S03]  /*8c30*/  I2FP.F32.S32 R17, R4 ;  /* 0x0000000400117245 */ /* 0x000fc60000201400 */
[C---:B------:R-:W-:Y:S01]  /*8c40*/  FADD R0, R3.reuse, 1 ;  /* 0x3f80000003007421 */ /* 0x040fe20000000000 */
[----:B------:R-:W-:Y:S01]  /*8c50*/  FADD R18, R3, -1 ;  /* 0xbf80000003127421 */ /* 0x000fe20000000000 */
[----:B------:R-:W-:-:S03]  /*8c60*/  FFMA R20, R17, 1.1920928955078125e-07, R2 ;  /* 0x3400000011147823 */ /* 0x000fc60000000002 */
[----:B------:R-:W-:Y:S01]  /*8c70*/  FADD R3, R18, R18 ;  /* 0x0000001212037221 */ /* 0x000fe20000000000 */
[----:B------:R-:W0:Y:S03]  /*8c80*/  MUFU.RCP R0, R0 ;  /* 0x0000000000007308 */ /* 0x000e260000001000 */
        /* <DEDUP_REMOVED lines=45> */
[----:B------:R-:W-:Y:S01]  /*8f60*/  FMUL R4, R4, R17 ;  /* 0x0000001104047220 */ /* 0x000fe20000400000 */
[----:B------:R-:W-:-:S03]  /*8f70*/  HFMA2 R17, -RZ, RZ, 1.875, 0 ;  /* 0x3f800000ff117431 */ /* 0x000fc600000001ff */
        /* <DEDUP_REMOVED lines=28> */
.L_x_162:
[----:B------:R-:W-:Y:S05]  /*9140*/  BSYNC.RECONVERGENT B0 ;  /* 0x0000000000007941 */ /* 0x000fea0003800200 */
.L_x_161:
[----:B------:R-:W-:-:S07]  /*9150*/  FMUL R17, R17, 100 ;  /* 0x42c8000011117820 */ /* 0x000fce0000400000 */
.L_x_152:
[----:B------:R-:W-:Y:S05]  /*9160*/  BSYNC.RECONVERGENT B2 ;  /* 0x0000000000027941 */ /* 0x000fea0003800200 */
.L_x_151:
        /* <DEDUP_REMOVED lines=13> */
.L_x_165:
[----:B------:R-:W0:Y:S02]  /*9240*/  MUFU.RCP R5, R0 ;  /* 0x0000000000057308 */ /* 0x000e240000001000 */
[----:B0-----:R-:W-:-:S04]  /*9250*/  FFMA R2, R0, R5, -1 ;  /* 0xbf80000000027423 */ /* 0x001fc80000000005 */
[----:B------:R-:W-:-:S04]  /*9260*/  FADD.FTZ R2, -R2, -RZ ;  /* 0x800000ff02027221 */ /* 0x000fc80000010100 */
[----:B------:R-:W-:-:S07]  /*9270*/  FFMA R5, R5, R2, R5 ;  /* 0x0000000205057223 */ /* 0x000fce0000000005 */
.L_x_166:
        /* <DEDUP_REMOVED lines=35> */
[----:B------:R-:W-:-:S03]  /*94b0*/  FMUL R20, R16, R16 ;  /* 0x0000001010147220 */ /* 0x000fc60000400000 */
[----:B------:R-:W-:Y:S01]  /*94c0*/  FMUL R18, R4, R21 ;  /* 0x0000001504127220 */ /* 0x000fe20000400000 */
[----:B------:R-:W-:Y:S01]  /*94d0*/  FFMA R4, R16, 1.4426950216293334961, R19 ;  /* 0x3fb8aa3b10047823 */ /* 0x000fe20000000013 */
[----:B------:R-:W-:Y:S01]  /*94e0*/  FFMA R21, R20, R25, 0.0032181653659790754318 ;  /* 0x3b52e7db14157423 */ /* 0x000fe20000000019 */
[----:B------:R-:W-:Y:S02]  /*94f0*/  HFMA2 R25, -RZ, RZ, 0.64013671875, -15.109375 ;  /* 0x391fcb8eff197431 */ /* 0x000fe400000001ff */
[----:B------:R-:W-:Y:S01]  /*9500*/  @!P0 FADD R10, R10, R10 ;  /* 0x0000000a0a0a8221 */ /* 0x000fe20000000000 */
[----:B------:R-:W-:Y:S01]  /*9510*/  FADD R19, R19, -R4 ;  /* 0x8000000413137221 */ /* 0x000fe20000000000 */
[----:B------:R-:W-:-:S03]  /*9520*/  FFMA R21, R20, R21, 0.018033718690276145935 ;  /* 0x3c93bb7314157423 */ /* 0x000fc60000000015 */
[----:B------:R-:W-:Y:S01]  /*9530*/  FFMA R19, R16, 1.4426950216293334961, R19 ;  /* 0x3fb8aa3b10137823 */ /* 0x000fe20000000013 */
[----:B------:R-:W-:Y:S01]  /*9540*/  FFMA R21, R20, R21, 0.12022458761930465698 ;  /* 0x3df6384f14157423 */ /* 0x000fe20000000015 */
[----:B------:R-:W-:Y:S02]  /*9550*/  @!P2 LOP3.LUT R10, R10, 0x7f800000, RZ, 0x3c, !PT ;  /* 0x7f8000000a0aa812 */ /* 0x000fe400078e3cff */
        /* <DEDUP_REMOVED lines=23> */
[----:B------:R-:W0:Y:S01]  /*96d0*/  F2I.NTZ R19, R18 ;  /* 0x0000001200137305 */ /* 0x000e220000203100 */
[----:B------:R-:W-:Y:S01]  /*96e0*/  FFMA R21, R4, R21, 0.0096188392490148544312 ;  /* 0x3c1d985604157423 */ /* 0x000fe20000000015 */
[----:B------:R-:W-:Y:S01]  /*96f0*/  @!P0 FADD R24, -R24, R5 ;  /* 0x0000000518188221 */ /* 0x000fe20000000100 */
[----:B------:R-:W-:-:S02]  /*9700*/  FSEL R27, RZ, +INF , !P3 ;  /* 0x7f800000ff1b7808 */ /* 0x000fc40005800000 */
[----:B------:R-:W-:Y:S02]  /*9710*/  FFMA R21, R4, R21, 0.055503588169813156128 ;  /* 0x3d6357bb04157423 */ /* 0x000fe40000000015 */
[----:B------:R-:W-:Y:S02]  /*9720*/  FSETP.NEU.AND P4, PT, |R24|, 1, !P0 ;  /* 0x3f8000001800780b */ /* 0x000fe4000478d200 */
[----:B------:R-:W-:-:S04]  /*9730*/  FFMA R21, R4, R21, 0.24022644758224487305 ;  /* 0x3e75fdec04157423 */ /* 0x000fc80000000015 */
[----:B------:R-:W-:Y:S01]  /*9740*/  FFMA R21, R4, R21, 0.69314718246459960938 ;  /* 0x3f31721804157423 */ /* 0x000fe20000000015 */
[----:B0-----:R-:W-:-:S03]  /*9750*/  LEA R19, R19, -R16, 0x17 ;  /* 0x8000001013137211 */ /* 0x001fc600078eb8ff */
[----:B------:R-:W-:Y:S01]  /*9760*/  FFMA R21, R4, R21, 1 ;  /* 0x3f80000004157423 */ /* 0x000fe20000000015 */
[----:B------:R-:W-:Y:S02]  /*9770*/  IADD3 R4, PT, PT, R16, 0x7f000000, RZ ;  /* 0x7f00000010047810 */ /* 0x000fe40007ffe0ff */
[----:B------:R-:W-:-:S03]  /*9780*/  @P4 LOP3.LUT R10, R10, 0x7fffffff, RZ, 0xc0, !PT ;  /* 0x7fffffff0a0a4812 */ /* 0x000fc600078ec0ff */
[----:B------:R-:W-:-:S04]  /*9790*/  FMUL R4, R4, R21 ;  /* 0x0000001504047220 */ /* 0x000fc80000400000 */
[----:B------:R-:W-:Y:S01]  /*97a0*/  @!P1 FMUL R27, R19, R4 ;  /* 0x00000004131b9220 */ /* 0x000fe20000400000 */
[----:B------:R-:W-:-:S07]  /*97b0*/  @!P0 MOV R27, R10 ;  /* 0x0000000a001b8202 */ /* 0x000fce0000000f00 */
.L_x_168:
[----:B------:R-:W-:Y:S05]  /*97c0*/  BSYNC.RECONVERGENT B0 ;  /* 0x0000000000007941 */ /* 0x000fea0003800200 */
.L_x_167:
        /* <DEDUP_REMOVED lines=16> */
.L_x_170:
[----:B------:R-:W-:Y:S05]  /*98d0*/  BSYNC.RECONVERGENT B3 ;  /* 0x0000000000037941 */ /* 0x000fea0003800200 */
.L_x_169:
        /* <DEDUP_REMOVED lines=9> */
.L_x_171:
[----:B------:R-:W0:Y:S02]  /*9970*/  MUFU.RCP R5, R0 ;  /* 0x0000000000057308 */ /* 0x000e240000001000 */
[----:B0-----:R-:W-:-:S04]  /*9980*/  FFMA R2, R0, R5, -1 ;  /* 0xbf80000000027423 */ /* 0x001fc80000000005 */
[----:B------:R-:W-:-:S04]  /*9990*/  FADD.FTZ R2, -R2, -RZ ;  /* 0x800000ff02027221 */ /* 0x000fc80000010100 */
[----:B------:R-:W-:-:S07]  /*99a0*/  FFMA R5, R5, R2, R5 ;  /* 0x0000000205057223 */ /* 0x000fce0000000005 */
.L_x_172:
        /* <DEDUP_REMOVED lines=59> */
[----:B-1----:R-:W-:Y:S01]  /*9d60*/  LEA R3, R16, -R3, 0x17 ;  /* 0x8000000310037211 */ /* 0x002fe200078eb8ff */
[----:B------:R-:W-:Y:S02]  /*9d70*/  HFMA2 R16, -RZ, RZ, 1.875, 0 ;  /* 0x3f800000ff107431 */ /* 0x000fe400000001ff */
        /* <DEDUP_REMOVED lines=29> */
.L_x_174:
[----:B------:R-:W-:Y:S05]  /*9f50*/  BSYNC.RECONVERGENT B0 ;  /* 0x0000000000007941 */ /* 0x000fea0003800200 */
.L_x_173:
[----:B------:R-:W-:-:S07]  /*9f60*/  FMUL R16, R16, 100 ;  /* 0x42c8000010107820 */ /* 0x000fce0000400000 */
.L_x_164:
[----:B------:R-:W-:Y:S05]  /*9f70*/  BSYNC.RECONVERGENT B2 ;  /* 0x0000000000027941 */ /* 0x000fea0003800200 */
.L_x_163:
        /* <DEDUP_REMOVED lines=13> */
.L_x_177:
[----:B------:R-:W0:Y:S02]  /*a050*/  MUFU.RCP R5, R0 ;  /* 0x0000000000057308 */ /* 0x000e240000001000 */
[----:B0-----:R-:W-:-:S04]  /*a060*/  FFMA R2, R0, R5, -1 ;  /* 0xbf80000000027423 */ /* 0x001fc80000000005 */
[----:B------:R-:W-:-:S04]  /*a070*/  FADD.FTZ R2, -R2, -RZ ;  /* 0x800000ff02027221 */ /* 0x000fc80000010100 */
[----:B------:R-:W-:-:S07]  /*a080*/  FFMA R5, R5, R2, R5 ;  /* 0x0000000205057223 */ /* 0x000fce0000000005 */
.L_x_178:
        /* <DEDUP_REMOVED lines=84> */
.L_x_180:
[----:B------:R-:W-:Y:S05]  /*a5d0*/  BSYNC.RECONVERGENT B0 ;  /* 0x0000000000007941 */ /* 0x000fea0003800200 */
.L_x_179:
        /* <DEDUP_REMOVED lines=16> */
.L_x_182:
[----:B------:R-:W-:Y:S05]  /*a6e0*/  BSYNC.RECONVERGENT B3 ;  /* 0x0000000000037941 */ /* 0x000fea0003800200 */
.L_x_181:
        /* <DEDUP_REMOVED lines=9> */
.L_x_183:
[----:B------:R-:W0:Y:S02]  /*a780*/  MUFU.RCP R5, R0 ;  /* 0x0000000000057308 */ /* 0x000e240000001000 */
[----:B0-----:R-:W-:-:S04]  /*a790*/  FFMA R2, R0, R5, -1 ;  /* 0xbf80000000027423 */ /* 0x001fc80000000005 */
[----:B------:R-:W-:-:S04]  /*a7a0*/  FADD.FTZ R2, -R2, -RZ ;  /* 0x800000ff02027221 */ /* 0x000fc80000010100 */
[----:B------:R-:W-:-:S07]  /*a7b0*/  FFMA R5, R5, R2, R5 ;  /* 0x0000000205057223 */ /* 0x000fce0000000005 */
.L_x_184:
        /* <DEDUP_REMOVED lines=90> */
.L_x_186:
[----:B------:R-:W-:Y:S05]  /*ad60*/  BSYNC.RECONVERGENT B0 ;  /* 0x0000000000007941 */ /* 0x000fea0003800200 */
.L_x_185:
[----:B------:R-:W-:-:S07]  /*ad70*/  FMUL R3, R3, 100 ;  /* 0x42c8000003037820 */ /* 0x000fce0000400000 */
.L_x_176:
[----:B------:R-:W-:Y:S05]  /*ad80*/  BSYNC.RECONVERGENT B2 ;  /* 0x0000000000027941 */ /* 0x000fea0003800200 */
.L_x_175:
        /* <DEDUP_REMOVED lines=91> */
.L_x_188:
[----:B------:R-:W-:Y:S05]  /*b340*/  BSYNC.RECONVERGENT B0 ;  /* 0x0000000000007941 */ /* 0x000fea0003800200 */
.L_x_187:
        /* <DEDUP_REMOVED lines=72> */
.L_x_190:
[----:B------:R-:W-:Y:S05]  /*b7d0*/  BSYNC.RECONVERGENT B0 ;  /* 0x0000000000007941 */ /* 0x000fea0003800200 */
.L_x_189:
        /* <DEDUP_REMOVED lines=72> */
.L_x_192:
[----:B------:R-:W-:Y:S05]  /*bc60*/  BSYNC.RECONVERGENT B0 ;  /* 0x0000000000007941 */ /* 0x000fea0003800200 */
.L_x_191:
        /* <DEDUP_REMOVED lines=47> */
[----:B------:R-:W-:Y:S04]  /*bf60*/  STG.E.U16 desc[UR4][R28.64], R3 ;  /* 0x000000031c007986 */ /* 0x000fe8000c101504 */
[----:B------:R-:W-:Y:S04]  /*bf70*/  STG.E.U16 desc[UR4][R8.64], R5 ;  /* 0x0000000508007986 */ /* 0x000fe8000c101504 */
[----:B------:R0:W-:Y:S04]  /*bf80*/  STG.E.U16 desc[UR4][R6.64], R11 ;  /* 0x0000000b06007986 */ /* 0x0001e8000c101504 */
[----:B------:R-:W0:Y:S04]  /*bf90*/  LDG.E.U16 R22, desc[UR4][R22.64+0x2] ;  /* 0x0000020416167981 */ /* 0x000e28000c1e1500 */
[----:B------:R-:W2:Y:S04]  /*bfa0*/  LDG.E.U16 R2, desc[UR4][R14.64] ;  /* 0x000000040e027981 */ /* 0x000ea8000c1e1500 */
[----:B------:R1:W3:Y:S01]  /*bfb0*/  LDG.E.U16 R4, desc[UR4][R12.64] ;  /* 0x000000040c047981 */ /* 0x0002e2000c1e1500 */
[----:B------:R-:W4:Y:S03]  /*bfc0*/  LDC.64 R26, c[0x4][0x88] ;  /* 0x01002200ff1a7b82 */ /* 0x000f260000000a00 */
[----:B----4-:R-:W4:Y:S04]  /*bfd0*/  LDG.E R21, desc[UR4][R26.64+0x4] ;  /* 0x000004041a157981 */ /* 0x010f28000c1e1900 */
        /* <DEDUP_REMOVED lines=8> */
[----:B-1----:R-:W-:Y:S01]  /*c060*/  HFMA2 R13, -RZ, RZ, 1.923828125, -0.2509765625 ;  /* 0x3fb2b404ff0d7431 */ /* 0x002fe200000001ff */
[----:B------:R-:W-:Y:S01]  /*c070*/  MOV R12, 0x9ffcfefc ;  /* 0x9ffcfefc000c7802 */ /* 0x000fe20000000f00 */
[----:B------:R-:W-:Y:S01]  /*c080*/  UMOV UR6, 0x9edf1f7e ;  /* 0x9edf1f7e00067882 */ /* 0x000fe20000000000 */
[----:B------:R-:W-:Y:S01]  /*c090*/  UMOV UR7, 0x3f52b404 ;  /* 0x3f52b40400077882 */ /* 0x000fe20000000000 */
[----:B------:R-:W-:Y:S01]  /*c0a0*/  BSSY.RECONVERGENT B2, `(.L_x_193) ;  /* 0x00000f6000027945 */ /* 0x000fe20003800200 */
[----:B0-----:R-:W0:Y:S08]  /*c0b0*/  I2F.F64.U16 R10, R22 ;  /* 0x00000016000a7312 */ /* 0x001e300000101800 */
[----:B--2---:R-:W1:Y:S08]  /*c0c0*/  I2F.F64.U16 R2, R2 ;  /* 0x0000000200027312 */ /* 0x004e700000101800 */
[----:B---3--:R-:W2:Y:S01]  /*c0d0*/  I2F.F64.U16 R4, R4 ;  /* 0x0000000400047312 */ /* 0x008ea20000101800 */
[----:B0-----:R-:W-:Y:S01]  /*c0e0*/  DFMA R14, R10, UR6, -R12 ;  /* 0x000000060a0e7c2b */ /* 0x001fe2000800080c */
[----:B------:R-:W-:Y:S01]  /*c0f0*/  HFMA2 R11, -RZ, RZ, 1.970703125, 10.28125 ;  /* 0x3fe24924ff0b7431 */ /* 0x000fe200000001ff */
[----:B------:R-:W-:Y:S01]  /*c100*/  MOV R10, 0xa003a73b ;  /* 0xa003a73b000a7802 */ /* 0x000fe20000000f00 */
[----:B------:R-:W-:Y:S01]  /*c110*/  UMOV UR6, 0xa06c1b5a ;  /* 0xa06c1b5a00067882 */ /* 0x000fe20000000000 */
[----:B------:R-:W-:-:S04]  /*c120*/  UMOV UR7, 0x3f524924 ;  /* 0x3f52492400077882 */ /* 0x000fc80000000000 */
[--C-:B-1----:R-:W-:Y:S02]  /*c130*/  DFMA R2, R2, UR6, -R10.reuse ;  /* 0x0000000602027c2b */ /* 0x102fe4000800080a */
[----:B--2---:R-:W-:-:S04]  /*c140*/  DFMA R4, R4, UR6, -R10 ;  /* 0x0000000604047c2b */ /* 0x004fc8000800080a */
[----:B------:R-:W4:Y:S08]  /*c150*/  F2F.F32.F64 R26, R2 ;  /* 0x00000002001a7310 */ /* 0x000f300000301000 */
[----:B------:R-:W5:Y:S08]  /*c160*/  F2F.F32.F64 R14, R14 ;  /* 0x0000000e000e7310 */ /* 0x000f700000301000 */
[----:B------:R-:W0:Y:S01]  /*c170*/  F2F.F32.F64 R5, R4 ;  /* 0x0000000400057310 */ /* 0x000e220000301000 */
[----:B----4-:R-:W-:-:S04]  /*c180*/  FMUL R21, R26, R21 ;  /* 0x000000151a157220 */ /* 0x010fc80000400000 */
[----:B-----5:R-:W-:-:S04]  /*c190*/  FFMA R12, R14, R25, R21 ;  /* 0x000000190e0c7223 */ /* 0x020fc80000000015 */
[----:B0-----:R-:W-:-:S05]  /*c1a0*/  FFMA R12, R5, R24, R12 ;  /* 0x00000018050c7223 */ /* 0x001fca000000000c */
[----:B------:R-:W-:Y:S01]  /*c1b0*/  FSETP.GT.AND P0, PT, R12, RZ, PT ;  /* 0x000000ff0c00720b */ /* 0x000fe20003f04000 */
[C---:B------:R-:W-:Y:S01]  /*c1c0*/  FMUL R11, R26.reuse, R16 ;  /* 0x000000101a0b7220 */ /* 0x040fe20000400000 */
[----:B------:R-:W-:-:S03]  /*c1d0*/  FMUL R26, R26, R17 ;  /* 0x000000111a1a7220 */ /* 0x000fc60000400000 */
[C---:B------:R-:W-:Y:S01]  /*c1e0*/  FFMA R18, R14.reuse, R18, R11 ;  /* 0x000000120e127223 */ /* 0x040fe2000000000b */
[----:B------:R-:W-:Y:S01]  /*c1f0*/  FFMA R19, R14, R19, R26 ;  /* 0x000000130e137223 */ /* 0x000fe2000000001a */
[----:B------:R-:W-:Y:S02]  /*c200*/  MOV R13, RZ ;  /* 0x000000ff000d7202 */ /* 0x000fe40000000f00 */
        /* <DEDUP_REMOVED lines=12> */
.L_x_195:
[----:B------:R-:W0:Y:S02]  /*c2d0*/  MUFU.RCP R5, R0 ;  /* 0x0000000000057308 */ /* 0x000e240000001000 */
[----:B0-----:R-:W-:-:S04]  /*c2e0*/  FFMA R2, R0, R5, -1 ;  /* 0xbf80000000027423 */ /* 0x001fc80000000005 */
[----:B------:R-:W-:-:S04]  /*c2f0*/  FADD.FTZ R2, -R2, -RZ ;  /* 0x800000ff02027221 */ /* 0x000fc80000010100 */
[----:B------:R-:W-:-:S07]  /*c300*/  FFMA R5, R5, R2, R5 ;  /* 0x0000000205057223 */ /* 0x000fce0000000005 */
.L_x_196:
        /* <DEDUP_REMOVED lines=42> */
[----:B------:R-:W-:Y:S01]  /*c5b0*/  FFMA R16, R13, 1.4426950216293334961, R16 ;  /* 0x3fb8aa3b0d107823 */ /* 0x000fe20000000010 */
[----:B------:R-:W-:Y:S01]  /*c5c0*/  @!P0 FMUL R18, R5, 0.5 ;  /* 0x3f00000005128820 */ /* 0x000fe20000400000 */
[----:B------:R-:W-:Y:S01]  /*c5d0*/  FMUL R17, R14, R17 ;  /* 0x000000110e117220 */ /* 0x000fe20000400000 */
[----:B------:R-:W-:-:S03]  /*c5e0*/  FFMA R20, R15, R20, 0.12022458761930465698 ;  /* 0x3df6384f0f147423 */ /* 0x000fc60000000014 */
[----:B------:R-:W-:Y:S01]  /*c5f0*/  FFMA R16, R17, 1.4426950216293334961, R16 ;  /* 0x3fb8aa3b11107823 */ /* 0x000fe20000000010 */
[----:B------:R-:W-:Y:S01]  /*c600*/  FMUL R20, R15, R20 ;  /* 0x000000140f147220 */ /* 0x000fe20000400000 */
[----:B------:R-:W0:Y:S02]  /*c610*/  @!P0 FRND.TRUNC R18, R18 ;  /* 0x0000001200128307 */ /* 0x000e24000020d000 */
[----:B------:R-:W-:Y:S01]  /*c620*/  FFMA R16, R13, 1.9251366722983220825e-08, R16 ;  /* 0x32a55e340d107823 */ /* 0x000fe20000000010 */
[----:B------:R-:W-:-:S04]  /*c630*/  FMUL R14, R20, 3 ;  /* 0x40400000140e7820 */ /* 0x000fc80000400000 */
[----:B------:R-:W-:-:S04]  /*c640*/  FFMA R17, R17, R14, R16 ;  /* 0x0000000e11117223 */ /* 0x000fc80000000010 */
[----:B------:R-:W-:-:S04]  /*c650*/  FFMA R17, R13, R20, R17 ;  /* 0x000000140d117223 */ /* 0x000fc80000000011 */
[----:B------:R-:W-:Y:S01]  /*c660*/  FADD R15, R4, R17 ;  /* 0x00000011040f7221 */ /* 0x000fe20000000000 */
[----:B0-----:R-:W-:-:S03]  /*c670*/  @!P0 FADD R20, R18, R18 ;  /* 0x0000001212148221 */ /* 0x001fc60000000000 */
[-C--:B------:R-:W-:Y:S01]  /*c680*/  FMUL R14, R15, R5.reuse ;  /* 0x000000050f0e7220 */ /* 0x080fe20000400000 */
[----:B------:R-:W-:Y:S01]  /*c690*/  FADD R4, -R4, R15 ;  /* 0x0000000f04047221 */ /* 0x000fe20000000100 */
[----:B------:R-:W-:Y:S02]  /*c6a0*/  @!P0 FADD R20, -R20, R5 ;  /* 0x0000000514148221 */ /* 0x000fe40000000100 */
[----:B------:R-:W0:Y:S01]  /*c6b0*/  FRND R13, R14 ;  /* 0x0000000e000d7307 */ /* 0x000e220000201000 */
[----:B------:R-:W-:Y:S01]  /*c6c0*/  FADD R17, R17, -R4 ;  /* 0x8000000411117221 */ /* 0x000fe20000000000 */
[-C--:B------:R-:W-:Y:S01]  /*c6d0*/  FFMA R4, R15, R5.reuse, -R14 ;  /* 0x000000050f047223 */ /* 0x080fe2000000080e */
[----:B------:R-:W-:Y:S01]  /*c6e0*/  HFMA2 R15, -RZ, RZ, 0.64013671875, -15.109375 ;  /* 0x391fcb8eff0f7431 */ /* 0x000fe200000001ff */
[----:B------:R-:W-:Y:S02]  /*c6f0*/  FSETP.NEU.AND P4, PT, |R20|, 1, !P0 ;  /* 0x3f8000001400780b */ /* 0x000fe4000478d200 */
[----:B------:R-:W-:Y:S01]  /*c700*/  FFMA R17, R17, R5, R4 ;  /* 0x0000000511117223 */ /* 0x000fe20000000004 */
[C---:B------:R-:W-:Y:S01]  /*c710*/  FSETP.GT.AND P1, PT, |R14|.reuse, 152, PT ;  /* 0x431800000e00780b */ /* 0x040fe20003f24200 */
[----:B------:R-:W1:Y:S01]  /*c720*/  F2I.NTZ R16, R14 ;  /* 0x0000000e00107305 */ /* 0x000e620000203100 */
[----:B0-----:R-:W-:Y:S01]  /*c730*/  FADD R4, R14, -R13 ;  /* 0x8000000d0e047221 */ /* 0x001fe20000000000 */
[----:B------:R-:W-:-:S07]  /*c740*/  FSETP.GT.AND P3, PT, R13, RZ, PT ;  /* 0x000000ff0d00720b */ /* 0x000fce0003f64000 */
[----:B------:R-:W-:Y:S01]  /*c750*/  @P4 LOP3.LUT R12, R12, 0x7fffffff, RZ, 0xc0, !PT ;  /* 0x7fffffff0c0c4812 */ /* 0x000fe200078ec0ff */
[----:B------:R-:W-:Y:S01]  /*c760*/  FADD R4, R4, R17 ;  /* 0x0000001104047221 */ /* 0x000fe20000000000 */
[----:B------:R-:W-:Y:S02]  /*c770*/  SEL R5, RZ, 0x83000000, P3 ;  /* 0x83000000ff057807 */ /* 0x000fe40001800000 */
[----:B------:R-:W-:Y:S01]  /*c780*/  FSETP.GEU.AND P3, PT, R14, RZ, PT ;  /* 0x000000ff0e00720b */ /* 0x000fe20003f6e000 */
[----:B------:R-:W-:Y:S01]  /*c790*/  FFMA R15, R4, R15, 0.0013391353422775864601 ;  /* 0x3aaf85ed040f7423 */ /* 0x000fe2000000000f */
[----:B-1----:R-:W-:Y:S02]  /*c7a0*/  LEA R16, R16, -R5, 0x17 ;  /* 0x8000000510107211 */ /* 0x002fe400078eb8ff */
[----:B------:R-:W-:Y:S01]  /*c7b0*/  FSEL R13, RZ, +INF , !P3 ;  /* 0x7f800000ff0d7808 */ /* 0x000fe20005800000 */
[----:B------:R-:W-:-:S04]  /*c7c0*/  FFMA R15, R4, R15, 0.0096188392490148544312 ;  /* 0x3c1d9856040f7423 */ /* 0x000fc8000000000f */
[----:B------:R-:W-:-:S04]  /*c7d0*/  FFMA R15, R4, R15, 0.055503588169813156128 ;  /* 0x3d6357bb040f7423 */ /* 0x000fc8000000000f */
[----:B------:R-:W-:-:S04]  /*c7e0*/  FFMA R15, R4, R15, 0.24022644758224487305 ;  /* 0x3e75fdec040f7423 */ /* 0x000fc8000000000f */
[----:B------:R-:W-:-:S04]  /*c7f0*/  FFMA R15, R4, R15, 0.69314718246459960938 ;  /* 0x3f317218040f7423 */ /* 0x000fc8000000000f */
[----:B------:R-:W-:Y:S01]  /*c800*/  FFMA R15, R4, R15, 1 ;  /* 0x3f800000040f7423 */ /* 0x000fe2000000000f */
[----:B------:R-:W-:-:S05]  /*c810*/  IADD3 R4, PT, PT, R5, 0x7f000000, RZ ;  /* 0x7f00000005047810 */ /* 0x000fca0007ffe0ff */
[----:B------:R-:W-:-:S04]  /*c820*/  FMUL R15, R4, R15 ;  /* 0x0000000f040f7220 */ /* 0x000fc80000400000 */
[----:B------:R-:W-:Y:S01]  /*c830*/  @!P1 FMUL R13, R16, R15 ;  /* 0x0000000f100d9220 */ /* 0x000fe20000400000 */
[----:B------:R-:W-:-:S07]  /*c840*/  @!P0 MOV R13, R12 ;  /* 0x0000000c000d8202 */ /* 0x000fce0000000f00 */
.L_x_198:
[----:B------:R-:W-:Y:S05]  /*c850*/  BSYNC.RECONVERGENT B0 ;  /* 0x0000000000007941 */ /* 0x000fea0003800200 */
.L_x_197:
        /* <DEDUP_REMOVED lines=16> */
.L_x_200:
[----:B------:R-:W-:Y:S05]  /*c960*/  BSYNC.RECONVERGENT B3 ;  /* 0x0000000000037941 */ /* 0x000fea0003800200 */
.L_x_199:
        /* <DEDUP_REMOVED lines=9> */
.L_x_201:
[----:B------:R-:W0:Y:S02]  /*ca00*/  MUFU.RCP R5, R0 ;  /* 0x0000000000057308 */ /* 0x000e240000001000 */
[----:B0-----:R-:W-:-:S04]  /*ca10*/  FFMA R2, R0, R5, -1 ;  /* 0xbf80000000027423 */ /* 0x001fc80000000005 */
[----:B------:R-:W-:-:S04]  /*ca20*/  FADD.FTZ R2, -R2, -RZ ;  /* 0x800000ff02027221 */ /* 0x000fc80000010100 */
[----:B------:R-:W-:-:S07]  /*ca30*/  FFMA R5, R5, R2, R5 ;  /* 0x0000000205057223 */ /* 0x000fce0000000005 */
.L_x_202:
        /* <DEDUP_REMOVED lines=8> */
[----:B------:R-:W-:-:S05]  /*cac0*/  IADD3 R3, PT, PT, R3, -R0, RZ ;  /* 0x8000000003037210 */ /* 0x000fca0007ffe0ff */
[C---:B------:R-:W-:Y:S01]  /*cad0*/  FADD R4, R3.reuse, 1 ;  /* 0x3f80000003047421 */ /* 0x040fe20000000000 */
[----:B------:R-:W-:Y:S01]  /*cae0*/  FADD R13, R3, -1 ;  /* 0xbf800000030d7421 */ /* 0x000fe20000000000 */
[----:B------:R-:W-:-:S03]  /*caf0*/  I2FP.F32.S32 R3, R0 ;  /* 0x0000000000037245 */ /* 0x000fc60000201400 */
[----:B------:R-:W-:Y:S01]  /*cb00*/  FADD R15, R13, R13 ;  /* 0x0000000d0d0f7221 */ /* 0x000fe20000000000 */
[----:B------:R-:W0:Y:S01]  /*cb10*/  MUFU.RCP R4, R4 ;  /* 0x0000000400047308 */ /* 0x000e220000001000 */
[----:B------:R-:W-:Y:S02]  /*cb20*/  FFMA R3, R3, 1.1920928955078125e-07, R2 ;  /* 0x3400000003037823 */ /* 0x000fe40000000002 */
        /* <DEDUP_REMOVED lines=34> */
[C---:B------:R-:W-:Y:S01]  /*cd50*/  FFMA R2, R3.reuse, R4, 0.0013391353422775864601 ;  /* 0x3aaf85ed03027423 */ /* 0x040fe20000000004 */
[----:B-1----:R-:W-:Y:S02]  /*cd60*/  LEA R14, R14, -R13, 0x17 ;  /* 0x8000000d0e0e7211 */ /* 0x002fe400078eb8ff */
        /* <DEDUP_REMOVED lines=8> */
[----:B------:R-:W-:Y:S01]  /*cdf0*/  IADD3 R3, PT, PT, R13, 0x7f000000, RZ ;  /* 0x7f0000000d037810 */ /* 0x000fe20007ffe0ff */
[----:B------:R-:W-:-:S04]  /*ce00*/  HFMA2 R13, -RZ, RZ, 1.875, 0 ;  /* 0x3f800000ff0d7431 */ /* 0x000fc800000001ff */
        /* <DEDUP_REMOVED lines=29> */
.L_x_204:
[----:B------:R-:W-:Y:S05]  /*cfe0*/  BSYNC.RECONVERGENT B0 ;  /* 0x0000000000007941 */ /* 0x000fea0003800200 */
.L_x_203:
[----:B------:R-:W-:-:S07]  /*cff0*/  FMUL R13, R13, 100 ;  /* 0x42c800000d0d7820 */ /* 0x000fce0000400000 */
.L_x_194:
[----:B------:R-:W-:Y:S05]  /*d000*/  BSYNC.RECONVERGENT B2 ;  /* 0x0000000000027941 */ /* 0x000fea0003800200 */
.L_x_193:
        /* <DEDUP_REMOVED lines=13> */
.L_x_207:
[----:B------:R-:W0:Y:S02]  /*d0e0*/  MUFU.RCP R5, R0 ;  /* 0x0000000000057308 */ /* 0x000e240000001000 */
[----:B0-----:R-:W-:-:S04]  /*d0f0*/  FFMA R2, R0, R5, -1 ;  /* 0xbf80000000027423 */ /* 0x001fc80000000005 */
[----:B------:R-:W-:-:S04]  /*d100*/  FADD.FTZ R2, -R2, -RZ ;  /* 0x800000ff02027221 */ /* 0x000fc80000010100 */
[----:B------:R-:W-:-:S07]  /*d110*/  FFMA R5, R5, R2, R5 ;  /* 0x0000000205057223 */ /* 0x000fce0000000005 */
.L_x_208:
        /* <DEDUP_REMOVED lines=28> */
[----:B------:R-:W0:Y:S02]  /*d2e0*/  MUFU.RCP R14, R14 ;  /* 0x0000000e000e7308 */ /* 0x000e240000001000 */
[----:B------:R-:W-:-:S09]  /*d2f0*/  FSETP.GEU.OR P2, PT, R5, RZ, P0 ;  /* 0x000000ff0500720b */ /* 0x000fd2000074e400 */
[----:B------:R-:W-:-:S05]  /*d300*/  @!P0 FADD R11, R11, R11 ;  /* 0x0000000b0b0b8221 */ /* 0x000fca0000000000 */
[----:B------:R-:W-:Y:S01]  /*d310*/  @!P2 LOP3.LUT R11, R11, 0x7f800000, RZ, 0x3c, !PT ;  /* 0x7f8000000b0ba812 */ /* 0x000fe200078e3cff */
[----:B0-----:R-:W-:Y:S01]  /*d320*/  FMUL R12, R14, R17 ;  /* 0x000000110e0c7220 */ /* 0x001fe20000400000 */
[----:B------:R-:W-:-:S03]  /*d330*/  FFMA R17, R15, 1.1920928955078125e-07, R4 ;  /* 0x340000000f117823 */ /* 0x000fc60000000004 */
        /* <DEDUP_REMOVED lines=50> */
.L_x_210:
[----:B------:R-:W-:Y:S05]  /*d660*/  BSYNC.RECONVERGENT B0 ;  /* 0x0000000000007941 */ /* 0x000fea0003800200 */
.L_x_209:
        /* <DEDUP_REMOVED lines=16> */
.L_x_212:
[----:B------:R-:W-:Y:S05]  /*d770*/  BSYNC.RECONVERGENT B3 ;  /* 0x0000000000037941 */ /* 0x000fea0003800200 */
.L_x_211:
        /* <DEDUP_REMOVED lines=9> */
.L_x_213:
[----:B------:R-:W0:Y:S02]  /*d810*/  MUFU.RCP R5, R0 ;  /* 0x0000000000057308 */ /* 0x000e240000001000 */
[----:B0-----:R-:W-:-:S04]  /*d820*/  FFMA R2, R0, R5, -1 ;  /* 0xbf80000000027423 */ /* 0x001fc80000000005 */
[----:B------:R-:W-:-:S04]  /*d830*/  FADD.FTZ R2, -R2, -RZ ;  /* 0x800000ff02027221 */ /* 0x000fc80000010100 */
[----:B------:R-:W-:-:S07]  /*d840*/  FFMA R5, R5, R2, R5 ;  /* 0x0000000205057223 */ /* 0x000fce0000000005 */
.L_x_214:
        /* <DEDUP_REMOVED lines=17> */
[CC--:B------:R-:W-:Y:S01]  /*d960*/  FMUL R12, R0.reuse, R0.reuse ;  /* 0x00000000000c7220 */ /* 0x0c0fe20000400000 */
        /* <DEDUP_REMOVED lines=31> */
[----:B------:R-:W-:Y:S01]  /*db60*/  FFMA R2, R3, R4, 0.0013391353422775864601 ;  /* 0x3aaf85ed03027423 */ /* 0x000fe20000000004 */
        /* <DEDUP_REMOVED lines=9> */
[----:B------:R-:W-:-:S05]  /*dc00*/  IADD3 R3, PT, PT, R15, 0x7f000000, RZ ;  /* 0x7f0000000f037810 */ /* 0x000fca0007ffe0ff */
        /* <DEDUP_REMOVED lines=30> */
.L_x_216:
[----:B------:R-:W-:Y:S05]  /*ddf0*/  BSYNC.RECONVERGENT B0 ;  /* 0x0000000000007941 */ /* 0x000fea0003800200 */
.L_x_215:
[----:B------:R-:W-:-:S07]  /*de00*/  FMUL R12, R12, 100 ;  /* 0x42c800000c0c7820 */ /* 0x000fce0000400000 */
.L_x_206:
[----:B------:R-:W-:Y:S05]  /*de10*/  BSYNC.RECONVERGENT B2 ;  /* 0x0000000000027941 */ /* 0x000fea0003800200 */
.L_x_205:
        /* <DEDUP_REMOVED lines=13> */
.L_x_219:
[----:B------:R-:W0:Y:S02]  /*def0*/  MUFU.RCP R5, R0 ;  /* 0x0000000000057308 */ /* 0x000e240000001000 */
[----:B0-----:R-:W-:-:S04]  /*df00*/  FFMA R2, R0, R5, -1 ;  /* 0xbf80000000027423 */ /* 0x001fc80000000005 */
[----:B------:R-:W-:-:S04]  /*df10*/  FADD.FTZ R2, -R2, -RZ ;  /* 0x800000ff02027221 */ /* 0x000fc80000010100 */
[----:B------:R-:W-:-:S07]  /*df20*/  FFMA R5, R5, R2, R5 ;  /* 0x0000000205057223 */ /* 0x000fce0000000005 */
.L_x_220:
        /* <DEDUP_REMOVED lines=84> */
.L_x_222:
[----:B------:R-:W-:Y:S05]  /*e470*/  BSYNC.RECONVERGENT B0 ;  /* 0x0000000000007941 */ /* 0x000fea0003800200 */
.L_x_221:
        /* <DEDUP_REMOVED lines=16> */
.L_x_224:
[----:B------:R-:W-:Y:S05]  /*e580*/  BSYNC.RECONVERGENT B3 ;  /* 0x0000000000037941 */ /* 0x000fea0003800200 */
.L_x_223:
        /* <DEDUP_REMOVED lines=9> */
.L_x_225:
[----:B------:R-:W0:Y:S02]  /*e620*/  MUFU.RCP R5, R0 ;  /* 0x0000000000057308 */ /* 0x000e240000001000 */
[----:B0-----:R-:W-:-:S04]  /*e630*/  FFMA R2, R0, R5, -1 ;  /* 0xbf80000000027423 */ /* 0x001fc80000000005 */
[----:B------:R-:W-:-:S04]  /*e640*/  FADD.FTZ R2, -R2, -RZ ;  /* 0x800000ff02027221 */ /* 0x000fc80000010100 */
[----:B------:R-:W-:-:S07]  /*e650*/  FFMA R5, R5, R2, R5 ;  /* 0x0000000205057223 */ /* 0x000fce0000000005 */
.L_x_226:
        /* <DEDUP_REMOVED lines=50> */
[C---:B------:R-:W-:Y:S01]  /*e980*/  FFMA R2, R3.reuse, R4, 0.0013391353422775864601 ;  /* 0x3aaf85ed03027423 */ /* 0x040fe20000000004 */
[----:B--2---:R-:W-:Y:S02]  /*e990*/  LEA R14, R14, -R11, 0x17 ;  /* 0x8000000b0e0e7211 */ /* 0x004fe400078eb8ff */
        /* <DEDUP_REMOVED lines=38> */
.L_x_228:
[----:B------:R-:W-:Y:S05]  /*ec00*/  BSYNC.RECONVERGENT B0 ;  /* 0x0000000000007941 */ /* 0x000fea0003800200 */
.L_x_227:
[----:B------:R-:W-:-:S07]  /*ec10*/  FMUL R5, R0, 100 ;  /* 0x42c8000000057820 */ /* 0x000fce0000400000 */
.L_x_218:
[----:B------:R-:W-:Y:S05]  /*ec20*/  BSYNC.RECONVERGENT B2 ;  /* 0x0000000000027941 */ /* 0x000fea0003800200 */
.L_x_217:
        /* <DEDUP_REMOVED lines=44> */
[----:B------:R-:W-:Y:S02]  /*eef0*/  @!P0 FADD R0, R0, R0 ;  /* 0x0000000000008221 */ /* 0x000fe40000000000 */
        /* <DEDUP_REMOVED lines=46> */
.L_x_230:
[----:B------:R-:W-:Y:S05]  /*f1e0*/  BSYNC.RECONVERGENT B0 ;  /* 0x0000000000007941 */ /* 0x000fea0003800200 */
.L_x_229:
        /* <DEDUP_REMOVED lines=72> */
.L_x_232:
[----:B------:R-:W-:Y:S05]  /*f670*/  BSYNC.RECONVERGENT B0 ;  /* 0x0000000000007941 */ /* 0x000fea0003800200 */
.L_x_231:
        /* <DEDUP_REMOVED lines=72> */
.L_x_234:
[----:B------:R-:W-:Y:S05]  /*fb00*/  BSYNC.RECONVERGENT B0 ;  /* 0x0000000000007941 */ /* 0x000fea0003800200 */
.L_x_233:
        /* <DEDUP_REMOVED lines=10> */
[----:B--2---:R-:W-:-:S04]  /*fbb0*/  FMUL R10, R13, R0 ;  /* 0x000000000d0a7220 */ /* 0x004fc80000400000 */
[----:B---3--:R-:W-:Y:S01]  /*fbc0*/  FFMA R10, R11, R2, R10 ;  /* 0x000000020b0a7223 */ /* 0x008fe2000000000a */
[----:B------:R-:W-:Y:S02]  /*fbd0*/  HFMA2 R11, -RZ, RZ, 4.35546875, 0 ;  /* 0x445b0000ff0b7431 */ /* 0x000fe400000001ff */
[----:B----4-:R-:W-:Y:S01]  /*fbe0*/  FMUL R12, R19, R0 ;  /* 0x00000000130c7220 */ /* 0x010fe20000400000 */
[----:B-----5:R-:W-:-:S03]  /*fbf0*/  FFMA R10, R15, R3, R10 ;  /* 0x000000030f0a7223 */ /* 0x020fc6000000000a */
[----:B------:R-:W-:Y:S01]  /*fc00*/  FFMA R12, R17, R2, R12 ;  /* 0x00000002110c7223 */ /* 0x000fe2000000000c */
[----:B------:R-:W-:Y:S01]  /*fc10*/  FFMA R10, R10, R11, 64 ;  /* 0x428000000a0a7423 */ /* 0x000fe2000000000b */
[----:B------:R-:W-:Y:S02]  /*fc20*/  FMUL R0, R25, R0 ;  /* 0x0000000019007220 */ /* 0x000fe40000400000 */
[----:B------:R-:W-:Y:S02]  /*fc30*/  FFMA R12, R21, R3, R12 ;  /* 0x00000003150c7223 */ /* 0x000fe4000000000c */
[----:B------:R-:W-:Y:S01]  /*fc40*/  FSETP.GEU.AND P0, PT, R10, RZ, PT ;  /* 0x000000ff0a00720b */ /* 0x000fe20003f0e000 */
[----:B------:R-:W-:Y:S01]  /*fc50*/  FFMA R0, R23, R2, R0 ;  /* 0x0000000217007223 */ /* 0x000fe20000000000 */
[----:B------:R-:W-:Y:S01]  /*fc60*/  FADD R2, RZ, R10 ;  /* 0x0000000aff027221 */ /* 0x000fe20000000000 */
[----:B------:R-:W-:Y:S02]  /*fc70*/  FFMA R12, R12, R11, 512 ;  /* 0x440000000c0c7423 */ /* 0x000fe4000000000b */
[----:B------:R-:W-:-:S02]  /*fc80*/  FFMA R0, R27, R3, R0 ;  /* 0x000000031b007223 */ /* 0x000fc40000000000 */
[----:B------:R-:W-:Y:S01]  /*fc90*/  FSEL R2, R2, RZ, P0 ;  /* 0x000000ff02027208 */ /* 0x000fe20000000000 */
[----:B------:R-:W-:Y:S01]  /*fca0*/  FADD R3, RZ, R12 ;  /* 0x0000000cff037221 */ /* 0x000fe20000000000 */
[----:B------:R-:W-:Y:S01]  /*fcb0*/  FFMA R4, R0, R11, 512 ;  /* 0x4400000000047423 */ /* 0x000fe2000000000b */
[----:B------:R-:W-:-:S03]  /*fcc0*/  FSETP.GEU.AND P0, PT, R12, RZ, PT ;  /* 0x000000ff0c00720b */ /* 0x000fc60003f0e000 */
[----:B------:R-:W-:Y:S01]  /*fcd0*/  FADD R5, RZ, R4 ;  /* 0x00000004ff057221 */ /* 0x000fe20000000000 */
        /* <DEDUP_REMOVED lines=20> */
[----:B------:R-:W-:Y:S01]  /*fe20*/  STG.E.U16 desc[UR4][R6.64], R11 ;  /* 0x0000000b06007986 */ /* 0x000fe2000c101504 */
[----:B------:R-:W-:Y:S05]  /*fe30*/  EXIT ;  /* 0x000000000000794d */ /* 0x000fea0003800000 */
        .weak           $__internal_2_$__cuda_sm20_rcp_rn_f32_slowpath
        .type           $__internal_2_$__cuda_sm20_rcp_rn_f32_slowpath,@function
        .size           $__internal_2_$__cuda_sm20_rcp_rn_f32_slowpath,($__internal_3_$__cuda_sm3x_div_rn_noftz_f32_slowpath - $__internal_2_$__cuda_sm20_rcp_rn_f32_slowpath)
$__internal_2_$__cuda_sm20_rcp_rn_f32_slowpath:
        /* <DEDUP_REMOVED lines=15> */
.L_x_236:
[----:B------:R-:W-:-:S04]  /*ff30*/  IADD3 R4, PT, PT, R3, -0xfd, RZ ;  /* 0xffffff0303047810 */ /* 0x000fc80007ffe0ff */
[----:B------:R-:W-:-:S13]  /*ff40*/  ISETP.GT.U32.AND P0, PT, R4, 0x1, PT ;  /* 0x000000010400780c */ /* 0x000fda0003f04070 */
[----:B------:R-:W-:Y:S05]  /*ff50*/  @P0 BRA `(.L_x_238) ;  /* 0x0000000000780947 */ /* 0x000fea0003800000 */
[----:B------:R-:W-:Y:S02]  /*ff60*/  LOP3.LUT R27, R0, 0x7fffff, RZ, 0xc0, !PT ;  /* 0x007fffff001b7812 */ /* 0x000fe400078ec0ff */
[----:B------:R-:W-:Y:S02]  /*ff70*/  MOV R19, 0x3 ;  /* 0x0000000300137802 */ /* 0x000fe40000000f00 */
[----:B------:R-:W-:Y:S02]  /*ff80*/  LOP3.LUT R27, R27, 0x3f800000, RZ, 0xfc, !PT ;  /* 0x3f8000001b1b7812 */ /* 0x000fe400078efcff */
[----:B------:R-:W-:Y:S02]  /*ff90*/  SHF.L.U32 R19, R19, R4, RZ ;  /* 0x0000000413137219 */ /* 0x000fe400000006ff */
[----:B------:R-:W0:Y:S01]  /*ffa0*/  MUFU.RCP R18, R27 ;  /* 0x0000001b00127308 */ /* 0x000e220000001000 */
[----:B------:R-:W-:Y:S01]  /*ffb0*/  IADD3 R3, PT, PT, R3, -0xfc, RZ ;  /* 0xffffff0403037810 */ /* 0x000fe20007ffe0ff */
        /* <DEDUP_REMOVED lines=11> */
[--C-:B------:R-:W-:Y:S02]  /*10070*/  LOP3.LUT P1, RZ, R5, R4, R20.reuse, 0xf8, !PT ;  /* 0x0000000405ff7212 */ /* 0x100fe4000782f814 */
[C---:B------:R-:W-:Y:S02]  /*10080*/  LOP3.LUT P0, RZ, R19.reuse, 0x1, RZ, 0xc0, !PT ;  /* 0x0000000113ff7812 */ /* 0x040fe4000780c0ff */
[----:B------:R-:W-:Y:S02]  /*10090*/  LOP3.LUT P2, RZ, R19, 0x2, RZ, 0xc0, !PT ;  /* 0x0000000213ff7812 */ /* 0x000fe4000784c0ff */
[----:B------:R-:W-:Y:S02]  /*100a0*/  SHF.R.U32.HI R3, RZ, R3, R20 ;  /* 0x00000003ff037219 */ /* 0x000fe40000011614 */
[----:B------:R-:W-:-:S02]  /*100b0*/  PLOP3.LUT P0, PT, P0, P1, P2, 0xe0, 0x0 ;  /* 0x000000000000781c */ /* 0x000fc40000703c20 */
[----:B------:R-:W-:Y:S02]  /*100c0*/  LOP3.LUT P1, RZ, R0, 0x7fffff, RZ, 0xc0, !PT ;  /* 0x007fffff00ff7812 */ /* 0x000fe4000782c0ff */
[----:B------:R-:W-:-:S04]  /*100d0*/  SEL R4, RZ, 0x1, !P0 ;  /* 0x00000001ff047807 */ /* 0x000fc80004000000 */
[----:B------:R-:W-:-:S04]  /*100e0*/  IADD3 R4, PT, PT, -R4, RZ, RZ ;  /* 0x000000ff04047210 */ /* 0x000fc80007ffe1ff */
[----:B------:R-:W-:-:S13]  /*100f0*/  ISETP.GE.AND P0, PT, R4, RZ, PT ;  /* 0x000000ff0400720c */ /* 0x000fda0003f06270 */
[----:B------:R-:W-:-:S04]  /*10100*/  @!P0 IADD3 R3, PT, PT, R3, 0x1, RZ ;  /* 0x0000000103038810 */ /* 0x000fc80007ffe0ff */
[----:B------:R-:W-:-:S04]  /*10110*/  @!P1 SHF.L.U32 R3, R3, 0x1, RZ ;  /* 0x0000000103039819 */ /* 0x000fc800000006ff */
[----:B------:R-:W-:Y:S01]  /*10120*/  LOP3.LUT R5, R3, 0x80000000, R0, 0xf8, !PT ;  /* 0x8000000003057812 */ /* 0x000fe200078ef800 */
[----:B------:R-:W-:Y:S06]  /*10130*/  BRA `(.L_x_237) ;  /* 0x0000000000047947 */ /* 0x000fec0003800000 */
.L_x_238:
[----:B------:R0:W1:Y:S02]  /*10140*/  MUFU.RCP R5, R0 ;  /* 0x0000000000057308 */ /* 0x0000640000001000 */
.L_x_237:
[----:B------:R-:W-:Y:S05]  /*10150*/  BSYNC.RECONVERGENT B0 ;  /* 0x0000000000007941 */ /* 0x000fea0003800200 */
.L_x_235:
[----:B------:R-:W-:-:S04]  /*10160*/  HFMA2 R3, -RZ, RZ, 0, 0 ;  /* 0x00000000ff037431 */ /* 0x000fc800000001ff */
[----:B01----:R-:W-:Y:S05]  /*10170*/  RET.REL.NODEC R2 `(_Z15calc_colorspacePhS_S_iiiiS_S_S_i) ;  /* 0xfffffefc02a07950 */ /* 0x003fea0003c3ffff */
        .weak           $__internal_3_$__cuda_sm3x_div_rn_noftz_f32_slowpath
        .type           $__internal_3_$__cuda_sm3x_div_rn_noftz_f32_slowpath,@function
        .size           $__internal_3_$__cuda_sm3x_div_rn_noftz_f32_slowpath,(.L_x_255 - $__internal_3_$__cuda_sm3x_div_rn_noftz_f32_slowpath)
$__internal_3_$__cuda_sm3x_div_rn_noftz_f32_slowpath:
        /* <DEDUP_REMOVED lines=34> */
.L_x_240:
[----:B------:R-:W-:Y:S01]  /*103a0*/  LEA R0, R2, 0xc0800000, 0x17 ;  /* 0xc080000002007811 */ /* 0x000fe200078eb8ff */
[----:B------:R-:W-:Y:S01]  /*103b0*/  BSSY.RECONVERGENT B1, `(.L_x_245) ;  /* 0x0000036000017945 */ /* 0x000fe20003800200 */
[----:B------:R-:W-:Y:S02]  /*103c0*/  IADD3 R25, PT, PT, R25, -0x7f, RZ ;  /* 0xffffff8119197810 */ /* 0x000fe40007ffe0ff */
[----:B------:R-:W-:-:S03]  /*103d0*/  IADD3 R27, PT, PT, -R0, R5, RZ ;  /* 0x00000005001b7210 */ /* 0x000fc60007ffe1ff */
[----:B------:R-:W-:Y:S01]  /*103e0*/  IMAD R19, R25, -0x800000, R26 ;  /* 0xff80000019137824 */ /* 0x000fe200078e021a */
[----:B------:R-:W0:Y:S01]  /*103f0*/  MUFU.RCP R3, R27 ;  /* 0x0000001b00037308 */ /* 0x000e220000001000 */
[----:B------:R-:W-:Y:S01]  /*10400*/  FADD.FTZ R18, -R27, -RZ ;  /* 0x800000ff1b127221 */ /* 0x000fe20000010100 */
[----:B------:R-:W-:-:S04]  /*10410*/  IADD3 R25, PT, PT, R25, 0x7f, -R2 ;  /* 0x0000007f19197810 */ /* 0x000fc80007ffe802 */
[----:B------:R-:W-:Y:S01]  /*10420*/  IADD3 R20, PT, PT, R25, R20, RZ ;  /* 0x0000001419147210 */ /* 0x000fe20007ffe0ff */
[----:B0-----:R-:W-:-:S04]  /*10430*/  FFMA R0, R3, R18, 1 ;  /* 0x3f80000003007423 */ /* 0x001fc80000000012 */
        /* <DEDUP_REMOVED lines=20> */
[CCC-:B------:R-:W-:Y:S01]  /*10580*/  FFMA.RP R20, R0.reuse, R18.reuse, R3.reuse ;  /* 0x0000001200147223 */ /* 0x1c0fe20000008003 */
[----:B------:R-:W-:Y:S01]  /*10590*/  FFMA.RM R3, R0, R18, R3 ;  /* 0x0000001200037223 */ /* 0x000fe20000004003 */
[C---:B------:R-:W-:Y:S02]  /*105a0*/  IADD3 R0, PT, PT, R2.reuse, 0x20, RZ ;  /* 0x0000002002007810 */ /* 0x040fe40007ffe0ff */
[----:B------:R-:W-:Y:S02]  /*105b0*/  LOP3.LUT R19, R19, 0x7fffff, RZ, 0xc0, !PT ;  /* 0x007fffff13137812 */ /* 0x000fe400078ec0ff */
[C---:B------:R-:W-:Y:S02]  /*105c0*/  ISETP.NE.AND P2, PT, R2.reuse, RZ, PT ;  /* 0x000000ff0200720c */ /* 0x040fe40003f45270 */
[----:B------:R-:W-:Y:S02]  /*105d0*/  LOP3.LUT R19, R19, 0x800000, RZ, 0xfc, !PT ;  /* 0x0080000013137812 */ /* 0x000fe400078efcff */
[----:B------:R-:W-:-:S02]  /*105e0*/  ISETP.NE.AND P1, PT, R2, RZ, PT ;  /* 0x000000ff0200720c */ /* 0x000fc40003f25270 */
        /* <DEDUP_REMOVED lines=14> */
.L_x_247:
[----:B------:R-:W-:-:S04]  /*106d0*/  LOP3.LUT R5, R5, 0x80000000, RZ, 0xc0, !PT ;  /* 0x8000000005057812 */ /* 0x000fc800078ec0ff */
[----:B------:R-:W-:Y:S01]  /*106e0*/  LOP3.LUT R5, R5, 0x7f800000, RZ, 0xfc, !PT ;  /* 0x7f80000005057812 */ /* 0x000fe200078efcff */
[----:B------:R-:W-:Y:S06]  /*106f0*/  BRA `(.L_x_248) ;  /* 0x0000000000047947 */ /* 0x000fec0003800000 */
.L_x_246:
[----:B------:R-:W-:-:S07]  /*10700*/  LEA R5, R20, R5, 0x17 ;  /* 0x0000000514057211 */ /* 0x000fce00078eb8ff */
.L_x_248:
[----:B------:R-:W-:Y:S05]  /*10710*/  BSYNC.RECONVERGENT B1 ;  /* 0x0000000000017941 */ /* 0x000fea0003800200 */
.L_x_245:
[----:B------:R-:W-:Y:S05]  /*10720*/  BRA `(.L_x_249) ;  /* 0x0000000000207947 */ /* 0x000fea0003800000 */
.L_x_244:
[----:B------:R-:W-:-:S04]  /*10730*/  LOP3.LUT R5, R5, 0x80000000, R26, 0x48, !PT ;  /* 0x8000000005057812 */ /* 0x000fc800078e481a */
[----:B------:R-:W-:Y:S01]  /*10740*/  LOP3.LUT R5, R5, 0x7f800000, RZ, 0xfc, !PT ;  /* 0x7f80000005057812 */ /* 0x000fe200078efcff */
[----:B------:R-:W-:Y:S06]  /*10750*/  BRA `(.L_x_249) ;  /* 0x0000000000147947 */ /* 0x000fec0003800000 */
.L_x_243:
[----:B------:R-:W-:Y:S01]  /*10760*/  LOP3.LUT R5, R5, 0x80000000, R26, 0x48, !PT ;  /* 0x8000000005057812 */ /* 0x000fe200078e481a */
[----:B------:R-:W-:Y:S06]  /*10770*/  BRA `(.L_x_249) ;  /* 0x00000000000c7947 */ /* 0x000fec0003800000 */
.L_x_242:
[----:B------:R-:W0:Y:S01]  /*10780*/  MUFU.RSQ R5, -QNAN ;  /* 0xffc0000000057908 */ /* 0x000e220000001400 */
[----:B------:R-:W-:Y:S05]  /*10790*/  BRA `(.L_x_249) ;  /* 0x0000000000047947 */ /* 0x000fea0003800000 */
.L_x_241:
[----:B------:R-:W-:-:S07]  /*107a0*/  FADD.FTZ R5, R26, R5 ;  /* 0x000000051a057221 */ /* 0x000fce0000010000 */
.L_x_249:
[----:B------:R-:W-:Y:S05]  /*107b0*/  BSYNC.RECONVERGENT B0 ;  /* 0x0000000000007941 */ /* 0x000fea0003800200 */
.L_x_239:
[----:B0-----:R-:W-:Y:S01]  /*107c0*/  MOV R0, R5 ;  /* 0x0000000500007202 */ /* 0x001fe20000000f00 */
[----:B------:R-:W-:-:S04]  /*107d0*/  HFMA2 R5, -RZ, RZ, 0, 0 ;  /* 0x00000000ff057431 */ /* 0x000fc800000001ff */
[----:B------:R-:W-:Y:S05]  /*107e0*/  RET.REL.NODEC R4 `(_Z15calc_colorspacePhS_S_iiiiS_S_S_i) ;  /* 0xfffffef804047950 */ /* 0x000fea0003c3ffff */
.L_x_250:
        /* <DEDUP_REMOVED lines=9> */
.L_x_255:


//--------------------- .text._Z5doGPUPhS_i       --------------------------
	.section	.text._Z5doGPUPhS_i,"ax",@progbits
	.align	128
        .global         _Z5doGPUPhS_i
        .type           _Z5doGPUPhS_i,@function
        .size           _Z5doGPUPhS_i,(.L_x_262 - _Z5doGPUPhS_i)
        .other          _Z5doGPUPhS_i,@"STO_CUDA_ENTRY STV_DEFAULT"
_Z5doGPUPhS_i:
.text._Z5doGPUPhS_i:
[----:B------:R-:W-:Y:S01]  /*0000*/  LDC R1, c[0x0][0x37c] ;  /* 0x0000df00ff017b82 */ /* 0x000fe20000000800 */
[----:B------:R-:W0:Y:S01]  /*0010*/  S2R R4, SR_CTAID.X ;  /* 0x0000000000047919 */ /* 0x000e220000002500 */
[----:B------:R-:W0:Y:S01]  /*0020*/  LDCU UR4, c[0x0][0x360] ;  /* 0x00006c00ff0477ac */ /* 0x000e220008000800 */
[----:B------:R-:W0:Y:S01]  /*0030*/  S2R R3, SR_TID.X ;  /* 0x0000000000037919 */ /* 0x000e220000002100 */
[----:B------:R-:W1:Y:S01]  /*0040*/  LDCU UR5, c[0x0][0x390] ;  /* 0x00007200ff0577ac */ /* 0x000e620008000800 */
[----:B0-----:R-:W-:-:S05]  /*0050*/  IMAD R4, R4, UR4, R3 ;  /* 0x0000000404047c24 */ /* 0x001fca000f8e0203 */
[----:B-1----:R-:W-:-:S13]  /*0060*/  ISETP.GE.AND P0, PT, R4, UR5, PT ;  /* 0x0000000504007c0c */ /* 0x002fda000bf06270 */
[----:B------:R-:W-:Y:S05]  /*0070*/  @P0 EXIT ;  /* 0x000000000000094d */ /* 0x000fea0003800000 */
[----:B------:R-:W0:Y:S01]  /*0080*/  LDCU.128 UR8, c[0x0][0x380] ;  /* 0x00007000ff0877ac */ /* 0x000e220008000c00 */
[----:B------:R-:W-:Y:S01]  /*0090*/  SHF.R.S32.HI R0, RZ, 0x1f, R4 ;  /* 0x0000001fff007819 */ /* 0x000fe20000011404 */
[----:B------:R-:W1:Y:S01]  /*00a0*/  LDCU.64 UR4, c[0x0][0x358] ;  /* 0x00006b00ff0477ac */ /* 0x000e620008000a00 */
[----:B0-----:R-:W-:-:S04]  /*00b0*/  IADD3 R2, P0, PT, R4, UR8, RZ ;  /* 0x0000000804027c10 */ /* 0x001fc8000ff1e0ff */
[----:B------:R-:W-:-:S06]  /*00c0*/  IADD3.X R3, PT, PT, R0, UR9, RZ, P0, !PT ;  /* 0x0000000900037c10 */ /* 0x000fcc00087fe4ff */
[----:B-1----:R-:W2:Y:S01]  /*00d0*/  LDG.E.U8 R3, desc[UR4][R2.64] ;  /* 0x0000000402037981 */ /* 0x002ea2000c1e1100 */
[----:B------:R-:W-:-:S04]  /*00e0*/  IADD3 R4, P0, PT, R4, UR10, RZ ;  /* 0x0000000a04047c10 */ /* 0x000fc8000ff1e0ff */
[----:B------:R-:W-:-:S05]  /*00f0*/  IADD3.X R5, PT, PT, R0, UR11, RZ, P0, !PT ;  /* 0x0000000b00057c10 */ /* 0x000fca00087fe4ff */
[----:B--2---:R-:W-:Y:S01]  /*0100*/  STG.E.U8 desc[UR4][R4.64], R3 ;  /* 0x0000000304007986 */ /* 0x004fe2000c101104 */
[----:B------:R-:W-:Y:S05]  /*0110*/  EXIT ;  /* 0x000000000000794d */ /* 0x000fea0003800000 */
.L_x_251:
        /* <DEDUP_REMOVED lines=14> */
.L_x_262:


//--------------------- .nv.global.init           --------------------------
	.section	.nv.global.init,"aw",@progbits
	.align	4
.nv.global.init:
	.type		SMPTE_240M_KR,@object
	.size		SMPTE_240M_KR,(REC709_ALPHA - SMPTE_240M_KR)
SMPTE_240M_KR:
        /*0000*/ 	.byte	0x87, 0x16, 0x59, 0x3e
	.type		REC709_ALPHA,@object
	.size		REC709_ALPHA,(ST2084_C1 - REC709_ALPHA)
REC709_ALPHA:
        /*0004*/ 	.byte	0xc2, 0xb5, 0x8c, 0x3f
	.type		ST2084_C1,@object
	.size		ST2084_C1,(REC_709_KR - ST2084_C1)
ST2084_C1:
        /*0008*/ 	.byte	0x00, 0x00, 0x56, 0x3f
	.type		REC_709_KR,@object
	.size		REC_709_KR,(FCC_KR - REC_709_KR)
REC_709_KR:
        /*000c*/ 	.byte	0xd0, 0xb3, 0x59, 0x3e
	.type		FCC_KR,@object
	.size		FCC_KR,(ST2084_C3 - FCC_KR)
FCC_KR:
        /*0010*/ 	.byte	0x9a, 0x99, 0x99, 0x3e
	.type		ST2084_C3,@object
	.size		ST2084_C3,(REC_2020_KR - ST2084_C3)
ST2084_C3:
        /*0014*/ 	.byte	0x00, 0x80, 0x95, 0x41
	.type		REC_2020_KR,@object
	.size		REC_2020_KR,(ST2084_M1 - REC_2020_KR)
REC_2020_KR:
        /*0018*/ 	.byte	0x9d, 0x80, 0x86, 0x3e
	.type		ST2084_M1,@object
	.size		ST2084_M1,(REC_601_KR - ST2084_M1)
ST2084_M1:
        /*001c*/ 	.byte	0x00, 0x20, 0x23, 0x3e
	.type		REC_601_KR,@object
	.size		REC_601_KR,(SMPTE_240M_KB - REC_601_KR)
REC_601_KR:
        /*0020*/ 	.byte	0x87, 0x16, 0x99, 0x3e
	.type		SMPTE_240M_KB,@object
	.size		SMPTE_240M_KB,(REC709_BETA - SMPTE_240M_KB)
SMPTE_240M_KB:
        /*0024*/ 	.byte	0x0e, 0x2d, 0xb2, 0x3d
	.type		REC709_BETA,@object
	.size		REC709_BETA,(ST2084_C2 - REC709_BETA)
REC709_BETA:
        /*0028*/ 	.byte	0xeb, 0xe5, 0x93, 0x3c
	.type		ST2084_C2,@object
	.size		ST2084_C2,(REC_709_KB - ST2084_C2)
ST2084_C2:
        /*002c*/ 	.byte	0x00, 0xd0, 0x96, 0x41
	.type		REC_709_KB,@object
	.size		REC_709_KB,(FCC_KB - REC_709_KB)
REC_709_KB:
        /*0030*/ 	.byte	0x98, 0xdd, 0x93, 0x3d
	.type		FCC_KB,@object
	.size		FCC_KB,(REC_2020_KB - FCC_KB)
FCC_KB:
        /*0034*/ 	.byte	0xae, 0x47, 0xe1, 0x3d
	.type		REC_2020_KB,@object
	.size		REC_2020_KB,(ST2084_M2 - REC_2020_KB)
REC_2020_KB:
        /*0038*/ 	.byte	0x8f, 0xe4, 0x72, 0x3d
	.type		ST2084_M2,@object
	.size		ST2084_M2,(REC_601_KB - ST2084_M2)
ST2084_M2:
        /*003c*/ 	.byte	0x00, 0xb0, 0x9d, 0x42
	.type		REC_601_KB,@object
	.size		REC_601_KB,(rgb2yuv_REC_709 - REC_601_KB)
REC_601_KB:
        /*0040*/ 	.byte	0xd5, 0x78, 0xe9, 0x3d
	.type		rgb2yuv_REC_709,@object
	.size		rgb2yuv_REC_709,(gamutMa - rgb2yuv_REC_709)
rgb2yuv_REC_709:
        /*0044*/ 	.byte	0xd0, 0xb3, 0x59, 0x3e, 0x59, 0x17, 0x37, 0x3f, 0x98, 0xdd, 0x93, 0x3d, 0xc8, 0xa4, 0xea, 0xbd
        /*0054*/ 	.byte	0xce, 0x56, 0xc5, 0xbe, 0x00, 0x00, 0x00, 0x3f, 0x00, 0x00, 0x00, 0x3f, 0xbb, 0x86, 0xe8, 0xbe
        /*0064*/ 	.byte	0x29, 0xca, 0x3b, 0xbd
	.type		gamutMa,@object
	.size		gamutMa,(yuv2rgb_REC_2020_NCL - gamutMa)
gamutMa:
        /*0068*/ 	.byte	0xf8, 0x8a, 0xd4, 0x3f, 0xa6, 0x6f, 0x16, 0xbf, 0x4f, 0x32, 0x95, 0xbd, 0x52, 0x14, 0xff, 0xbd
        /*0078*/ 	.byte	0xdd, 0x02, 0x91, 0x3f, 0x04, 0xcc, 0x08, 0xbc, 0xe9, 0xb0, 0x94, 0xbc, 0x4f, 0xfc, 0xcd, 0xbd
        /*0088*/ 	.byte	0x89, 0x32, 0x8f, 0x3f
	.type		yuv2rgb_REC_2020_NCL,@object
	.size		yuv2rgb_REC_2020_NCL,(.L_17 - yuv2rgb_REC_2020_NCL)
yuv2rgb_REC_2020_NCL:
        /*008c*/ 	.byte	0x00, 0x00, 0x80, 0x3f, 0xe5, 0xf0, 0x82, 0x23, 0xb1, 0xbf, 0xbc, 0x3f, 0x00, 0x00, 0x80, 0x3f
        /*009c*/ 	.byte	0x9d, 0x80, 0x28, 0xbe, 0x33, 0x44, 0x12, 0xbf, 0x00, 0x00, 0x80, 0x3f, 0xb7, 0xd1, 0xf0, 0x3f
        /*00ac*/ 	.byte	0xe5, 0xf0, 0x82, 0x24
.L_17:


//--------------------- .nv.shared.reserved.0     --------------------------
	.section	.nv.shared.reserved.0,"aw",@nobits
	.weak		__nv_reservedSMEM_offset_0_alias
	.size		__nv_reservedSMEM_offset_0_alias, 0, 64
	.other		__nv_reservedSMEM_offset_0_alias,@"STO_CUDA_RESERVED_SHARED STV_DEFAULT"
__nv_reservedSMEM_offset_0_alias:
	.zero		0
	.zero		64


//--------------------- .nv.constant0._Z16stamp_line_32_uvPfPhii --------------------------
	.section	.nv.constant0._Z16stamp_line_32_uvPfPhii,"a",@progbits
	.sectionflags	@""
	.align	4
.nv.constant0._Z16stamp_line_32_uvPfPhii:
	.zero		920


//--------------------- .nv.constant0._Z15stamp_line_32_yPfPhii --------------------------
	.section	.nv.constant0._Z15stamp_line_32_yPfPhii,"a",@progbits
	.sectionflags	@""
	.align	4
.nv.constant0._Z15stamp_line_32_yPfPhii:
	.zero		920


//--------------------- .nv.constant0._Z17resize_line_32_uvPhPfii --------------------------
	.section	.nv.constant0._Z17resize_line_32_uvPhPfii,"a",@progbits
	.sectionflags	@""
	.align	4
.nv.constant0._Z17resize_line_32_uvPhPfii:
	.zero		920


//--------------------- .nv.constant0._Z16resize_line_32_yPhPfii --------------------------
	.section	.nv.constant0._Z16resize_line_32_yPhPfii,"a",@progbits
	.sectionflags	@""
	.align	4
.nv.constant0._Z16resize_line_32_yPhPfii:
	.zero		920


//--------------------- .nv.constant0._Z10colorspacePfS_S_S_S_S_ii --------------------------
	.section	.nv.constant0._Z10colorspacePfS_S_S_S_S_ii,"a",@progbits
	.sectionflags	@""
	.align	4
.nv.constant0._Z10colorspacePfS_S_S_S_S_ii:
	.zero		952


//--------------------- .nv.constant0._Z15calc_colorspacePhS_S_iiiiS_S_S_i --------------------------
	.section	.nv.constant0._Z15calc_colorspacePhS_S_iiiiS_S_S_i,"a",@progbits
	.sectionflags	@""
	.align	4
.nv.constant0._Z15calc_colorspacePhS_S_iiiiS_S_S_i:
	.zero		964


//--------------------- .nv.constant0._Z5doGPUPhS_i --------------------------
	.section	.nv.constant0._Z5doGPUPhS_i,"a",@progbits
	.sectionflags	@""
	.align	4
.nv.constant0._Z5doGPUPhS_i:
	.zero		916


//--------------------- SYMBOLS --------------------------

	.type		.nv.reservedSmem.offset0,@object
	.size		.nv.reservedSmem.offset0,0x4
